def matmul_kernel(
    a_ptr,
    b_ptr,
    c_ptr,
    M,
    N,
    K,
    stride_am,
    stride_ak,
    stride_bk,
    stride_bn,
    stride_cm,
    stride_cn,
    BLOCK_M: tl.constexpr,
    BLOCK_N: tl.constexpr,
    BLOCK_K: tl.constexpr,
    GROUP_M: tl.constexpr,
):
    pid = tl.program_id(axis=0)
    num_pid_m = tl.cdiv(M, BLOCK_M)
    num_pid_n = tl.cdiv(N, BLOCK_N)
    num_pid_in_group = GROUP_M * num_pid_n
    group_id = pid // num_pid_in_group
    first_pid_m = group_id * GROUP_M
    group_size_m = min(num_pid_m - first_pid_m, GROUP_M)
    pid_m = first_pid_m + ((pid % num_pid_in_group) % group_size_m)
    pid_n = (pid % num_pid_in_group) // group_size_m

    offs_am = (pid_m * BLOCK_M + tl.arange(0, BLOCK_M)) % M
    offs_bn = (pid_n * BLOCK_N + tl.arange(0, BLOCK_N)) % N
    offs_k = tl.arange(0, BLOCK_K)
    a_ptrs = a_ptr + offs_am[:, None] * stride_am + offs_k[None, :] * stride_ak
    b_ptrs = b_ptr + offs_k[:, None] * stride_bk + offs_bn[None, :] * stride_bn

    acc = tl.zeros((BLOCK_M, BLOCK_N), dtype=tl.float32)
    for kk in range(0, tl.cdiv(K, BLOCK_K)):
        a = tl.load(a_ptrs, mask=offs_k[None, :] < K - kk * BLOCK_K, other=0.0)
        b = tl.load(b_ptrs, mask=offs_k[:, None] < K - kk * BLOCK_K, other=0.0)
        acc = tl.dot(a, b, acc)
        a_ptrs += BLOCK_K * stride_ak
        b_ptrs += BLOCK_K * stride_bk

    c = acc.to(c_ptr.dtype.element_ty)
    offs_cm = pid_m * BLOCK_M + tl.arange(0, BLOCK_M)
    offs_cn = pid_n * BLOCK_N + tl.arange(0, BLOCK_N)
    c_ptrs = c_ptr + offs_cm[:, None] * stride_cm + offs_cn[None, :] * stride_cn
    mask = (offs_cm[:, None] < M) & (offs_cn[None, :] < N)
    tl.store(c_ptrs, c, mask=mask)

# config = {"BLOCK_K": 32, "BLOCK_M": 128, "BLOCK_N": 256, "GROUP_M": 8, "arch": "sm_90", "dtype": "fp32", "num_ctas": 1, "num_stages": 7, "num_warps": 4}
# arch = sm_90


// ===== COMPILED SASS (sm_90a) =====

	.target	sm_90a

	.elftype	@"ET_EXEC"


//--------------------- .note.nv.tkinfo           --------------------------
	.section	.note.nv.tkinfo,"",@"SHT_NOTE"
	.sectionflags	@"SHF_NOTE_NV_TKINFO"
	.tkinfo
        /*0018*/ 	.word	0x00000002
        /*0030*/ 	.string	""
        /*0030*/ 	.string	"ptxas"
        /*0030*/ 	.string	"Cuda compilation tools, release 13.0, V13.0.88"
        /*0030*/ 	.string	"Build cuda_13.0.r13.0/compiler.36424714_0"
        /*0030*/ 	.string	"-v  -suppress-debug-info  -lineinfo  -arch sm_90a "



//--------------------- .note.nv.cuinfo           --------------------------
	.section	.note.nv.cuinfo,"",@"SHT_NOTE"
	.sectionflags	@"SHF_NOTE_NV_CUINFO"
        /*0018*/ 	.short	0x0002
        /*001a*/ 	.short	0x005a
        /*001c*/ 	.short	0x0082
	.zero		2


//--------------------- .nv.info                  --------------------------
	.section	.nv.info,"",@"SHT_CUDA_INFO"
	.align	4


	//----- nvinfo : EIATTR_REGCOUNT
	.align		4
        /*0000*/ 	.byte	0x04, 0x2f
        /*0002*/ 	.short	(.L_1 - .L_0)
	.align		4
.L_0:
        /*0004*/ 	.word	index@(matmul_kernel)
        /*0008*/ 	.word	0x000000ff


	//----- nvinfo : EIATTR_FRAME_SIZE
	.align		4
.L_1:
        /*000c*/ 	.byte	0x04, 0x11
        /*000e*/ 	.short	(.L_3 - .L_2)
	.align		4
.L_2:
        /*0010*/ 	.word	index@(matmul_kernel)
        /*0014*/ 	.word	0x000005f8


	//----- nvinfo : EIATTR_MIN_STACK_SIZE
	.align		4
.L_3:
        /*0018*/ 	.byte	0x04, 0x12
        /*001a*/ 	.short	(.L_5 - .L_4)
	.align		4
.L_4:
        /*001c*/ 	.word	index@(matmul_kernel)
        /*0020*/ 	.word	0x000005f8
.L_5:


//--------------------- .nv.compat                --------------------------
	.section	.nv.compat,"",@"SHT_CUDA_COMPAT_INFO"
	.align	4
        /*0000*/ 	.byte	0x02, 0x09, 0x01, 0x00, 0x02, 0x02, 0x04, 0x00, 0x02, 0x05, 0x05, 0x00, 0x03, 0x07, 0x01, 0x01
        /*0010*/ 	.byte	0x02, 0x03, 0x00, 0x00, 0x02, 0x06, 0x01, 0x00, 0x04, 0x0b, 0x08, 0x00, 0x00, 0x00, 0x00, 0x00
        /*0020*/ 	.byte	0x00, 0x00, 0x00, 0x00


//--------------------- .nv.info.matmul_kernel    --------------------------
	.section	.nv.info.matmul_kernel,"",@"SHT_CUDA_INFO"
	.sectionflags	@""
	.align	4


	//----- nvinfo : EIATTR_CUDA_API_VERSION
	.align		4
        /*0000*/ 	.byte	0x04, 0x37
        /*0002*/ 	.short	(.L_7 - .L_6)
.L_6:
        /*0004*/ 	.word	0x00000082


	//----- nvinfo : EIATTR_KPARAM_INFO
	.align		4
.L_7:
        /*0008*/ 	.byte	0x04, 0x17
        /*000a*/ 	.short	(.L_9 - .L_8)
.L_8:
        /*000c*/ 	.word	0x00000000
        /*0010*/ 	.short	0x000d
        /*0012*/ 	.short	0x0048
        /*0014*/ 	.byte	0x00, 0xf4, 0x21, 0x00


	//----- nvinfo : EIATTR_KPARAM_INFO
	.align		4
.L_9:
        /*0018*/ 	.byte	0x04, 0x17
        /*001a*/ 	.short	(.L_11 - .L_10)
.L_10:
        /*001c*/ 	.word	0x00000000
        /*0020*/ 	.short	0x000c
        /*0022*/ 	.short	0x0040
        /*0024*/ 	.byte	0x00, 0xf4, 0x21, 0x00


	//----- nvinfo : EIATTR_KPARAM_INFO
	.align		4
.L_11:
        /*0028*/ 	.byte	0x04, 0x17
        /*002a*/ 	.short	(.L_13 - .L_12)
.L_12:
        /*002c*/ 	.word	0x00000000
        /*0030*/ 	.short	0x000b
        /*0032*/ 	.short	0x0038
        /*0034*/ 	.byte	0x00, 0xf0, 0x11, 0x00


	//----- nvinfo : EIATTR_KPARAM_INFO
	.align		4
.L_13:
        /*0038*/ 	.byte	0x04, 0x17
        /*003a*/ 	.short	(.L_15 - .L_14)
.L_14:
        /*003c*/ 	.word	0x00000000
        /*0040*/ 	.short	0x000a
        /*0042*/ 	.short	0x0034
        /*0044*/ 	.byte	0x00, 0xf0, 0x11, 0x00


	//----- nvinfo : EIATTR_KPARAM_INFO
	.align		4
.L_15:
        /*0048*/ 	.byte	0x04, 0x17
        /*004a*/ 	.short	(.L_17 - .L_16)
.L_16:
        /*004c*/ 	.word	0x00000000
        /*0050*/ 	.short	0x0009
        /*0052*/ 	.short	0x0030
        /*0054*/ 	.byte	0x00, 0xf0, 0x11, 0x00


	//----- nvinfo : EIATTR_KPARAM_INFO
	.align		4
.L_17:
        /*0058*/ 	.byte	0x04, 0x17
        /*005a*/ 	.short	(.L_19 - .L_18)
.L_18:
        /*005c*/ 	.word	0x00000000
        /*0060*/ 	.short	0x0008
        /*0062*/ 	.short	0x002c
        /*0064*/ 	.byte	0x00, 0xf0, 0x11, 0x00


	//----- nvinfo : EIATTR_KPARAM_INFO
	.align		4
.L_19:
        /*0068*/ 	.byte	0x04, 0x17
        /*006a*/ 	.short	(.L_21 - .L_20)
.L_20:
        /*006c*/ 	.word	0x00000000
        /*0070*/ 	.short	0x0007
        /*0072*/ 	.short	0x0028
        /*0074*/ 	.byte	0x00, 0xf0, 0x11, 0x00


	//----- nvinfo : EIATTR_KPARAM_INFO
	.align		4
.L_21:
        /*0078*/ 	.byte	0x04, 0x17
        /*007a*/ 	.short	(.L_23 - .L_22)
.L_22:
        /*007c*/ 	.word	0x00000000
        /*0080*/ 	.short	0x0006
        /*0082*/ 	.short	0x0024
        /*0084*/ 	.byte	0x00, 0xf0, 0x11, 0x00


	//----- nvinfo : EIATTR_KPARAM_INFO
	.align		4
.L_23:
        /*0088*/ 	.byte	0x04, 0x17
        /*008a*/ 	.short	(.L_25 - .L_24)
.L_24:
        /*008c*/ 	.word	0x00000000
        /*0090*/ 	.short	0x0005
        /*0092*/ 	.short	0x0020
        /*0094*/ 	.byte	0x00, 0xf0, 0x11, 0x00


	//----- nvinfo : EIATTR_KPARAM_INFO
	.align		4
.L_25:
        /*0098*/ 	.byte	0x04, 0x17
        /*009a*/ 	.short	(.L_27 - .L_26)
.L_26:
        /*009c*/ 	.word	0x00000000
        /*00a0*/ 	.short	0x0004
        /*00a2*/ 	.short	0x001c
        /*00a4*/ 	.byte	0x00, 0xf0, 0x11, 0x00


	//----- nvinfo : EIATTR_KPARAM_INFO
	.align		4
.L_27:
        /*00a8*/ 	.byte	0x04, 0x17
        /*00aa*/ 	.short	(.L_29 - .L_28)
.L_28:
        /*00ac*/ 	.word	0x00000000
        /*00b0*/ 	.short	0x0003
        /*00b2*/ 	.short	0x0018
        /*00b4*/ 	.byte	0x00, 0xf0, 0x11, 0x00


	//----- nvinfo : EIATTR_KPARAM_INFO
	.align		4
.L_29:
        /*00b8*/ 	.byte	0x04, 0x17
        /*00ba*/ 	.short	(.L_31 - .L_30)
.L_30:
        /*00bc*/ 	.word	0x00000000
        /*00c0*/ 	.short	0x0002
        /*00c2*/ 	.short	0x0010
        /*00c4*/ 	.byte	0x00, 0xf4, 0x21, 0x00


	//----- nvinfo : EIATTR_KPARAM_INFO
	.align		4
.L_31:
        /*00c8*/ 	.byte	0x04, 0x17
        /*00ca*/ 	.short	(.L_33 - .L_32)
.L_32:
        /*00cc*/ 	.word	0x00000000
        /*00d0*/ 	.short	0x0001
        /*00d2*/ 	.short	0x0008
        /*00d4*/ 	.byte	0x00, 0xf4, 0x21, 0x00


	//----- nvinfo : EIATTR_KPARAM_INFO
	.align		4
.L_33:
        /*00d8*/ 	.byte	0x04, 0x17
        /*00da*/ 	.short	(.L_35 - .L_34)
.L_34:
        /*00dc*/ 	.word	0x00000000
        /*00e0*/ 	.short	0x0000
        /*00e2*/ 	.short	0x0000
        /*00e4*/ 	.byte	0x00, 0xf4, 0x21, 0x00


	//----- nvinfo : EIATTR_SPARSE_MMA_MASK
	.align		4
.L_35:
        /*00e8*/ 	.byte	0x03, 0x50
        /*00ea*/ 	.short	0x0000


	//----- nvinfo : EIATTR_MAXREG_COUNT
	.align		4
        /*00ec*/ 	.byte	0x03, 0x1b
        /*00ee*/ 	.short	0x00ff


	//----- nvinfo : EIATTR_NUM_BARRIERS
	.align		4
        /*00f0*/ 	.byte	0x02, 0x4c
        /*00f2*/ 	.byte	0x01
	.zero		1


	//----- nvinfo : EIATTR_ANNOTATIONS
	.align		4
        /*00f4*/ 	.byte	0x04, 0x55
        /*00f6*/ 	.short	(.L_37 - .L_36)


	//   ....[0]....
.L_36:
        /*00f8*/ 	.word	0x00000001
        /*00fc*/ 	.byte	0xb0, 0x00, 0x00, 0x00, 0x01, 0x00, 0x00, 0x00, 0x60, 0x06, 0x00, 0x00, 0x01, 0x00, 0x00, 0x00
        /* <DEDUP_REMOVED lines=521> */
        /*219c*/ 	.byte	0x20, 0x59, 0x01, 0x00


	//----- nvinfo : EIATTR_MERCURY_ISA_VERSION
	.align		4
.L_37:
        /*21a0*/ 	.byte	0x03, 0x5f
        /*21a2*/ 	.short	0x0101


	//----- nvinfo : EIATTR_EXIT_INSTR_OFFSETS
	.align		4
        /*21a4*/ 	.byte	0x04, 0x1c
        /*21a6*/ 	.short	(.L_39 - .L_38)


	//   ....[0]....
.L_38:
        /*21a8*/ 	.word	0x0001d2c0


	//   ....[1]....
        /*21ac*/ 	.word	0x0001d2e0


	//----- nvinfo : EIATTR_REQNTID
	.align		4
.L_39:
        /*21b0*/ 	.byte	0x04, 0x10
        /*21b2*/ 	.short	(.L_41 - .L_40)
.L_40:
        /*21b4*/ 	.word	0x00000080
        /*21b8*/ 	.word	0x00000001
        /*21bc*/ 	.word	0x00000001


	//----- nvinfo : EIATTR_CBANK_PARAM_SIZE
	.align		4
.L_41:
        /*21c0*/ 	.byte	0x03, 0x19
        /*21c2*/ 	.short	0x0050


	//----- nvinfo : EIATTR_PARAM_CBANK
	.align		4
        /*21c4*/ 	.byte	0x04, 0x0a
        /*21c6*/ 	.short	(.L_43 - .L_42)
	.align		4
.L_42:
        /*21c8*/ 	.word	index@(.nv.constant0.matmul_kernel)
        /*21cc*/ 	.short	0x0210
        /*21ce*/ 	.short	0x0050


	//----- nvinfo : EIATTR_SW_WAR
	.align		4
.L_43:
        /*21d0*/ 	.byte	0x04, 0x36
        /*21d2*/ 	.short	(.L_45 - .L_44)
.L_44:
        /*21d4*/ 	.word	0x00000008
.L_45:


//--------------------- .nv.callgraph             --------------------------
	.section	.nv.callgraph,"",@"SHT_CUDA_CALLGRAPH"
	.align	4
	.sectionentsize	8
	.align		4
        /*0000*/ 	.word	0x00000000
	.align		4
        /*0004*/ 	.word	0xffffffff
	.align		4
        /*0008*/ 	.word	0x00000000
	.align		4
        /*000c*/ 	.word	0xfffffffe
	.align		4
        /*0010*/ 	.word	0x00000000
	.align		4
        /*0014*/ 	.word	0xfffffffd
	.align		4
        /*0018*/ 	.word	0x00000000
	.align		4
        /*001c*/ 	.word	0xfffffffc


//--------------------- .text.matmul_kernel       --------------------------
	.section	.text.matmul_kernel,"ax",@progbits
	.align	128
        .global         matmul_kernel
        .type           matmul_kernel,@function
        .size           matmul_kernel,(.L_x_3 - matmul_kernel)
        .other          matmul_kernel,@"STO_CUDA_ENTRY STV_DEFAULT"
matmul_kernel:
.text.matmul_kernel:
[----:B------:R-:W1:Y:S08]  /*0000*/  LDC R1, c[0x0][0x28] ;  /* 0x00000a00ff017b82 */ /* 0x000e700000000800 */
[----:B------:R-:W2:Y:S01]  /*0010*/  LDC.64 R2, c[0x0][0x228] ;  /* 0x00008a00ff027b82 */ /* 0x000ea20000000a00 */
[----:B-1----:R-:W-:Y:S01]  /*0020*/  VIADD R1, R1, 0xfffffa08 ;  /* 0xfffffa0801017836 */ /* 0x002fe20000000000 */
[----:B------:R-:W1:Y:S01]  /*0030*/  S2R R7, SR_CTAID.X ;  /* 0x0000000000077919 */ /* 0x000e620000002500 */
[----:B------:R-:W-:Y:S01]  /*0040*/  ULDC.64 UR4, c[0x0][0x218] ;  /* 0x0000860000047ab9 */ /* 0x000fe20000000a00 */
[----:B------:R-:W-:Y:S01]  /*0050*/  ULDC.64 UR6, c[0x0][0x210] ;  /* 0x0000840000067ab9 */ /* 0x000fe20000000a00 */
[----:B------:R-:W-:Y:S01]  /*0060*/  UMOV UR12, 0x400 ;  /* 0x00000400000c7882 */ /* 0x000fe20000000000 */
[----:B------:R-:W3:Y:S01]  /*0070*/  S2R R15, SR_TID.X ;  /* 0x00000000000f7919 */ /* 0x000ee20000002100 */
[----:B------:R-:W-:Y:S01]  /*0080*/  ULDC.64 UR16, c[0x0][0x208] ;  /* 0x0000820000107ab9 */ /* 0x000fe20000000a00 */
[----:B------:R-:W4:Y:S01]  /*0090*/  LDC R251, c[0x0][0x230] ;  /* 0x00008c00fffb7b82 */ /* 0x000f220000000800 */
[----:B--2---:R-:W-:Y:S01]  /*00a0*/  IMAD.MOV.U32 R80, RZ, RZ, R3 ;  /* 0x000000ffff507224 */ /* 0x004fe200078e0003 */
[----:B------:R2:W-:Y:S01]  /*00b0*/  STL.64 [R1+0x358], R2 ;  /* 0x0003580201007387 */ /* 0x0005e20000100a00 */
[----:B------:R-:W-:-:S02]  /*00c0*/  IMAD.MOV.U32 R78, RZ, RZ, R2 ;  /* 0x000000ffff4e7224 */ /* 0x000fc400078e0002 */
[----:B------:R-:W-:Y:S01]  /*00d0*/  VIADD R0, R80, 0xff ;  /* 0x000000ff50007836 */ /* 0x000fe20000000000 */
[----:B-1----:R-:W-:-:S04]  /*00e0*/  IABS R8, R7 ;  /* 0x0000000700087213 */ /* 0x002fc80000000000 */
[----:B--2---:R-:W-:Y:S02]  /*00f0*/  SHF.R.S32.HI R3, RZ, 0x1f, R0 ;  /* 0x0000001fff037819 */ /* 0x004fe40000011400 */
[----:B---3--:R-:W-:Y:S02]  /*0100*/  LOP3.LUT R244, R15, 0x7f, RZ, 0xc0, !PT ;  /* 0x0000007f0ff47812 */ /* 0x008fe400078ec0ff */
[----:B------:R-:W-:Y:S02]  /*0110*/  LEA.HI R3, R3, R0, RZ, 0x8 ;  /* 0x0000000003037211 */ /* 0x000fe400078f40ff */
[----:B------:R-:W-:Y:S01]  /*0120*/  LOP3.LUT R18, R15, 0x60, RZ, 0xc0, !PT ;  /* 0x000000600f127812 */ /* 0x000fe200078ec0ff */
[----:B------:R-:W-:Y:S01]  /*0130*/  IMAD.SHL.U32 R16, R244, 0x4, RZ ;  /* 0x00000004f4107824 */ /* 0x000fe200078e00ff */
[----:B------:R-:W-:-:S05]  /*0140*/  SHF.R.S32.HI R3, RZ, 0x8, R3 ;  /* 0x00000008ff037819 */ /* 0x000fca0000011403 */
[----:B------:R-:W-:-:S05]  /*0150*/  IMAD.SHL.U32 R4, R3, 0x8, RZ ;  /* 0x0000000803047824 */ /* 0x000fca00078e00ff */
[-C--:B------:R-:W-:Y:S02]  /*0160*/  IABS R5, R4.reuse ;  /* 0x0000000400057213 */ /* 0x080fe40000000000 */
[----:B------:R-:W-:Y:S02]  /*0170*/  IABS R10, R4 ;  /* 0x00000004000a7213 */ /* 0x000fe40000000000 */
[----:B------:R-:W1:Y:S08]  /*0180*/  I2F.RP R0, R5 ;  /* 0x0000000500007306 */ /* 0x000e700000209400 */
[----:B-1----:R-:W1:Y:S02]  /*0190*/  MUFU.RCP R0, R0 ;  /* 0x0000000000007308 */ /* 0x002e640000001000 */
[----:B-1----:R-:W-:-:S02]  /*01a0*/  VIADD R2, R0, 0xffffffe ;  /* 0x0ffffffe00027836 */ /* 0x002fc40000000000 */
[----:B------:R-:W-:-:S04]  /*01b0*/  IMAD.MOV R0, RZ, RZ, -R10 ;  /* 0x000000ffff007224 */ /* 0x000fc800078e0a0a */
[----:B------:R1:W2:Y:S02]  /*01c0*/  F2I.FTZ.U32.TRUNC.NTZ R3, R2 ;  /* 0x0000000200037305 */ /* 0x0002a4000021f000 */
[----:B-1----:R-:W-:Y:S02]  /*01d0*/  IMAD.MOV.U32 R2, RZ, RZ, RZ ;  /* 0x000000ffff027224 */ /* 0x002fe400078e00ff */
[----:B--2---:R-:W-:-:S04]  /*01e0*/  IMAD.MOV R6, RZ, RZ, -R3 ;  /* 0x000000ffff067224 */ /* 0x004fc800078e0a03 */
[----:B------:R-:W-:Y:S02]  /*01f0*/  IMAD R9, R6, R5, RZ ;  /* 0x0000000506097224 */ /* 0x000fe400078e02ff */
[----:B------:R-:W-:Y:S02]  /*0200*/  IMAD.MOV.U32 R6, RZ, RZ, R8 ;  /* 0x000000ffff067224 */ /* 0x000fe400078e0008 */
[----:B------:R-:W-:-:S06]  /*0210*/  IMAD.HI.U32 R3, R3, R9, R2 ;  /* 0x0000000903037227 */ /* 0x000fcc00078e0002 */
[----:B------:R-:W-:-:S04]  /*0220*/  IMAD.HI.U32 R3, R3, R6, RZ ;  /* 0x0000000603037227 */ /* 0x000fc800078e00ff */
[----:B------:R-:W-:-:S05]  /*0230*/  IMAD R0, R3, R0, R6 ;  /* 0x0000000003007224 */ /* 0x000fca00078e0206 */
[----:B------:R-:W-:-:S13]  /*0240*/  ISETP.GT.U32.AND P1, PT, R5, R0, PT ;  /* 0x000000000500720c */ /* 0x000fda0003f24070 */
[----:B------:R-:W-:Y:S02]  /*0250*/  @!P1 IMAD.IADD R0, R0, 0x1, -R5 ;  /* 0x0000000100009824 */ /* 0x000fe400078e0a05 */
[----:B------:R-:W-:Y:S01]  /*0260*/  @!P1 VIADD R3, R3, 0x1 ;  /* 0x0000000103039836 */ /* 0x000fe20000000000 */
[----:B------:R-:W-:Y:S02]  /*0270*/  ISETP.NE.AND P1, PT, R4, RZ, PT ;  /* 0x000000ff0400720c */ /* 0x000fe40003f25270 */
[----:B------:R-:W-:Y:S02]  /*0280*/  ISETP.GE.U32.AND P0, PT, R0, R5, PT ;  /* 0x000000050000720c */ /* 0x000fe40003f06070 */
[----:B------:R-:W-:-:S04]  /*0290*/  LOP3.LUT R0, R7, R4, RZ, 0x3c, !PT ;  /* 0x0000000407007212 */ /* 0x000fc800078e3cff */
[----:B------:R-:W-:Y:S01]  /*02a0*/  ISETP.GE.AND P2, PT, R0, RZ, PT ;  /* 0x000000ff0000720c */ /* 0x000fe20003f46270 */
[----:B------:R-:W-:-:S06]  /*02b0*/  VIADD R0, R78, 0x7f ;  /* 0x0000007f4e007836 */ /* 0x000fcc0000000000 */
[----:B------:R-:W-:-:S04]  /*02c0*/  @P0 VIADD R3, R3, 0x1 ;  /* 0x0000000103030836 */ /* 0x000fc80000000000 */
[----:B------:R-:W-:Y:S01]  /*02d0*/  IMAD.MOV.U32 R2, RZ, RZ, R3 ;  /* 0x000000ffff027224 */ /* 0x000fe200078e0003 */
[----:B------:R-:W-:-:S03]  /*02e0*/  SHF.R.S32.HI R3, RZ, 0x1f, R0 ;  /* 0x0000001fff037819 */ /* 0x000fc60000011400 */
[----:B------:R-:W-:Y:S01]  /*02f0*/  @!P2 IMAD.MOV R2, RZ, RZ, -R2 ;  /* 0x000000ffff02a224 */ /* 0x000fe200078e0a02 */
[----:B------:R-:W-:Y:S02]  /*0300*/  @!P1 LOP3.LUT R2, RZ, R4, RZ, 0x33, !PT ;  /* 0x00000004ff029212 */ /* 0x000fe400078e33ff */
[----:B------:R-:W-:Y:S02]  /*0310*/  LEA.HI R3, R3, R0, RZ, 0x7 ;  /* 0x0000000003037211 */ /* 0x000fe400078f38ff */
[----:B------:R-:W-:Y:S01]  /*0320*/  IABS R0, R80 ;  /* 0x0000005000007213 */ /* 0x000fe20000000000 */
[----:B------:R-:W-:Y:S02]  /*0330*/  IMAD.SHL.U32 R12, R2, 0x8, RZ ;  /* 0x00000008020c7824 */ /* 0x000fe400078e00ff */
[----:B------:R-:W-:-:S03]  /*0340*/  IMAD.MOV R2, RZ, RZ, -R2 ;  /* 0x000000ffff027224 */ /* 0x000fc600078e0a02 */
[----:B------:R-:W-:Y:S01]  /*0350*/  LEA.HI.SX32 R3, R3, -R12, 0x19 ;  /* 0x8000000c03037211 */ /* 0x000fe200078fcaff */
[----:B------:R-:W-:Y:S02]  /*0360*/  IMAD R13, R4, R2, R7 ;  /* 0x00000002040d7224 */ /* 0x000fe400078e0207 */
[----:B------:R-:W-:Y:S01]  /*0370*/  IMAD.MOV.U32 R2, RZ, RZ, RZ ;  /* 0x000000ffff027224 */ /* 0x000fe200078e00ff */
[----:B------:R-:W-:Y:S02]  /*0380*/  VIMNMX R14, R3, 0x8, PT ;  /* 0x00000008030e7848 */ /* 0x000fe40003fe0100 */
[----:B------:R-:W-:Y:S02]  /*0390*/  IABS R6, R13 ;  /* 0x0000000d00067213 */ /* 0x000fe40000000000 */
[----:B------:R-:W-:-:S04]  /*03a0*/  IABS R8, R14 ;  /* 0x0000000e00087213 */ /* 0x000fc80000000000 */
[----:B------:R-:W1:Y:S08]  /*03b0*/  I2F.RP R5, R8 ;  /* 0x0000000800057306 */ /* 0x000e700000209400 */
[----:B-1----:R-:W1:Y:S02]  /*03c0*/  MUFU.RCP R5, R5 ;  /* 0x0000000500057308 */ /* 0x002e640000001000 */
[----:B-1----:R-:W-:-:S06]  /*03d0*/  VIADD R3, R5, 0xffffffe ;  /* 0x0ffffffe05037836 */ /* 0x002fcc0000000000 */
[----:B------:R-:W1:Y:S02]  /*03e0*/  F2I.FTZ.U32.TRUNC.NTZ R3, R3 ;  /* 0x0000000300037305 */ /* 0x000e64000021f000 */
[----:B-1----:R-:W-:-:S04]  /*03f0*/  IMAD.MOV R9, RZ, RZ, -R3 ;  /* 0x000000ffff097224 */ /* 0x002fc800078e0a03 */
[----:B------:R-:W-:Y:S01]  /*0400*/  IMAD R7, R9, R8, RZ ;  /* 0x0000000809077224 */ /* 0x000fe200078e02ff */
[----:B------:R-:W-:-:S03]  /*0410*/  IABS R9, R78 ;  /* 0x0000004e00097213 */ /* 0x000fc60000000000 */
[----:B------:R-:W-:Y:S01]  /*0420*/  IMAD.HI.U32 R4, R3, R7, R2 ;  /* 0x0000000703047227 */ /* 0x000fe200078e0002 */
[----:B------:R-:W-:Y:S01]  /*0430*/  IABS R2, R14 ;  /* 0x0000000e00027213 */ /* 0x000fe20000000000 */
[----:B------:R-:W1:Y:S02]  /*0440*/  I2F.RP R7, R0 ;  /* 0x0000000000077306 */ /* 0x000e640000209400 */
[----:B------:R-:W-:Y:S02]  /*0450*/  IMAD.MOV.U32 R3, RZ, RZ, R6 ;  /* 0x000000ffff037224 */ /* 0x000fe400078e0006 */
[----:B------:R-:W-:Y:S02]  /*0460*/  IMAD.MOV R5, RZ, RZ, -R2 ;  /* 0x000000ffff057224 */ /* 0x000fe400078e0a02 */
[----:B------:R-:W-:-:S04]  /*0470*/  IMAD.HI.U32 R4, R4, R3, RZ ;  /* 0x0000000304047227 */ /* 0x000fc800078e00ff */
[----:B------:R-:W-:Y:S02]  /*0480*/  IMAD R3, R4, R5, R3 ;  /* 0x0000000504037224 */ /* 0x000fe400078e0203 */
[----:B------:R-:W-:-:S03]  /*0490*/  IMAD.MOV.U32 R2, RZ, RZ, R9 ;  /* 0x000000ffff027224 */ /* 0x000fc600078e0009 */
[----:B------:R-:W-:Y:S01]  /*04a0*/  ISETP.GT.U32.AND P1, PT, R8, R3, PT ;  /* 0x000000030800720c */ /* 0x000fe20003f24070 */
[----:B------:R-:W2:Y:S08]  /*04b0*/  I2F.RP R6, R2 ;  /* 0x0000000200067306 */ /* 0x000eb00000209400 */
[----:B-1----:R-:W1:Y:S04]  /*04c0*/  MUFU.RCP R7, R7 ;  /* 0x0000000700077308 */ /* 0x002e680000001000 */
[----:B------:R-:W-:-:S02]  /*04d0*/  @!P1 IMAD.IADD R3, R3, 0x1, -R8 ;  /* 0x0000000103039824 */ /* 0x000fc400078e0a08 */
[----:B------:R-:W-:Y:S01]  /*04e0*/  @!P1 VIADD R4, R4, 0x1 ;  /* 0x0000000104049836 */ /* 0x000fe20000000000 */
[----:B------:R-:W-:Y:S01]  /*04f0*/  ISETP.NE.AND P1, PT, R14, RZ, PT ;  /* 0x000000ff0e00720c */ /* 0x000fe20003f25270 */
[----:B--2---:R-:W2:Y:S01]  /*0500*/  MUFU.RCP R6, R6 ;  /* 0x0000000600067308 */ /* 0x004ea20000001000 */
[----:B------:R-:W-:Y:S02]  /*0510*/  ISETP.GE.U32.AND P0, PT, R3, R8, PT ;  /* 0x000000080300720c */ /* 0x000fe40003f06070 */
[----:B------:R-:W-:-:S04]  /*0520*/  LOP3.LUT R3, R13, R14, RZ, 0x3c, !PT ;  /* 0x0000000e0d037212 */ /* 0x000fc800078e3cff */
[----:B------:R-:W-:Y:S01]  /*0530*/  ISETP.GE.AND P2, PT, R3, RZ, PT ;  /* 0x000000ff0300720c */ /* 0x000fe20003f46270 */
[----:B-1----:R-:W-:Y:S01]  /*0540*/  VIADD R5, R7, 0xffffffe ;  /* 0x0ffffffe07057836 */ /* 0x002fe20000000000 */
[----:B------:R-:W-:-:S05]  /*0550*/  SHF.R.U32.HI R3, RZ, 0x5, R15 ;  /* 0x00000005ff037819 */ /* 0x000fca000001160f */
[----:B------:R-:W-:Y:S01]  /*0560*/  @P0 VIADD R4, R4, 0x1 ;  /* 0x0000000104040836 */ /* 0x000fe20000000000 */
[----:B------:R-:W1:Y:S01]  /*0570*/  F2I.FTZ.U32.TRUNC.NTZ R5, R5 ;  /* 0x0000000500057305 */ /* 0x000e62000021f000 */
[----:B------:R-:W-:Y:S01]  /*0580*/  SGXT.U32 R3, R3, 0x2 ;  /* 0x000000020303781a */ /* 0x000fe20000000000 */
[----:B--2---:R-:W-:Y:S02]  /*0590*/  VIADD R10, R6, 0xffffffe ;  /* 0x0ffffffe060a7836 */ /* 0x004fe40000000000 */
[----:B------:R-:W-:Y:S02]  /*05a0*/  IMAD.MOV.U32 R17, RZ, RZ, R4 ;  /* 0x000000ffff117224 */ /* 0x000fe400078e0004 */
[----:B------:R-:W-:Y:S02]  /*05b0*/  IMAD.MOV.U32 R4, RZ, RZ, RZ ;  /* 0x000000ffff047224 */ /* 0x000fe400078e00ff */
[----:B------:R2:W3:Y:S01]  /*05c0*/  F2I.FTZ.U32.TRUNC.NTZ R11, R10 ;  /* 0x0000000a000b7305 */ /* 0x0004e2000021f000 */
[----:B------:R-:W-:Y:S01]  /*05d0*/  @!P2 IMAD.MOV R17, RZ, RZ, -R17 ;  /* 0x000000ffff11a224 */ /* 0x000fe200078e0a11 */
[----:B------:R-:W-:Y:S01]  /*05e0*/  @!P1 LOP3.LUT R17, RZ, R14, RZ, 0x33, !PT ;  /* 0x0000000eff119212 */ /* 0x000fe200078e33ff */
[----:B-1----:R-:W-:-:S04]  /*05f0*/  IMAD.MOV R7, RZ, RZ, -R5 ;  /* 0x000000ffff077224 */ /* 0x002fc800078e0a05 */
[----:B------:R-:W-:Y:S02]  /*0600*/  IMAD.SHL.U32 R8, R17, 0x100, RZ ;  /* 0x0000010011087824 */ /* 0x000fe400078e00ff */
[----:B------:R-:W-:Y:S02]  /*0610*/  IMAD R7, R7, R0, RZ ;  /* 0x0000000007077224 */ /* 0x000fe400078e02ff */
[----:B--2---:R-:W-:Y:S01]  /*0620*/  IMAD.MOV.U32 R10, RZ, RZ, RZ ;  /* 0x000000ffff0a7224 */ /* 0x004fe200078e00ff */
[----:B------:R-:W-:Y:S01]  /*0630*/  LOP3.LUT R6, R8, R3, RZ, 0xfc, !PT ;  /* 0x0000000308067212 */ /* 0x000fe200078efcff */
[----:B------:R-:W-:Y:S01]  /*0640*/  IMAD.HI.U32 R5, R5, R7, R4 ;  /* 0x0000000705057227 */ /* 0x000fe200078e0004 */
[----:B------:R-:W-:Y:S01]  /*0650*/  SHF.R.U32.HI R3, RZ, 0x1, R18 ;  /* 0x00000001ff037819 */ /* 0x000fe20000011612 */
[----:B------:R1:W-:Y:S01]  /*0660*/  STL [R1+0x3f4], R8 ;  /* 0x0003f40801007387 */ /* 0x0003e20000100800 */
[----:B------:R-:W-:Y:S01]  /*0670*/  IABS R9, R6 ;  /* 0x0000000600097213 */ /* 0x000fe20000000000 */
[----:B---3--:R-:W-:Y:S01]  /*0680*/  IMAD.MOV R4, RZ, RZ, -R11 ;  /* 0x000000ffff047224 */ /* 0x008fe200078e0a0b */
[----:B------:R-:W-:Y:S01]  /*0690*/  LOP3.LUT R16, R16, R3, RZ, 0x3c, !PT ;  /* 0x0000000310107212 */ /* 0x000fe200078e3cff */
[----:B------:R-:W-:Y:S01]  /*06a0*/  IMAD.MOV R7, RZ, RZ, -R17 ;  /* 0x000000ffff077224 */ /* 0x000fe200078e0a11 */
[C---:B------:R-:W-:Y:S01]  /*06b0*/  LOP3.LUT R19, R6.reuse, 0xfc, RZ, 0xfc, !PT ;  /* 0x000000fc06137812 */ /* 0x040fe200078efcff */
[----:B------:R-:W-:Y:S01]  /*06c0*/  IMAD.MOV.U32 R17, RZ, RZ, R4 ;  /* 0x000000ffff117224 */ /* 0x000fe200078e0004 */
[C---:B------:R-:W-:Y:S01]  /*06d0*/  LOP3.LUT R20, R6.reuse, 0xc, RZ, 0xfc, !PT ;  /* 0x0000000c06147812 */ /* 0x040fe200078efcff */
[----:B------:R-:W-:Y:S01]  /*06e0*/  IMAD.HI.U32 R4, R5, R9, RZ ;  /* 0x0000000905047227 */ /* 0x000fe200078e00ff */
[----:B------:R-:W-:-:S02]  /*06f0*/  LOP3.LUT R21, R6, 0x10, RZ, 0xfc, !PT ;  /* 0x0000001006157812 */ /* 0x000fc400078efcff */
[----:B------:R-:W-:Y:S01]  /*0700*/  LOP3.LUT R22, R6, 0x14, RZ, 0xfc, !PT ;  /* 0x0000001406167812 */ /* 0x000fe200078efcff */
[----:B------:R-:W-:Y:S01]  /*0710*/  IMAD R3, R14, R7, R13 ;  /* 0x000000070e037224 */ /* 0x000fe200078e020d */
[----:B------:R-:W-:Y:S01]  /*0720*/  IABS R14, R20 ;  /* 0x00000014000e7213 */ /* 0x000fe20000000000 */
[----:B------:R-:W-:Y:S01]  /*0730*/  IMAD R7, R17, R2, RZ ;  /* 0x0000000211077224 */ /* 0x000fe200078e02ff */
[----:B------:R-:W-:Y:S01]  /*0740*/  IABS R17, R19 ;  /* 0x0000001300117213 */ /* 0x000fe20000000000 */
[----:B------:R-:W-:Y:S01]  /*0750*/  IMAD.MOV R4, RZ, RZ, -R4 ;  /* 0x000000ffff047224 */ /* 0x000fe200078e0a04 */
[----:B------:R-:W-:Y:S01]  /*0760*/  IABS R18, R21 ;  /* 0x0000001500127213 */ /* 0x000fe20000000000 */
[----:B------:R-:W-:Y:S01]  /*0770*/  IMAD.HI.U32 R7, R11, R7, R10 ;  /* 0x000000070b077227 */ /* 0x000fe200078e000a */
[----:B------:R-:W-:Y:S02]  /*0780*/  LOP3.LUT R11, R6, 0x4, RZ, 0xfc, !PT ;  /* 0x00000004060b7812 */ /* 0x000fe400078efcff */
[----:B------:R-:W-:Y:S01]  /*0790*/  ISETP.GE.AND P2, PT, R19, RZ, PT ;  /* 0x000000ff1300720c */ /* 0x000fe20003f46270 */
[----:B------:R-:W-:Y:S01]  /*07a0*/  IMAD.IADD R10, R12, 0x1, R3 ;  /* 0x000000010c0a7824 */ /* 0x000fe200078e0203 */
[----:B------:R-:W-:Y:S01]  /*07b0*/  ISETP.GE.AND P3, PT, R11, RZ, PT ;  /* 0x000000ff0b00720c */ /* 0x000fe20003f66270 */
[----:B------:R-:W-:Y:S01]  /*07c0*/  IMAD R3, R0, R4, R9 ;  /* 0x0000000400037224 */ /* 0x000fe200078e0209 */
[----:B------:R-:W-:Y:S01]  /*07d0*/  IABS R9, R11 ;  /* 0x0000000b00097213 */ /* 0x000fe20000000000 */
[----:B------:R-:W-:Y:S01]  /*07e0*/  IMAD.HI.U32 R4, R5, R17, RZ ;  /* 0x0000001105047227 */ /* 0x000fe200078e00ff */
[----:B------:R-:W-:-:S02]  /*07f0*/  LOP3.LUT R12, R6, 0x8, RZ, 0xfc, !PT ;  /* 0x00000008060c7812 */ /* 0x000fc400078efcff */
[----:B------:R-:W-:Y:S01]  /*0800*/  ISETP.GT.U32.AND P0, PT, R0, R3, PT ;  /* 0x000000030000720c */ /* 0x000fe20003f04070 */
[----:B------:R-:W-:Y:S01]  /*0810*/  IMAD.MOV R11, RZ, RZ, -R4 ;  /* 0x000000ffff0b7224 */ /* 0x000fe200078e0a04 */
[----:B------:R-:W-:Y:S01]  /*0820*/  IABS R13, R12 ;  /* 0x0000000c000d7213 */ /* 0x000fe20000000000 */
[C---:B------:R-:W-:Y:S01]  /*0830*/  IMAD.HI.U32 R4, R5.reuse, R9, RZ ;  /* 0x0000000905047227 */ /* 0x040fe200078e00ff */
[----:B------:R-:W-:Y:S02]  /*0840*/  ISETP.GE.AND P1, PT, R12, RZ, PT ;  /* 0x000000ff0c00720c */ /* 0x000fe40003f26270 */
[----:B------:R-:W-:Y:S01]  /*0850*/  IABS R19, R22 ;  /* 0x0000001600137213 */ /* 0x000fe20000000000 */
[----:B------:R-:W-:Y:S01]  /*0860*/  IMAD R17, R0, R11, R17 ;  /* 0x0000000b00117224 */ /* 0x000fe200078e0211 */
[C---:B------:R-:W-:Y:S01]  /*0870*/  LOP3.LUT R23, R6.reuse, 0x18, RZ, 0xfc, !PT ;  /* 0x0000001806177812 */ /* 0x040fe200078efcff */
[----:B------:R-:W-:Y:S01]  /*0880*/  IMAD.MOV R12, RZ, RZ, -R4 ;  /* 0x000000ffff0c7224 */ /* 0x000fe200078e0a04 */
[----:B------:R-:W-:Y:S01]  /*0890*/  LOP3.LUT R29, R6, 0x2c, RZ, 0xfc, !PT ;  /* 0x0000002c061d7812 */ /* 0x000fe200078efcff */
[----:B------:R-:W-:Y:S01]  /*08a0*/  IMAD.HI.U32 R4, R5, R13, RZ ;  /* 0x0000000d05047227 */ /* 0x000fe200078e00ff */
[----:B------:R-:W-:-:S02]  /*08b0*/  ISETP.GT.U32.AND P4, PT, R0, R17, PT ;  /* 0x000000110000720c */ /* 0x000fc40003f84070 */
[C---:B------:R-:W-:Y:S01]  /*08c0*/  LOP3.LUT R30, R6.reuse, 0x30, RZ, 0xfc, !PT ;  /* 0x00000030061e7812 */ /* 0x040fe200078efcff */
[----:B------:R-:W-:Y:S01]  /*08d0*/  IMAD.MOV R4, RZ, RZ, -R4 ;  /* 0x000000ffff047224 */ /* 0x000fe200078e0a04 */
[C---:B------:R-:W-:Y:S01]  /*08e0*/  LOP3.LUT R31, R6.reuse, 0x34, RZ, 0xfc, !PT ;  /* 0x00000034061f7812 */ /* 0x040fe200078efcff */
[----:B------:R-:W-:Y:S01]  /*08f0*/  @!P0 IMAD.IADD R3, R3, 0x1, -R0 ;  /* 0x0000000103038824 */ /* 0x000fe200078e0a00 */
[----:B------:R-:W-:Y:S01]  /*0900*/  LOP3.LUT R32, R6, 0x38, RZ, 0xfc, !PT ;  /* 0x0000003806207812 */ /* 0x000fe200078efcff */
[C---:B------:R-:W-:Y:S01]  /*0910*/  IMAD R9, R0.reuse, R12, R9 ;  /* 0x0000000c00097224 */ /* 0x040fe200078e0209 */
[----:B------:R-:W-:Y:S01]  /*0920*/  IABS R27, R31 ;  /* 0x0000001f001b7213 */ /* 0x000fe20000000000 */
[C---:B------:R-:W-:Y:S01]  /*0930*/  IMAD R12, R0.reuse, R4, R13 ;  /* 0x00000004000c7224 */ /* 0x040fe200078e020d */
[C---:B------:R-:W-:Y:S01]  /*0940*/  ISETP.GT.U32.AND P5, PT, R0.reuse, R3, PT ;  /* 0x000000030000720c */ /* 0x040fe20003fa4070 */
[----:B------:R-:W-:Y:S01]  /*0950*/  IMAD.HI.U32 R11, R5, R14, RZ ;  /* 0x0000000e050b7227 */ /* 0x000fe200078e00ff */
[----:B------:R-:W-:-:S02]  /*0960*/  ISETP.GT.U32.AND P6, PT, R0, R9, PT ;  /* 0x000000090000720c */ /* 0x000fc40003fc4070 */
[----:B------:R-:W-:Y:S01]  /*0970*/  ISETP.GT.U32.AND P0, PT, R0, R12, PT ;  /* 0x0000000c0000720c */ /* 0x000fe20003f04070 */
[--C-:B------:R-:W-:Y:S01]  /*0980*/  @!P4 IMAD.IADD R17, R17, 0x1, -R0.reuse ;  /* 0x000000011111c824 */ /* 0x100fe200078e0a00 */
[----:B------:R-:W-:Y:S01]  /*0990*/  IABS R28, R32 ;  /* 0x00000020001c7213 */ /* 0x000fe20000000000 */
[----:B------:R-:W-:Y:S01]  /*09a0*/  IMAD.MOV R11, RZ, RZ, -R11 ;  /* 0x000000ffff0b7224 */ /* 0x000fe200078e0a0b */
[----:B------:R-:W-:Y:S01]  /*09b0*/  LOP3.LUT R33, R6, 0x3c, RZ, 0xfc, !PT ;  /* 0x0000003c06217812 */ /* 0x000fe200078efcff */
[----:B------:R-:W-:Y:S01]  /*09c0*/  IMAD.HI.U32 R4, R5, R18, RZ ;  /* 0x0000001205047227 */ /* 0x000fe200078e00ff */
[----:B------:R-:W-:Y:S02]  /*09d0*/  ISETP.GT.U32.AND P4, PT, R0, R17, PT ;  /* 0x000000110000720c */ /* 0x000fe40003f84070 */
[C---:B------:R-:W-:Y:S01]  /*09e0*/  LOP3.LUT R34, R6.reuse, 0x40, RZ, 0xfc, !PT ;  /* 0x0000004006227812 */ /* 0x040fe200078efcff */
[----:B------:R-:W-:Y:S01]  /*09f0*/  @!P5 IMAD.IADD R3, R3, 0x1, -R0 ;  /* 0x000000010303d824 */ /* 0x000fe200078e0a00 */
[----:B------:R-:W-:Y:S01]  /*0a00*/  ISETP.GE.AND P5, PT, R6, RZ, PT ;  /* 0x000000ff0600720c */ /* 0x000fe20003fa6270 */
[----:B------:R-:W-:Y:S01]  /*0a10*/  IMAD R13, R0, R11, R14 ;  /* 0x0000000b000d7224 */ /* 0x000fe200078e020e */
[----:B------:R-:W-:Y:S01]  /*0a20*/  LOP3.LUT R35, R6, 0x44, RZ, 0xfc, !PT ;  /* 0x0000004406237812 */ /* 0x000fe200078efcff */
[----:B------:R-:W-:Y:S01]  /*0a30*/  @!P0 IMAD.IADD R12, R12, 0x1, -R0 ;  /* 0x000000010c0c8824 */ /* 0x000fe200078e0a00 */
[C---:B------:R-:W-:Y:S01]  /*0a40*/  LOP3.LUT R36, R6.reuse, 0x48, RZ, 0xfc, !PT ;  /* 0x0000004806247812 */ /* 0x040fe200078efcff */
[----:B------:R-:W-:Y:S01]  /*0a50*/  IMAD.MOV R11, RZ, RZ, -R4 ;  /* 0x000000ffff0b7224 */ /* 0x000fe200078e0a04 */
[----:B------:R-:W-:Y:S01]  /*0a60*/  LOP3.LUT R37, R6, 0x4c, RZ, 0xfc, !PT ;  /* 0x0000004c06257812 */ /* 0x000fe200078efcff */
[--C-:B------:R-:W-:Y:S01]  /*0a70*/  @!P6 IMAD.IADD R9, R9, 0x1, -R0.reuse ;  /* 0x000000010909e824 */ /* 0x100fe200078e0a00 */
[C---:B------:R-:W-:Y:S01]  /*0a80*/  ISETP.GT.U32.AND P6, PT, R0.reuse, R13, PT ;  /* 0x0000000d0000720c */ /* 0x040fe20003fc4070 */
[----:B------:R-:W-:Y:S01]  /*0a90*/  @!P4 IMAD.IADD R17, R17, 0x1, -R0 ;  /* 0x000000011111c824 */ /* 0x000fe200078e0a00 */
[C---:B------:R-:W-:Y:S01]  /*0aa0*/  ISETP.GT.U32.AND P4, PT, R0.reuse, R12, PT ;  /* 0x0000000c0000720c */ /* 0x040fe20003f84070 */
[----:B------:R-:W-:Y:S01]  /*0ab0*/  IMAD.HI.U32 R4, R5, R19, RZ ;  /* 0x0000001305047227 */ /* 0x000fe200078e00ff */
[----:B------:R-:W-:-:S02]  /*0ac0*/  ISETP.GT.U32.AND P0, PT, R0, R9, PT ;  /* 0x000000090000720c */ /* 0x000fc40003f04070 */
[----:B------:R-:W-:Y:S01]  /*0ad0*/  LOP3.LUT R38, R6, 0x50, RZ, 0xfc, !PT ;  /* 0x0000005006267812 */ /* 0x000fe200078efcff */
[----:B------:R-:W-:Y:S01]  /*0ae0*/  IMAD R14, R0, R11, R18 ;  /* 0x0000000b000e7224 */ /* 0x000fe200078e0212 */
[----:B------:R-:W-:Y:S01]  /*0af0*/  IABS R18, R23 ;  /* 0x0000001700127213 */ /* 0x000fe20000000000 */
[----:B------:R-:W-:Y:S01]  /*0b00*/  IMAD.MOV R11, RZ, RZ, -R4 ;  /* 0x000000ffff0b7224 */ /* 0x000fe200078e0a04 */
[C---:B------:R-:W-:Y:S01]  /*0b10*/  LOP3.LUT R39, R6.reuse, 0x54, RZ, 0xfc, !PT ;  /* 0x0000005406277812 */ /* 0x040fe200078efcff */
[----:B------:R-:W-:Y:S01]  /*0b20*/  IMAD.MOV.U32 R4, RZ, RZ, R17 ;  /* 0x000000ffff047224 */ /* 0x000fe200078e0011 */
[----:B------:R-:W-:Y:S01]  /*0b30*/  LOP3.LUT R40, R6, 0x5c, RZ, 0xfc, !PT ;  /* 0x0000005c06287812 */ /* 0x000fe200078efcff */
[----:B------:R-:W-:Y:S01]  /*0b40*/  @!P5 IMAD.MOV R3, RZ, RZ, -R3 ;  /* 0x000000ffff03d224 */ /* 0x000fe200078e0a03 */
[C---:B------:R-:W-:Y:S01]  /*0b50*/  ISETP.GT.U32.AND P5, PT, R0.reuse, R14, PT ;  /* 0x0000000e0000720c */ /* 0x040fe20003fa4070 */
[----:B------:R-:W-:Y:S01]  /*0b60*/  IMAD R17, R0, R11, R19 ;  /* 0x0000000b00117224 */ /* 0x000fe200078e0213 */
[----:B------:R-:W-:Y:S01]  /*0b70*/  LOP3.LUT R19, R6, 0x20, RZ, 0xfc, !PT ;  /* 0x0000002006137812 */ /* 0x000fe200078efcff */
[--C-:B------:R-:W-:Y:S01]  /*0b80*/  @!P4 IMAD.IADD R12, R12, 0x1, -R0.reuse ;  /* 0x000000010c0cc824 */ /* 0x100fe200078e0a00 */
[----:B------:R-:W-:Y:S01]  /*0b90*/  LOP3.LUT R42, R6, 0x60, RZ, 0xfc, !PT ;  /* 0x00000060062a7812 */ /* 0x000fe200078efcff */
[----:B------:R-:W-:Y:S01]  /*0ba0*/  @!P6 IMAD.IADD R13, R13, 0x1, -R0 ;  /* 0x000000010d0de824 */ /* 0x000fe200078e0a00 */
[----:B------:R-:W-:Y:S01]  /*0bb0*/  ISETP.GT.U32.AND P4, PT, R0, R17, PT ;  /* 0x000000110000720c */ /* 0x000fe20003f84070 */
[----:B------:R-:W-:Y:S01]  /*0bc0*/  IMAD.HI.U32 R11, R5, R18, RZ ;  /* 0x00000012050b7227 */ /* 0x000fe200078e00ff */
[----:B------:R-:W-:-:S02]  /*0bd0*/  LOP3.LUT R43, R6, 0x64, RZ, 0xfc, !PT ;  /* 0x00000064062b7812 */ /* 0x000fc400078efcff */
[----:B------:R-:W-:Y:S01]  /*0be0*/  ISETP.GT.U32.AND P6, PT, R0, R13, PT ;  /* 0x0000000d0000720c */ /* 0x000fe20003fc4070 */
[--C-:B------:R-:W-:Y:S01]  /*0bf0*/  @!P0 IMAD.IADD R9, R9, 0x1, -R0.reuse ;  /* 0x0000000109098824 */ /* 0x100fe200078e0a00 */
[----:B------:R-:W-:Y:S01]  /*0c00*/  ISETP.GE.AND P0, PT, R21, RZ, PT ;  /* 0x000000ff1500720c */ /* 0x000fe20003f06270 */
[----:B------:R-:W-:Y:S01]  /*0c10*/  @!P5 IMAD.IADD R14, R14, 0x1, -R0 ;  /* 0x000000010e0ed824 */ /* 0x000fe200078e0a00 */
[----:B------:R-:W-:Y:S01]  /*0c20*/  ISETP.GE.AND P5, PT, R22, RZ, PT ;  /* 0x000000ff1600720c */ /* 0x000fe20003fa6270 */
[----:B------:R-:W-:Y:S01]  /*0c30*/  @!P2 IMAD.MOV R4, RZ, RZ, -R4 ;  /* 0x000000ffff04a224 */ /* 0x000fe200078e0a04 */
[----:B------:R-:W-:Y:S01]  /*0c40*/  ISETP.GE.AND P2, PT, R20, RZ, PT ;  /* 0x000000ff1400720c */ /* 0x000fe20003f46270 */
[----:B------:R-:W-:Y:S01]  /*0c50*/  IMAD.MOV R11, RZ, RZ, -R11 ;  /* 0x000000ffff0b7224 */ /* 0x000fe200078e0a0b */
[----:B------:R-:W-:Y:S01]  /*0c60*/  IABS R22, R19 ;  /* 0x0000001300167213 */ /* 0x000fe20000000000 */
[----:B------:R-:W-:Y:S01]  /*0c70*/  @!P3 IMAD.MOV R9, RZ, RZ, -R9 ;  /* 0x000000ffff09b224 */ /* 0x000fe200078e0a09 */
[----:B------:R-:W-:Y:S01]  /*0c80*/  ISETP.GT.U32.AND P3, PT, R0, R14, PT ;  /* 0x0000000e0000720c */ /* 0x000fe20003f64070 */
[----:B------:R-:W-:Y:S01]  /*0c90*/  @!P4 IMAD.IADD R17, R17, 0x1, -R0 ;  /* 0x000000011111c824 */ /* 0x000fe200078e0a00 */
[----:B------:R-:W-:Y:S01]  /*0ca0*/  LOP3.LUT R21, R6, 0x28, RZ, 0xfc, !PT ;  /* 0x0000002806157812 */ /* 0x000fe200078efcff */
[----:B------:R-:W-:Y:S01]  /*0cb0*/  IMAD R18, R0, R11, R18 ;  /* 0x0000000b00127224 */ /* 0x000fe200078e0212 */
[----:B------:R-:W-:Y:S01]  /*0cc0*/  LOP3.LUT R11, R6, 0x1c, RZ, 0xfc, !PT ;  /* 0x0000001c060b7812 */ /* 0x000fe200078efcff */
[----:B------:R-:W-:Y:S01]  /*0cd0*/  @!P1 IMAD.MOV R12, RZ, RZ, -R12 ;  /* 0x000000ffff0c9224 */ /* 0x000fe200078e0a0c */
[----:B------:R-:W-:Y:S01]  /*0ce0*/  ISETP.GT.U32.AND P4, PT, R0, R17, PT ;  /* 0x000000110000720c */ /* 0x000fe20003f84070 */
[----:B------:R-:W-:Y:S01]  /*0cf0*/  @!P6 IMAD.IADD R13, R13, 0x1, -R0 ;  /* 0x000000010d0de824 */ /* 0x000fe200078e0a00 */
[----:B------:R-:W-:Y:S01]  /*0d00*/  ISETP.GE.AND P1, PT, R11, RZ, PT ;  /* 0x000000ff0b00720c */ /* 0x000fe20003f26270 */
[----:B-1----:R-:W-:Y:S01]  /*0d10*/  IMAD R8, R10, 0x80, R244 ;  /* 0x000000800a087824 */ /* 0x002fe200078e02f4 */
[----:B------:R-:W-:Y:S01]  /*0d20*/  IABS R11, R11 ;  /* 0x0000000b000b7213 */ /* 0x000fe20000000000 */
[----:B------:R-:W-:Y:S01]  /*0d30*/  @!P2 IMAD.MOV R13, RZ, RZ, -R13 ;  /* 0x000000ffff0da224 */ /* 0x000fe200078e0a0d */
[----:B------:R-:W-:Y:S01]  /*0d40*/  ISETP.GE.AND P2, PT, R19, RZ, PT ;  /* 0x000000ff1300720c */ /* 0x000fe20003f46270 */
[----:B------:R-:W-:Y:S01]  /*0d50*/  @!P3 IMAD.IADD R14, R14, 0x1, -R0 ;  /* 0x000000010e0eb824 */ /* 0x000fe200078e0a00 */
[----:B------:R-:W-:Y:S01]  /*0d60*/  ISETP.GT.U32.AND P3, PT, R0, R18, PT ;  /* 0x000000120000720c */ /* 0x000fe20003f64070 */
[----:B------:R-:W-:Y:S01]  /*0d70*/  IMAD.MOV.U32 R19, RZ, RZ, R11 ;  /* 0x000000ffff137224 */ /* 0x000fe200078e000b */
[----:B------:R-:W-:Y:S01]  /*0d80*/  IABS R25, R21 ;  /* 0x0000001500197213 */ /* 0x000fe20000000000 */
[----:B------:R-:W-:Y:S01]  /*0d90*/  @!P0 IMAD.MOV R14, RZ, RZ, -R14 ;  /* 0x000000ffff0e8224 */ /* 0x000fe200078e0a0e */
[----:B------:R-:W-:Y:S01]  /*0da0*/  LOP3.LUT R20, R6, 0x24, RZ, 0xfc, !PT ;  /* 0x0000002406147812 */ /* 0x000fe200078efcff */
[----:B------:R-:W-:Y:S01]  /*0db0*/  IMAD.HI.U32 R11, R5, R19, RZ ;  /* 0x00000013050b7227 */ /* 0x000fe200078e00ff */
[----:B------:R-:W-:Y:S01]  /*0dc0*/  ISETP.GE.AND P6, PT, R23, RZ, PT ;  /* 0x000000ff1700720c */ /* 0x000fe20003fc6270 */
[----:B------:R1:W-:Y:S01]  /*0dd0*/  STL [R1+0x3c4], R8 ;  /* 0x0003c40801007387 */ /* 0x0003e20000100800 */
[----:B------:R-:W-:Y:S01]  /*0de0*/  IABS R23, R20 ;  /* 0x0000001400177213 */ /* 0x000fe20000000000 */
[--C-:B------:R-:W-:Y:S01]  /*0df0*/  @!P4 IMAD.IADD R17, R17, 0x1, -R0.reuse ;  /* 0x000000011111c824 */ /* 0x100fe200078e0a00 */
[----:B------:R-:W-:Y:S01]  /*0e00*/  ISETP.GE.AND P4, PT, R21, RZ, PT ;  /* 0x000000ff1500720c */ /* 0x000fe20003f86270 */
[----:B------:R-:W-:Y:S01]  /*0e10*/  IMAD.MOV R21, RZ, RZ, -R11 ;  /* 0x000000ffff157224 */ /* 0x000fe200078e0a0b */
[----:B------:R-:W-:Y:S01]  /*0e20*/  ISETP.GE.AND P0, PT, R20, RZ, PT ;  /* 0x000000ff1400720c */ /* 0x000fe20003f06270 */
[----:B------:R-:W-:Y:S01]  /*0e30*/  @!P3 IMAD.IADD R18, R18, 0x1, -R0 ;  /* 0x000000011212b824 */ /* 0x000fe200078e0a00 */
[----:B------:R-:W-:Y:S01]  /*0e40*/  LOP3.LUT R44, R6, 0x68, RZ, 0xfc, !PT ;  /* 0x00000068062c7812 */ /* 0x000fe200078efcff */
[----:B------:R-:W-:Y:S01]  /*0e50*/  IMAD R19, R0, R21, R19 ;  /* 0x0000001500137224 */ /* 0x000fe200078e0213 */
[----:B------:R-:W-:Y:S01]  /*0e60*/  LOP3.LUT R45, R6, 0x6c, RZ, 0xfc, !PT ;  /* 0x0000006c062d7812 */ /* 0x000fe200078efcff */
[----:B------:R-:W-:Y:S01]  /*0e70*/  @!P5 IMAD.MOV R17, RZ, RZ, -R17 ;  /* 0x000000ffff11d224 */ /* 0x000fe200078e0a11 */
[C---:B------:R-:W-:Y:S01]  /*0e80*/  ISETP.GT.U32.AND P3, PT, R0.reuse, R18, PT ;  /* 0x000000120000720c */ /* 0x040fe20003f64070 */
[----:B------:R-:W-:Y:S01]  /*0e90*/  IMAD.HI.U32 R11, R5, R22, RZ ;  /* 0x00000016050b7227 */ /* 0x000fe200078e00ff */
[----:B------:R-:W-:-:S02]  /*0ea0*/  ISETP.GT.U32.AND P5, PT, R0, R19, PT ;  /* 0x000000130000720c */ /* 0x000fc40003fa4070 */
[C---:B------:R-:W-:Y:S01]  /*0eb0*/  LOP3.LUT R46, R6.reuse, 0x70, RZ, 0xfc, !PT ;  /* 0x00000070062e7812 */ /* 0x040fe200078efcff */
[----:B------:R-:W-:Y:S01]  /*0ec0*/  IMAD.HI.U32 R20, R5, R23, RZ ;  /* 0x0000001705147227 */ /* 0x000fe200078e00ff */
[C---:B------:R-:W-:Y:S02]  /*0ed0*/  LOP3.LUT R50, R6.reuse, 0x84, RZ, 0xfc, !PT ;  /* 0x0000008406327812 */ /* 0x040fe400078efcff */
[C---:B------:R-:W-:Y:S01]  /*0ee0*/  LOP3.LUT R51, R6.reuse, 0x88, RZ, 0xfc, !PT ;  /* 0x0000008806337812 */ /* 0x040fe200078efcff */
[----:B------:R-:W-:Y:S01]  /*0ef0*/  IMAD.MOV R21, RZ, RZ, -R11 ;  /* 0x000000ffff157224 */ /* 0x000fe200078e0a0b */
[----:B------:R-:W-:Y:S01]  /*0f00*/  LOP3.LUT R52, R6, 0x8c, RZ, 0xfc, !PT ;  /* 0x0000008c06347812 */ /* 0x000fe200078efcff */
[----:B------:R-:W-:Y:S01]  /*0f10*/  IMAD.MOV R24, RZ, RZ, -R20 ;  /* 0x000000ffff187224 */ /* 0x000fe200078e0a14 */
[----:B------:R-:W-:Y:S01]  /*0f20*/  IABS R47, R51 ;  /* 0x00000033002f7213 */ /* 0x000fe20000000000 */
[----:B------:R-:W-:Y:S01]  /*0f30*/  IMAD R20, R0, R21, R22 ;  /* 0x0000001500147224 */ /* 0x000fe200078e0216 */
[----:B------:R-:W-:Y:S01]  /*0f40*/  IABS R49, R52 ;  /* 0x0000003400317213 */ /* 0x000fe20000000000 */
[--C-:B------:R-:W-:Y:S01]  /*0f50*/  @!P5 IMAD.IADD R19, R19, 0x1, -R0.reuse ;  /* 0x000000011313d824 */ /* 0x100fe200078e0a00 */
[----:B------:R-:W-:Y:S01]  /*0f60*/  LOP3.LUT R53, R6, 0x90, RZ, 0xfc, !PT ;  /* 0x0000009006357812 */ /* 0x000fe200078efcff */
[----:B------:R-:W-:Y:S01]  /*0f70*/  @!P3 IMAD.IADD R18, R18, 0x1, -R0 ;  /* 0x000000011212b824 */ /* 0x000fe200078e0a00 */
[C---:B------:R-:W-:Y:S01]  /*0f80*/  ISETP.GT.U32.AND P3, PT, R0.reuse, R20, PT ;  /* 0x000000140000720c */ /* 0x040fe20003f64070 */
[C---:B------:R-:W-:Y:S01]  /*0f90*/  IMAD R21, R0.reuse, R24, R23 ;  /* 0x0000001800157224 */ /* 0x040fe200078e0217 */
[----:B------:R-:W-:Y:S01]  /*0fa0*/  ISETP.GT.U32.AND P5, PT, R0, R19, PT ;  /* 0x000000130000720c */ /* 0x000fe20003fa4070 */
[----:B------:R-:W-:Y:S01]  /*0fb0*/  IMAD.HI.U32 R11, R5, R25, RZ ;  /* 0x00000019050b7227 */ /* 0x000fe200078e00ff */
[----:B------:R-:W-:-:S02]  /*0fc0*/  IABS R24, R29 ;  /* 0x0000001d00187213 */ /* 0x000fc40000000000 */
[----:B------:R-:W-:Y:S01]  /*0fd0*/  LOP3.LUT R54, R6, 0x94, RZ, 0xfc, !PT ;  /* 0x0000009406367812 */ /* 0x000fe200078efcff */
[----:B------:R-:W-:Y:S01]  /*0fe0*/  @!P6 IMAD.MOV R18, RZ, RZ, -R18 ;  /* 0x000000ffff12e224 */ /* 0x000fe200078e0a12 */
[----:B------:R-:W-:Y:S01]  /*0ff0*/  ISETP.GT.U32.AND P6, PT, R0, R21, PT ;  /* 0x000000150000720c */ /* 0x000fe20003fc4070 */
[----:B------:R-:W-:Y:S01]  /*1000*/  IMAD.MOV R11, RZ, RZ, -R11 ;  /* 0x000000ffff0b7224 */ /* 0x000fe200078e0a0b */
[C---:B------:R-:W-:Y:S02]  /*1010*/  LOP3.LUT R55, R6.reuse, 0x98, RZ, 0xfc, !PT ;  /* 0x0000009806377812 */ /* 0x040fe400078efcff */
[----:B------:R-:W-:Y:S01]  /*1020*/  LOP3.LUT R58, R6, 0xac, RZ, 0xfc, !PT ;  /* 0x000000ac063a7812 */ /* 0x000fe200078efcff */
[C---:B------:R-:W-:Y:S01]  /*1030*/  IMAD R22, R0.reuse, R11, R25 ;  /* 0x0000000b00167224 */ /* 0x040fe200078e0219 */
[----:B------:R-:W-:Y:S01]  /*1040*/  IABS R25, R30 ;  /* 0x0000001e00197213 */ /* 0x000fe20000000000 */
[----:B------:R-:W-:Y:S01]  /*1050*/  @!P5 IMAD.IADD R19, R19, 0x1, -R0 ;  /* 0x000000011313d824 */ /* 0x000fe200078e0a00 */
[----:B------:R-:W-:Y:S01]  /*1060*/  IABS R61, R58 ;  /* 0x0000003a003d7213 */ /* 0x000fe20000000000 */
[----:B------:R-:W-:Y:S01]  /*1070*/  IMAD.HI.U32 R11, R5, R24, RZ ;  /* 0x00000018050b7227 */ /* 0x000fe200078e00ff */
[----:B------:R-:W-:-:S02]  /*1080*/  ISETP.GT.U32.AND P5, PT, R0, R22, PT ;  /* 0x000000160000720c */ /* 0x000fc40003fa4070 */
[C---:B------:R-:W-:Y:S01]  /*1090*/  LOP3.LUT R60, R6.reuse, 0xb0, RZ, 0xfc, !PT ;  /* 0x000000b0063c7812 */ /* 0x040fe200078efcff */
[----:B------:R-:W-:Y:S01]  /*10a0*/  @!P6 IMAD.IADD R21, R21, 0x1, -R0 ;  /* 0x000000011515e824 */ /* 0x000fe200078e0a00 */
[----:B------:R-:W-:Y:S01]  /*10b0*/  LOP3.LUT R62, R6, 0xb4, RZ, 0xfc, !PT ;  /* 0x000000b4063e7812 */ /* 0x000fe200078efcff */
[----:B------:R-:W-:Y:S01]  /*10c0*/  IMAD.HI.U32 R23, R5, R25, RZ ;  /* 0x0000001905177227 */ /* 0x000fe200078e00ff */
[----:B------:R-:W-:Y:S02]  /*10d0*/  IABS R63, R60 ;  /* 0x0000003c003f7213 */ /* 0x000fe40000000000 */
[----:B------:R-:W-:Y:S01]  /*10e0*/  ISETP.GT.U32.AND P6, PT, R0, R21, PT ;  /* 0x000000150000720c */ /* 0x000fe20003fc4070 */
[----:B------:R-:W-:Y:S01]  /*10f0*/  IMAD.MOV R11, RZ, RZ, -R11 ;  /* 0x000000ffff0b7224 */ /* 0x000fe200078e0a0b */
[C---:B------:R-:W-:Y:S01]  /*1100*/  LOP3.LUT R64, R6.reuse, 0xb8, RZ, 0xfc, !PT ;  /* 0x000000b806407812 */ /* 0x040fe200078efcff */
[----:B------:R-:W-:Y:S01]  /*1110*/  IMAD.MOV R26, RZ, RZ, -R23 ;  /* 0x000000ffff1a7224 */ /* 0x000fe200078e0a17 */
[----:B------:R-:W-:Y:S01]  /*1120*/  LOP3.LUT R66, R6, 0xdc, RZ, 0xfc, !PT ;  /* 0x000000dc06427812 */ /* 0x000fe200078efcff */
[----:B------:R-:W-:Y:S01]  /*1130*/  IMAD R23, R0, R11, R24 ;  /* 0x0000000b00177224 */ /* 0x000fe200078e0218 */
[----:B------:R-:W-:Y:S01]  /*1140*/  IABS R56, R64 ;  /* 0x0000004000387213 */ /* 0x000fe20000000000 */
[--C-:B------:R-:W-:Y:S01]  /*1150*/  @!P5 IMAD.IADD R22, R22, 0x1, -R0.reuse ;  /* 0x000000011616d824 */ /* 0x100fe200078e0a00 */
[----:B------:R-:W-:Y:S01]  /*1160*/  ISETP.GE.AND P5, PT, R29, RZ, PT ;  /* 0x000000ff1d00720c */ /* 0x000fe20003fa6270 */
[----:B------:R-:W-:Y:S01]  /*1170*/  IMAD R24, R0, R26, R25 ;  /* 0x0000001a00187224 */ /* 0x000fe200078e0219 */
[----:B------:R-:W-:Y:S01]  /*1180*/  IABS R29, R33 ;  /* 0x00000021001d7213 */ /* 0x000fe20000000000 */
[----:B------:R-:W-:Y:S01]  /*1190*/  @!P3 IMAD.IADD R20, R20, 0x1, -R0 ;  /* 0x000000011414b824 */ /* 0x000fe200078e0a00 */
[----:B------:R-:W-:Y:S01]  /*11a0*/  LOP3.LUT R68, R6, 0xe0, RZ, 0xfc, !PT ;  /* 0x000000e006447812 */ /* 0x000fe200078efcff */
[----:B------:R-:W-:Y:S01]  /*11b0*/  IMAD.MOV.U32 R26, RZ, RZ, R27 ;  /* 0x000000ffff1a7224 */ /* 0x000fe200078e001b */
[----:B------:R-:W-:Y:S01]  /*11c0*/  IABS R81, R66 ;  /* 0x0000004200517213 */ /* 0x000fe20000000000 */
[----:B------:R-:W-:Y:S01]  /*11d0*/  @!P1 IMAD.MOV R19, RZ, RZ, -R19 ;  /* 0x000000ffff139224 */ /* 0x000fe200078e0a13 */
[C---:B------:R-:W-:Y:S01]  /*11e0*/  ISETP.GT.U32.AND P1, PT, R0.reuse, R22, PT ;  /* 0x000000160000720c */ /* 0x040fe20003f24070 */
[----:B------:R-:W-:Y:S01]  /*11f0*/  IMAD.MOV.U32 R27, RZ, RZ, R28 ;  /* 0x000000ffff1b7224 */ /* 0x000fe200078e001c */
[----:B------:R-:W-:Y:S01]  /*1200*/  ISETP.GT.U32.AND P3, PT, R0, R20, PT ;  /* 0x000000140000720c */ /* 0x000fe20003f64070 */
[----:B------:R-:W-:Y:S01]  /*1210*/  IMAD.HI.U32 R11, R5, R26, RZ ;  /* 0x0000001a050b7227 */ /* 0x000fe200078e00ff */
[----:B------:R-:W-:-:S02]  /*1220*/  LOP3.LUT R70, R6, 0xe4, RZ, 0xfc, !PT ;  /* 0x000000e406467812 */ /* 0x000fc400078efcff */
[----:B------:R-:W-:Y:S01]  /*1230*/  IABS R83, R68 ;  /* 0x0000004400537213 */ /* 0x000fe20000000000 */
[----:B------:R-:W-:Y:S01]  /*1240*/  @!P6 IMAD.IADD R21, R21, 0x1, -R0 ;  /* 0x000000011515e824 */ /* 0x000fe200078e0a00 */
[----:B------:R-:W-:Y:S01]  /*1250*/  ISETP.GT.U32.AND P6, PT, R0, R24, PT ;  /* 0x000000180000720c */ /* 0x000fe20003fc4070 */
[C---:B------:R-:W-:Y:S01]  /*1260*/  IMAD.HI.U32 R25, R5.reuse, R27, RZ ;  /* 0x0000001b05197227 */ /* 0x040fe200078e00ff */
[----:B------:R-:W-:Y:S02]  /*1270*/  IABS R85, R70 ;  /* 0x0000004600557213 */ /* 0x000fe40000000000 */
[C---:B------:R-:W-:Y:S01]  /*1280*/  LOP3.LUT R76, R6.reuse, 0xf0, RZ, 0xfc, !PT ;  /* 0x000000f0064c7812 */ /* 0x040fe200078efcff */
[----:B------:R-:W-:Y:S01]  /*1290*/  IMAD.MOV R11, RZ, RZ, -R11 ;  /* 0x000000ffff0b7224 */ /* 0x000fe200078e0a0b */
[----:B------:R-:W-:Y:S01]  /*12a0*/  LOP3.LUT R72, R6, 0xe8, RZ, 0xfc, !PT ;  /* 0x000000e806487812 */ /* 0x000fe200078efcff */
[----:B------:R-:W-:Y:S01]  /*12b0*/  IMAD.MOV R28, RZ, RZ, -R25 ;  /* 0x000000ffff1c7224 */ /* 0x000fe200078e0a19 */
[----:B------:R-:W-:Y:S01]  /*12c0*/  IABS R91, R76 ;  /* 0x0000004c005b7213 */ /* 0x000fe20000000000 */
[----:B------:R-:W-:Y:S01]  /*12d0*/  IMAD R25, R0, R11, R26 ;  /* 0x0000000b00197224 */ /* 0x000fe200078e021a */
[----:B------:R-:W-:Y:S01]  /*12e0*/  LOP3.LUT R74, R6, 0xec, RZ, 0xfc, !PT ;  /* 0x000000ec064a7812 */ /* 0x000fe200078efcff */
[----:B------:R-:W-:Y:S01]  /*12f0*/  IMAD R26, R0, R28, R27 ;  /* 0x0000001c001a7224 */ /* 0x000fe200078e021b */
[----:B------:R-:W-:Y:S01]  /*1300*/  IABS R28, R34 ;  /* 0x00000022001c7213 */ /* 0x000fe20000000000 */
[--C-:B------:R-:W-:Y:S01]  /*1310*/  @!P1 IMAD.IADD R22, R22, 0x1, -R0.reuse ;  /* 0x0000000116169824 */ /* 0x100fe200078e0a00 */
[----:B------:R-:W-:Y:S01]  /*1320*/  ISETP.GT.U32.AND P1, PT, R0, R25, PT ;  /* 0x000000190000720c */ /* 0x000fe20003f24070 */
[--C-:B------:R-:W-:Y:S01]  /*1330*/  @!P3 IMAD.IADD R20, R20, 0x1, -R0.reuse ;  /* 0x000000011414b824 */ /* 0x100fe200078e0a00 */
[----:B------:R-:W-:Y:S01]  /*1340*/  ISETP.GT.U32.AND P3, PT, R0, R23, PT ;  /* 0x000000170000720c */ /* 0x000fe20003f64070 */
[----:B------:R-:W-:Y:S01]  /*1350*/  @!P6 IMAD.IADD R24, R24, 0x1, -R0 ;  /* 0x000000011818e824 */ /* 0x000fe200078e0a00 */
[----:B------:R-:W-:Y:S01]  /*1360*/  IABS R87, R72 ;  /* 0x0000004800577213 */ /* 0x000fe20000000000 */
[----:B------:R-:W-:Y:S01]  /*1370*/  @!P4 IMAD.MOV R22, RZ, RZ, -R22 ;  /* 0x000000ffff16c224 */ /* 0x000fe200078e0a16 */
[C---:B------:R-:W-:Y:S01]  /*1380*/  ISETP.GT.U32.AND P4, PT, R0.reuse, R26, PT ;  /* 0x0000001a0000720c */ /* 0x040fe20003f84070 */
[----:B------:R-:W-:Y:S01]  /*1390*/  IMAD.HI.U32 R11, R5, R29, RZ ;  /* 0x0000001d050b7227 */ /* 0x000fe200078e00ff */
[----:B------:R-:W-:-:S02]  /*13a0*/  ISETP.GT.U32.AND P6, PT, R0, R24, PT ;  /* 0x000000180000720c */ /* 0x000fc40003fc4070 */
[----:B------:R-:W-:Y:S01]  /*13b0*/  IABS R89, R74 ;  /* 0x0000004a00597213 */ /* 0x000fe20000000000 */
[----:B------:R-:W-:Y:S02]  /*13c0*/  IMAD.MOV R11, RZ, RZ, -R11 ;  /* 0x000000ffff0b7224 */ /* 0x000fe400078e0a0b */
[--C-:B------:R-:W-:Y:S01]  /*13d0*/  @!P1 IMAD.IADD R25, R25, 0x1, -R0.reuse ;  /* 0x0000000119199824 */ /* 0x100fe200078e0a00 */
[----:B------:R-:W-:Y:S01]  /*13e0*/  ISETP.GE.AND P1, PT, R33, RZ, PT ;  /* 0x000000ff2100720c */ /* 0x000fe20003f26270 */
[--C-:B------:R-:W-:Y:S01]  /*13f0*/  @!P3 IMAD.IADD R23, R23, 0x1, -R0.reuse ;  /* 0x000000011717b824 */ /* 0x100fe200078e0a00 */
[----:B------:R-:W-:Y:S01]  /*1400*/  ISETP.GE.AND P3, PT, R30, RZ, PT ;  /* 0x000000ff1e00720c */ /* 0x000fe20003f66270 */
[----:B------:R-:W-:Y:S01]  /*1410*/  IMAD R27, R0, R11, R29 ;  /* 0x0000000b001b7224 */ /* 0x000fe200078e021d */
[----:B------:R-:W-:Y:S01]  /*1420*/  IABS R30, R35 ;  /* 0x00000023001e7213 */ /* 0x000fe20000000000 */
[----:B------:R-:W-:Y:S01]  /*1430*/  @!P4 IMAD.IADD R26, R26, 0x1, -R0 ;  /* 0x000000011a1ac824 */ /* 0x000fe200078e0a00 */
[C---:B------:R-:W-:Y:S01]  /*1440*/  ISETP.GT.U32.AND P4, PT, R0.reuse, R25, PT ;  /* 0x000000190000720c */ /* 0x040fe20003f84070 */
[----:B------:R-:W-:Y:S01]  /*1450*/  @!P2 IMAD.MOV R20, RZ, RZ, -R20 ;  /* 0x000000ffff14a224 */ /* 0x000fe200078e0a14 */
[----:B------:R-:W-:Y:S01]  /*1460*/  ISETP.GT.U32.AND P2, PT, R0, R23, PT ;  /* 0x000000170000720c */ /* 0x000fe20003f44070 */
[----:B------:R-:W-:-:S04]  /*1470*/  IMAD.HI.U32 R11, R5, R28, RZ ;  /* 0x0000001c050b7227 */ /* 0x000fc800078e00ff */
[----:B------:R-:W-:Y:S01]  /*1480*/  @!P6 IMAD.IADD R24, R24, 0x1, -R0 ;  /* 0x000000011818e824 */ /* 0x000fe200078e0a00 */
[----:B------:R-:W-:Y:S01]  /*1490*/  ISETP.GT.U32.AND P6, PT, R0, R27, PT ;  /* 0x0000001b0000720c */ /* 0x000fe20003fc4070 */
[----:B------:R-:W-:Y:S02]  /*14a0*/  IMAD.MOV R29, RZ, RZ, -R11 ;  /* 0x000000ffff1d7224 */ /* 0x000fe400078e0a0b */
[----:B------:R-:W-:-:S04]  /*14b0*/  IMAD.HI.U32 R11, R5, R30, RZ ;  /* 0x0000001e050b7227 */ /* 0x000fc800078e00ff */
[C---:B------:R-:W-:Y:S02]  /*14c0*/  IMAD R28, R0.reuse, R29, R28 ;  /* 0x0000001d001c7224 */ /* 0x040fe400078e021c */
[----:B------:R-:W-:Y:S01]  /*14d0*/  @!P0 IMAD.MOV R21, RZ, RZ, -R21 ;  /* 0x000000ffff158224 */ /* 0x000fe200078e0a15 */
[----:B------:R-:W-:Y:S01]  /*14e0*/  ISETP.GE.AND P0, PT, R31, RZ, PT ;  /* 0x000000ff1f00720c */ /* 0x000fe20003f06270 */
[--C-:B------:R-:W-:Y:S01]  /*14f0*/  @!P4 IMAD.IADD R25, R25, 0x1, -R0.reuse ;  /* 0x000000011919c824 */ /* 0x100fe200078e0a00 */
[----:B------:R-:W-:Y:S01]  /*1500*/  IABS R31, R36 ;  /* 0x00000024001f7213 */ /* 0x000fe20000000000 */
[----:B------:R-:W-:Y:S01]  /*1510*/  IMAD.MOV R11, RZ, RZ, -R11 ;  /* 0x000000ffff0b7224 */ /* 0x000fe200078e0a0b */
[----:B------:R-:W-:Y:S01]  /*1520*/  ISETP.GT.U32.AND P4, PT, R0, R28, PT ;  /* 0x0000001c0000720c */ /* 0x000fe20003f84070 */
[--C-:B------:R-:W-:Y:S01]  /*1530*/  @!P2 IMAD.IADD R23, R23, 0x1, -R0.reuse ;  /* 0x000000011717a824 */ /* 0x100fe200078e0a00 */
[----:B------:R-:W-:Y:S01]  /*1540*/  ISETP.GE.AND P2, PT, R32, RZ, PT ;  /* 0x000000ff2000720c */ /* 0x000fe20003f46270 */
[----:B------:R-:W-:Y:S01]  /*1550*/  @!P6 IMAD.IADD R27, R27, 0x1, -R0 ;  /* 0x000000011b1be824 */ /* 0x000fe200078e0a00 */
[----:B------:R-:W-:Y:S01]  /*1560*/  IABS R32, R37 ;  /* 0x0000002500207213 */ /* 0x000fe20000000000 */
[----:B------:R-:W-:-:S02]  /*1570*/  IMAD R29, R0, R11, R30 ;  /* 0x0000000b001d7224 */ /* 0x000fc400078e021e */
[----:B------:R-:W-:Y:S01]  /*1580*/  @!P5 IMAD.MOV R23, RZ, RZ, -R23 ;  /* 0x000000ffff17d224 */ /* 0x000fe200078e0a17 */
[C---:B------:R-:W-:Y:S01]  /*1590*/  ISETP.GT.U32.AND P5, PT, R0.reuse, R26, PT ;  /* 0x0000001a0000720c */ /* 0x040fe20003fa4070 */
[----:B------:R-:W-:Y:S01]  /*15a0*/  IMAD.HI.U32 R11, R5, R31, RZ ;  /* 0x0000001f050b7227 */ /* 0x000fe200078e00ff */
[----:B------:R-:W-:-:S03]  /*15b0*/  ISETP.GT.U32.AND P6, PT, R0, R27, PT ;  /* 0x0000001b0000720c */ /* 0x000fc60003fc4070 */
[----:B------:R-:W-:-:S04]  /*15c0*/  IMAD.HI.U32 R30, R5, R32, RZ ;  /* 0x00000020051e7227 */ /* 0x000fc800078e00ff */
[----:B------:R-:W-:Y:S02]  /*15d0*/  IMAD.MOV R11, RZ, RZ, -R11 ;  /* 0x000000ffff0b7224 */ /* 0x000fe400078e0a0b */
[----:B------:R-:W-:Y:S02]  /*15e0*/  IMAD.MOV R33, RZ, RZ, -R30 ;  /* 0x000000ffff217224 */ /* 0x000fe400078e0a1e */
[----:B------:R-:W-:Y:S01]  /*15f0*/  @!P4 IMAD.IADD R28, R28, 0x1, -R0 ;  /* 0x000000011c1cc824 */ /* 0x000fe200078e0a00 */
[----:B------:R-:W-:Y:S01]  /*1600*/  ISETP.GE.AND P4, PT, R35, RZ, PT ;  /* 0x000000ff2300720c */ /* 0x000fe20003f86270 */
[C---:B------:R-:W-:Y:S01]  /*1610*/  IMAD R30, R0.reuse, R11, R31 ;  /* 0x0000000b001e7224 */ /* 0x040fe200078e021f */
[----:B------:R-:W-:Y:S01]  /*1620*/  IABS R11, R38 ;  /* 0x00000026000b7213 */ /* 0x000fe20000000000 */
[----:B------:R-:W-:Y:S01]  /*1630*/  @!P3 IMAD.MOV R24, RZ, RZ, -R24 ;  /* 0x000000ffff18b224 */ /* 0x000fe200078e0a18 */
[C---:B------:R-:W-:Y:S01]  /*1640*/  ISETP.GT.U32.AND P3, PT, R0.reuse, R28, PT ;  /* 0x0000001c0000720c */ /* 0x040fe20003f64070 */
[----:B------:R-:W-:-:S02]  /*1650*/  IMAD R31, R0, R33, R32 ;  /* 0x00000021001f7224 */ /* 0x000fc400078e0220 */
[--C-:B------:R-:W-:Y:S01]  /*1660*/  @!P5 IMAD.IADD R26, R26, 0x1, -R0.reuse ;  /* 0x000000011a1ad824 */ /* 0x100fe200078e0a00 */
[----:B------:R-:W-:Y:S01]  /*1670*/  ISETP.GE.AND P5, PT, R34, RZ, PT ;  /* 0x000000ff2200720c */ /* 0x000fe20003fa6270 */
[----:B------:R-:W-:Y:S01]  /*1680*/  IMAD.MOV.U32 R33, RZ, RZ, R11 ;  /* 0x000000ffff217224 */ /* 0x000fe200078e000b */
[----:B------:R-:W-:Y:S01]  /*1690*/  IABS R34, R39 ;  /* 0x0000002700227213 */ /* 0x000fe20000000000 */
[----:B------:R-:W-:Y:S01]  /*16a0*/  @!P6 IMAD.IADD R27, R27, 0x1, -R0 ;  /* 0x000000011b1be824 */ /* 0x000fe200078e0a00 */
[----:B------:R-:W-:Y:S01]  /*16b0*/  ISETP.GT.U32.AND P6, PT, R0, R29, PT ;  /* 0x0000001d0000720c */ /* 0x000fe20003fc4070 */
[----:B------:R-:W-:-:S04]  /*16c0*/  IMAD.HI.U32 R11, R5, R33, RZ ;  /* 0x00000021050b7227 */ /* 0x000fc800078e00ff */
[----:B------:R-:W-:Y:S01]  /*16d0*/  @!P2 IMAD.MOV R26, RZ, RZ, -R26 ;  /* 0x000000ffff1aa224 */ /* 0x000fe200078e0a1a */
[----:B------:R-:W-:Y:S01]  /*16e0*/  ISETP.GT.U32.AND P2, PT, R0, R31, PT ;  /* 0x0000001f0000720c */ /* 0x000fe20003f44070 */
[----:B------:R-:W-:-:S04]  /*16f0*/  IMAD.HI.U32 R32, R5, R34, RZ ;  /* 0x0000002205207227 */ /* 0x000fc800078e00ff */
[----:B------:R-:W-:Y:S02]  /*1700*/  IMAD.MOV R11, RZ, RZ, -R11 ;  /* 0x000000ffff0b7224 */ /* 0x000fe400078e0a0b */
[----:B------:R-:W-:Y:S02]  /*1710*/  IMAD.MOV R35, RZ, RZ, -R32 ;  /* 0x000000ffff237224 */ /* 0x000fe400078e0a20 */
[--C-:B------:R-:W-:Y:S01]  /*1720*/  @!P3 IMAD.IADD R28, R28, 0x1, -R0.reuse ;  /* 0x000000011c1cb824 */ /* 0x100fe200078e0a00 */
[----:B------:R-:W-:Y:S01]  /*1730*/  ISETP.GE.AND P3, PT, R37, RZ, PT ;  /* 0x000000ff2500720c */ /* 0x000fe20003f66270 */
[C---:B------:R-:W-:Y:S02]  /*1740*/  IMAD R32, R0.reuse, R11, R33 ;  /* 0x0000000b00207224 */ /* 0x040fe400078e0221 */
[----:B------:R-:W-:Y:S01]  /*1750*/  @!P6 IMAD.IADD R29, R29, 0x1, -R0 ;  /* 0x000000011d1de824 */ /* 0x000fe200078e0a00 */
[C---:B------:R-:W-:Y:S01]  /*1760*/  ISETP.GT.U32.AND P6, PT, R0.reuse, R30, PT ;  /* 0x0000001e0000720c */ /* 0x040fe20003fc4070 */
[----:B------:R-:W-:Y:S01]  /*1770*/  @!P5 IMAD.MOV R28, RZ, RZ, -R28 ;  /* 0x000000ffff1cd224 */ /* 0x000fe200078e0a1c */
[C---:B------:R-:W-:Y:S01]  /*1780*/  ISETP.GT.U32.AND P5, PT, R0.reuse, R32, PT ;  /* 0x000000200000720c */ /* 0x040fe20003fa4070 */
[----:B------:R-:W-:Y:S01]  /*1790*/  @!P0 IMAD.MOV R25, RZ, RZ, -R25 ;  /* 0x000000ffff198224 */ /* 0x000fe200078e0a19 */
[----:B------:R-:W-:Y:S01]  /*17a0*/  ISETP.GT.U32.AND P0, PT, R0, R29, PT ;  /* 0x0000001d0000720c */ /* 0x000fe20003f04070 */
[----:B------:R-:W-:-:S02]  /*17b0*/  @!P2 IMAD.IADD R31, R31, 0x1, -R0 ;  /* 0x000000011f1fa824 */ /* 0x000fc400078e0a00 */
[----:B------:R-:W-:Y:S01]  /*17c0*/  IMAD R33, R0, R35, R34 ;  /* 0x0000002300217224 */ /* 0x000fe200078e0222 */
[----:B------:R-:W-:Y:S01]  /*17d0*/  LOP3.LUT R34, R6, 0x58, RZ, 0xfc, !PT ;  /* 0x0000005806227812 */ /* 0x000fe200078efcff */
[----:B------:R-:W-:Y:S01]  /*17e0*/  @!P1 IMAD.MOV R27, RZ, RZ, -R27 ;  /* 0x000000ffff1b9224 */ /* 0x000fe200078e0a1b */
[----:B------:R-:W-:Y:S02]  /*17f0*/  ISETP.GT.U32.AND P2, PT, R0, R31, PT ;  /* 0x0000001f0000720c */ /* 0x000fe40003f44070 */
[----:B------:R-:W-:Y:S01]  /*1800*/  IABS R35, R34 ;  /* 0x0000002200237213 */ /* 0x000fe20000000000 */
[--C-:B------:R-:W-:Y:S01]  /*1810*/  @!P6 IMAD.IADD R30, R30, 0x1, -R0.reuse ;  /* 0x000000011e1ee824 */ /* 0x100fe200078e0a00 */
[----:B------:R-:W-:Y:S01]  /*1820*/  ISETP.GE.AND P1, PT, R36, RZ, PT ;  /* 0x000000ff2400720c */ /* 0x000fe20003f26270 */
[--C-:B------:R-:W-:Y:S01]  /*1830*/  @!P5 IMAD.IADD R32, R32, 0x1, -R0.reuse ;  /* 0x000000012020d824 */ /* 0x100fe200078e0a00 */
[----:B------:R-:W-:Y:S01]  /*1840*/  IABS R36, R40 ;  /* 0x0000002800247213 */ /* 0x000fe20000000000 */
[----:B------:R-:W-:Y:S01]  /*1850*/  @!P0 IMAD.IADD R29, R29, 0x1, -R0 ;  /* 0x000000011d1d8824 */ /* 0x000fe200078e0a00 */
[C---:B------:R-:W-:Y:S01]  /*1860*/  ISETP.GT.U32.AND P6, PT, R0.reuse, R30, PT ;  /* 0x0000001e0000720c */ /* 0x040fe20003fc4070 */
[----:B------:R-:W-:Y:S01]  /*1870*/  IMAD.HI.U32 R11, R5, R35, RZ ;  /* 0x00000023050b7227 */ /* 0x000fe200078e00ff */
[----:B------:R-:W-:-:S02]  /*1880*/  ISETP.GT.U32.AND P5, PT, R0, R32, PT ;  /* 0x000000200000720c */ /* 0x000fc40003fa4070 */
[----:B------:R-:W-:Y:S01]  /*1890*/  ISETP.GE.AND P0, PT, R38, RZ, PT ;  /* 0x000000ff2600720c */ /* 0x000fe20003f06270 */
[----:B------:R-:W-:Y:S01]  /*18a0*/  @!P4 IMAD.MOV R29, RZ, RZ, -R29 ;  /* 0x000000ffff1dc224 */ /* 0x000fe200078e0a1d */
[----:B------:R-:W-:Y:S01]  /*18b0*/  ISETP.GT.U32.AND P4, PT, R0, R33, PT ;  /* 0x000000210000720c */ /* 0x000fe20003f84070 */
[----:B------:R-:W-:Y:S01]  /*18c0*/  @!P2 IMAD.IADD R31, R31, 0x1, -R0 ;  /* 0x000000011f1fa824 */ /* 0x000fe200078e0a00 */
[----:B------:R-:W-:Y:S01]  /*18d0*/  ISETP.GE.AND P2, PT, R34, RZ, PT ;  /* 0x000000ff2200720c */ /* 0x000fe20003f46270 */
[----:B------:R-:W-:Y:S01]  /*18e0*/  IMAD.HI.U32 R34, R5, R36, RZ ;  /* 0x0000002405227227 */ /* 0x000fe200078e00ff */
[----:B------:R-:W-:-:S03]  /*18f0*/  IABS R38, R42 ;  /* 0x0000002a00267213 */ /* 0x000fc60000000000 */
[----:B------:R-:W-:Y:S02]  /*1900*/  IMAD.MOV R11, RZ, RZ, -R11 ;  /* 0x000000ffff0b7224 */ /* 0x000fe400078e0a0b */
[----:B------:R-:W-:Y:S02]  /*1910*/  IMAD.MOV R37, RZ, RZ, -R34 ;  /* 0x000000ffff257224 */ /* 0x000fe400078e0a22 */
[----:B------:R-:W-:Y:S02]  /*1920*/  IMAD R34, R0, R11, R35 ;  /* 0x0000000b00227224 */ /* 0x000fe400078e0223 */
[--C-:B------:R-:W-:Y:S02]  /*1930*/  @!P5 IMAD.IADD R32, R32, 0x1, -R0.reuse ;  /* 0x000000012020d824 */ /* 0x100fe400078e0a00 */
[----:B------:R-:W-:Y:S01]  /*1940*/  @!P4 IMAD.IADD R33, R33, 0x1, -R0 ;  /* 0x000000012121c824 */ /* 0x000fe200078e0a00 */
[----:B------:R-:W-:Y:S01]  /*1950*/  ISETP.GT.U32.AND P5, PT, R0, R34, PT ;  /* 0x000000220000720c */ /* 0x000fe20003fa4070 */
[----:B------:R-:W-:-:S03]  /*1960*/  IMAD.HI.U32 R11, R5, R38, RZ ;  /* 0x00000026050b7227 */ /* 0x000fc600078e00ff */
[----:B------:R-:W-:Y:S01]  /*1970*/  ISETP.GT.U32.AND P4, PT, R0, R33, PT ;  /* 0x000000210000720c */ /* 0x000fe20003f84070 */
[----:B------:R-:W-:Y:S01]  /*1980*/  @!P6 IMAD.IADD R30, R30, 0x1, -R0 ;  /* 0x000000011e1ee824 */ /* 0x000fe200078e0a00 */
[----:B------:R-:W-:Y:S01]  /*1990*/  ISETP.GE.AND P6, PT, R39, RZ, PT ;  /* 0x000000ff2700720c */ /* 0x000fe20003fc6270 */
[----:B------:R-:W-:Y:S01]  /*19a0*/  IMAD.MOV R11, RZ, RZ, -R11 ;  /* 0x000000ffff0b7224 */ /* 0x000fe200078e0a0b */
[----:B------:R-:W-:Y:S01]  /*19b0*/  IABS R39, R43 ;  /* 0x0000002b00277213 */ /* 0x000fe20000000000 */
[----:B------:R-:W-:Y:S01]  /*19c0*/  @!P1 IMAD.MOV R30, RZ, RZ, -R30 ;  /* 0x000000ffff1e9224 */ /* 0x000fe200078e0a1e */
[----:B------:R-:W-:Y:S01]  /*19d0*/  ISETP.GE.AND P1, PT, R40, RZ, PT ;  /* 0x000000ff2800720c */ /* 0x000fe20003f26270 */
[----:B------:R-:W-:Y:S01]  /*19e0*/  IMAD R35, R0, R37, R36 ;  /* 0x0000002500237224 */ /* 0x000fe200078e0224 */
[----:B------:R-:W-:Y:S01]  /*19f0*/  IABS R40, R44 ;  /* 0x0000002c00287213 */ /* 0x000fe20000000000 */
[----:B------:R-:W-:Y:S02]  /*1a00*/  @!P5 IMAD.IADD R34, R34, 0x1, -R0 ;  /* 0x000000012222d824 */ /* 0x000fe400078e0a00 */
[----:B------:R-:W-:-:S02]  /*1a10*/  @!P3 IMAD.MOV R31, RZ, RZ, -R31 ;  /* 0x000000ffff1fb224 */ /* 0x000fc400078e0a1f */
[C---:B------:R-:W-:Y:S01]  /*1a20*/  IMAD R36, R0.reuse, R11, R38 ;  /* 0x0000000b00247224 */ /* 0x040fe200078e0226 */
[C---:B------:R-:W-:Y:S01]  /*1a30*/  ISETP.GT.U32.AND P3, PT, R0.reuse, R34, PT ;  /* 0x000000220000720c */ /* 0x040fe20003f64070 */
[----:B------:R-:W-:Y:S01]  /*1a40*/  IMAD.HI.U32 R11, R5, R39, RZ ;  /* 0x00000027050b7227 */ /* 0x000fe200078e00ff */
[----:B------:R-:W-:Y:S02]  /*1a50*/  IABS R38, R45 ;  /* 0x0000002d00267213 */ /* 0x000fe40000000000 */
[C---:B------:R-:W-:Y:S01]  /*1a60*/  ISETP.GT.U32.AND P5, PT, R0.reuse, R36, PT ;  /* 0x000000240000720c */ /* 0x040fe20003fa4070 */
[----:B------:R-:W-:Y:S01]  /*1a70*/  @!P4 IMAD.IADD R33, R33, 0x1, -R0 ;  /* 0x000000012121c824 */ /* 0x000fe200078e0a00 */
[----:B------:R-:W-:Y:S01]  /*1a80*/  ISETP.GT.U32.AND P4, PT, R0, R35, PT ;  /* 0x000000230000720c */ /* 0x000fe20003f84070 */
[----:B------:R-:W-:-:S04]  /*1a90*/  IMAD.HI.U32 R37, R5, R40, RZ ;  /* 0x0000002805257227 */ /* 0x000fc800078e00ff */
[----:B------:R-:W-:Y:S02]  /*1aa0*/  IMAD.MOV R11, RZ, RZ, -R11 ;  /* 0x000000ffff0b7224 */ /* 0x000fe400078e0a0b */
[----:B------:R-:W-:Y:S02]  /*1ab0*/  IMAD.MOV R41, RZ, RZ, -R37 ;  /* 0x000000ffff297224 */ /* 0x000fe400078e0a25 */
[C---:B------:R-:W-:Y:S01]  /*1ac0*/  IMAD R37, R0.reuse, R11, R39 ;  /* 0x0000000b00257224 */ /* 0x040fe200078e0227 */
[----:B------:R-:W-:Y:S01]  /*1ad0*/  IABS R11, R46 ;  /* 0x0000002e000b7213 */ /* 0x000fe20000000000 */
[----:B------:R-:W-:Y:S02]  /*1ae0*/  IMAD.MOV.U32 R39, RZ, RZ, R38 ;  /* 0x000000ffff277224 */ /* 0x000fe400078e0026 */
[----:B------:R-:W-:Y:S02]  /*1af0*/  IMAD R38, R0, R41, R40 ;  /* 0x0000002900267224 */ /* 0x000fe400078e0228 */
[--C-:B------:R-:W-:Y:S01]  /*1b00*/  @!P3 IMAD.IADD R34, R34, 0x1, -R0.reuse ;  /* 0x000000012222b824 */ /* 0x100fe200078e0a00 */
[----:B------:R-:W-:Y:S01]  /*1b10*/  ISETP.GT.U32.AND P3, PT, R0, R37, PT ;  /* 0x000000250000720c */ /* 0x000fe20003f64070 */
[----:B------:R-:W-:Y:S01]  /*1b20*/  @!P4 IMAD.IADD R35, R35, 0x1, -R0 ;  /* 0x000000012323c824 */ /* 0x000fe200078e0a00 */
[----:B------:R-:W-:Y:S01]  /*1b30*/  ISETP.GE.AND P4, PT, R42, RZ, PT ;  /* 0x000000ff2a00720c */ /* 0x000fe20003f86270 */
[----:B------:R-:W-:Y:S01]  /*1b40*/  @!P6 IMAD.MOV R33, RZ, RZ, -R33 ;  /* 0x000000ffff21e224 */ /* 0x000fe200078e0a21 */
[C---:B------:R-:W-:Y:S01]  /*1b50*/  ISETP.GT.U32.AND P6, PT, R0.reuse, R38, PT ;  /* 0x000000260000720c */ /* 0x040fe20003fc4070 */
[----:B------:R-:W-:Y:S01]  /*1b60*/  @!P0 IMAD.MOV R32, RZ, RZ, -R32 ;  /* 0x000000ffff208224 */ /* 0x000fe200078e0a20 */
[----:B------:R-:W-:Y:S01]  /*1b70*/  ISETP.GT.U32.AND P0, PT, R0, R35, PT ;  /* 0x000000230000720c */ /* 0x000fe20003f04070 */
[----:B------:R-:W-:-:S02]  /*1b80*/  IMAD.MOV.U32 R40, RZ, RZ, R11 ;  /* 0x000000ffff287224 */ /* 0x000fc400078e000b */
[----:B------:R-:W-:-:S04]  /*1b90*/  IMAD.HI.U32 R11, R5, R39, RZ ;  /* 0x00000027050b7227 */ /* 0x000fc800078e00ff */
[----:B------:R-:W-:Y:S02]  /*1ba0*/  IMAD.MOV R11, RZ, RZ, -R11 ;  /* 0x000000ffff0b7224 */ /* 0x000fe400078e0a0b */
[--C-:B------:R-:W-:Y:S01]  /*1bb0*/  @!P3 IMAD.IADD R37, R37, 0x1, -R0.reuse ;  /* 0x000000012525b824 */ /* 0x100fe200078e0a00 */
[----:B------:R-:W-:Y:S01]  /*1bc0*/  ISETP.GE.AND P3, PT, R45, RZ, PT ;  /* 0x000000ff2d00720c */ /* 0x000fe20003f66270 */
[----:B------:R-:W-:Y:S02]  /*1bd0*/  IMAD R39, R0, R11, R39 ;  /* 0x0000000b00277224 */ /* 0x000fe400078e0227 */
[----:B------:R-:W-:Y:S01]  /*1be0*/  @!P6 IMAD.IADD R38, R38, 0x1, -R0 ;  /* 0x000000012626e824 */ /* 0x000fe200078e0a00 */
[----:B------:R-:W-:Y:S01]  /*1bf0*/  ISETP.GT.U32.AND P6, PT, R0, R37, PT ;  /* 0x000000250000720c */ /* 0x000fe20003fc4070 */
[----:B------:R-:W-:-:S04]  /*1c00*/  IMAD.HI.U32 R11, R5, R40, RZ ;  /* 0x00000028050b7227 */ /* 0x000fc800078e00ff */
[--C-:B------:R-:W-:Y:S01]  /*1c10*/  @!P0 IMAD.IADD R35, R35, 0x1, -R0.reuse ;  /* 0x0000000123238824 */ /* 0x100fe200078e0a00 */
[----:B------:R-:W-:Y:S01]  /*1c20*/  ISETP.GT.U32.AND P0, PT, R0, R39, PT ;  /* 0x000000270000720c */ /* 0x000fe20003f04070 */
[----:B------:R-:W-:Y:S02]  /*1c30*/  @!P5 IMAD.IADD R36, R36, 0x1, -R0 ;  /* 0x000000012424d824 */ /* 0x000fe400078e0a00 */
[----:B------:R-:W-:Y:S02]  /*1c40*/  IMAD.MOV R11, RZ, RZ, -R11 ;  /* 0x000000ffff0b7224 */ /* 0x000fe400078e0a0b */
[----:B------:R-:W-:Y:S01]  /*1c50*/  @!P1 IMAD.MOV R35, RZ, RZ, -R35 ;  /* 0x000000ffff239224 */ /* 0x000fe200078e0a23 */
[C---:B------:R-:W-:Y:S01]  /*1c60*/  ISETP.GT.U32.AND P5, PT, R0.reuse, R36, PT ;  /* 0x000000240000720c */ /* 0x040fe20003fa4070 */
[C---:B------:R-:W-:Y:S01]  /*1c70*/  IMAD R40, R0.reuse, R11, R40 ;  /* 0x0000000b00287224 */ /* 0x040fe200078e0228 */
[----:B------:R-:W-:Y:S01]  /*1c80*/  ISETP.GT.U32.AND P1, PT, R0, R38, PT ;  /* 0x000000260000720c */ /* 0x000fe20003f24070 */
[----:B------:R-:W-:Y:S01]  /*1c90*/  @!P6 IMAD.IADD R37, R37, 0x1, -R0 ;  /* 0x000000012525e824 */ /* 0x000fe200078e0a00 */
[----:B------:R-:W-:Y:S01]  /*1ca0*/  LOP3.LUT R11, R6, 0x74, RZ, 0xfc, !PT ;  /* 0x00000074060b7812 */ /* 0x000fe200078efcff */
[----:B------:R-:W-:Y:S01]  /*1cb0*/  @!P2 IMAD.MOV R34, RZ, RZ, -R34 ;  /* 0x000000ffff22a224 */ /* 0x000fe200078e0a22 */
[----:B------:R-:W-:Y:S01]  /*1cc0*/  ISETP.GT.U32.AND P6, PT, R0, R40, PT ;  /* 0x000000280000720c */ /* 0x000fe20003fc4070 */
[----:B------:R-:W-:Y:S01]  /*1cd0*/  @!P0 IMAD.IADD R39, R39, 0x1, -R0 ;  /* 0x0000000127278824 */ /* 0x000fe200078e0a00 */
[----:B------:R-:W-:-:S02]  /*1ce0*/  ISETP.GE.AND P2, PT, R43, RZ, PT ;  /* 0x000000ff2b00720c */ /* 0x000fc40003f46270 */
[----:B------:R-:W-:Y:S02]  /*1cf0*/  IABS R42, R11 ;  /* 0x0000000b002a7213 */ /* 0x000fe40000000000 */
[----:B------:R-:W-:Y:S01]  /*1d00*/  ISETP.GT.U32.AND P0, PT, R0, R39, PT ;  /* 0x000000270000720c */ /* 0x000fe20003f04070 */
[--C-:B------:R-:W-:Y:S01]  /*1d10*/  @!P5 IMAD.IADD R36, R36, 0x1, -R0.reuse ;  /* 0x000000012424d824 */ /* 0x100fe200078e0a00 */
[----:B------:R-:W-:Y:S01]  /*1d20*/  ISETP.GE.AND P5, PT, R44, RZ, PT ;  /* 0x000000ff2c00720c */ /* 0x000fe20003fa6270 */
[----:B------:R-:W-:Y:S01]  /*1d30*/  @!P1 IMAD.IADD R38, R38, 0x1, -R0 ;  /* 0x0000000126269824 */ /* 0x000fe200078e0a00 */
[----:B------:R-:W-:Y:S01]  /*1d40*/  LOP3.LUT R44, R6, 0x78, RZ, 0xfc, !PT ;  /* 0x00000078062c7812 */ /* 0x000fe200078efcff */
[----:B------:R-:W-:Y:S01]  /*1d50*/  @!P4 IMAD.MOV R36, RZ, RZ, -R36 ;  /* 0x000000ffff24c224 */ /* 0x000fe200078e0a24 */
[----:B------:R-:W-:Y:S01]  /*1d60*/  ISETP.GE.AND P1, PT, R11, RZ, PT ;  /* 0x000000ff0b00720c */ /* 0x000fe20003f26270 */
[----:B------:R-:W-:Y:S01]  /*1d70*/  @!P6 IMAD.IADD R40, R40, 0x1, -R0 ;  /* 0x000000012828e824 */ /* 0x000fe200078e0a00 */
[----:B------:R-:W-:Y:S01]  /*1d80*/  IABS R43, R44 ;  /* 0x0000002c002b7213 */ /* 0x000fe20000000000 */
[----:B------:R-:W-:Y:S01]  /*1d90*/  IMAD.HI.U32 R11, R5, R42, RZ ;  /* 0x0000002a050b7227 */ /* 0x000fe200078e00ff */
[----:B------:R-:W-:-:S02]  /*1da0*/  ISETP.GE.AND P4, PT, R46, RZ, PT ;  /* 0x000000ff2e00720c */ /* 0x000fc40003f86270 */
[----:B------:R-:W-:Y:S01]  /*1db0*/  LOP3.LUT R46, R6, 0x7c, RZ, 0xfc, !PT ;  /* 0x0000007c062e7812 */ /* 0x000fe200078efcff */
[----:B------:R-:W-:Y:S01]  /*1dc0*/  @!P2 IMAD.MOV R37, RZ, RZ, -R37 ;  /* 0x000000ffff25a224 */ /* 0x000fe200078e0a25 */
[----:B------:R-:W-:Y:S01]  /*1dd0*/  ISETP.GT.U32.AND P2, PT, R0, R40, PT ;  /* 0x000000280000720c */ /* 0x000fe20003f44070 */
[----:B------:R-:W-:Y:S01]  /*1de0*/  IMAD.HI.U32 R41, R5, R43, RZ ;  /* 0x0000002b05297227 */ /* 0x000fe200078e00ff */
[----:B------:R-:W-:Y:S02]  /*1df0*/  IABS R45, R46 ;  /* 0x0000002e002d7213 */ /* 0x000fe40000000000 */
[----:B------:R-:W-:Y:S01]  /*1e00*/  ISETP.GE.AND P6, PT, R46, RZ, PT ;  /* 0x000000ff2e00720c */ /* 0x000fe20003fc6270 */
[----:B------:R-:W-:Y:S01]  /*1e10*/  IMAD.MOV R11, RZ, RZ, -R11 ;  /* 0x000000ffff0b7224 */ /* 0x000fe200078e0a0b */
[----:B------:R-:W-:Y:S01]  /*1e20*/  IABS R46, R50 ;  /* 0x00000032002e7213 */ /* 0x000fe20000000000 */
[----:B------:R-:W-:Y:S01]  /*1e30*/  @!P0 IMAD.IADD R39, R39, 0x1, -R0 ;  /* 0x0000000127278824 */ /* 0x000fe200078e0a00 */
[----:B------:R-:W-:Y:S01]  /*1e40*/  ISETP.GE.AND P0, PT, R44, RZ, PT ;  /* 0x000000ff2c00720c */ /* 0x000fe20003f06270 */
[----:B------:R-:W-:-:S02]  /*1e50*/  IMAD.MOV R44, RZ, RZ, -R41 ;  /* 0x000000ffff2c7224 */ /* 0x000fc400078e0a29 */
[C---:B------:R-:W-:Y:S02]  /*1e60*/  IMAD R41, R0.reuse, R11, R42 ;  /* 0x0000000b00297224 */ /* 0x040fe400078e022a */
[----:B------:R-:W-:Y:S01]  /*1e70*/  IMAD R42, R0, R44, R43 ;  /* 0x0000002c002a7224 */ /* 0x000fe200078e022b */
[----:B------:R-:W-:Y:S01]  /*1e80*/  LOP3.LUT R43, R6, 0x80, RZ, 0xfc, !PT ;  /* 0x00000080062b7812 */ /* 0x000fe200078efcff */
[----:B------:R-:W-:Y:S01]  /*1e90*/  @!P5 IMAD.MOV R38, RZ, RZ, -R38 ;  /* 0x000000ffff26d224 */ /* 0x000fe200078e0a26 */
[----:B------:R-:W-:Y:S01]  /*1ea0*/  ISETP.GT.U32.AND P5, PT, R0, R41, PT ;  /* 0x000000290000720c */ /* 0x000fe20003fa4070 */
[----:B------:R-:W-:Y:S01]  /*1eb0*/  @!P2 IMAD.IADD R40, R40, 0x1, -R0 ;  /* 0x000000012828a824 */ /* 0x000fe200078e0a00 */
[----:B------:R-:W-:Y:S01]  /*1ec0*/  ISETP.GT.U32.AND P2, PT, R0, R42, PT ;  /* 0x0000002a0000720c */ /* 0x000fe20003f44070 */
[----:B------:R-:W-:Y:S01]  /*1ed0*/  IMAD.HI.U32 R11, R5, R45, RZ ;  /* 0x0000002d050b7227 */ /* 0x000fe200078e00ff */
[----:B------:R-:W-:-:S03]  /*1ee0*/  IABS R44, R43 ;  /* 0x0000002b002c7213 */ /* 0x000fc60000000000 */
[----:B------:R-:W-:Y:S02]  /*1ef0*/  IMAD.MOV R11, RZ, RZ, -R11 ;  /* 0x000000ffff0b7224 */ /* 0x000fe400078e0a0b */
[----:B------:R-:W-:Y:S01]  /*1f00*/  @!P3 IMAD.MOV R39, RZ, RZ, -R39 ;  /* 0x000000ffff27b224 */ /* 0x000fe200078e0a27 */
[----:B------:R-:W-:Y:S01]  /*1f10*/  ISETP.GE.AND P3, PT, R43, RZ, PT ;  /* 0x000000ff2b00720c */ /* 0x000fe20003f66270 */
[C---:B------:R-:W-:Y:S02]  /*1f20*/  IMAD R43, R0.reuse, R11, R45 ;  /* 0x0000000b002b7224 */ /* 0x040fe400078e022d */
[----:B------:R-:W-:Y:S02]  /*1f30*/  @!P5 IMAD.IADD R41, R41, 0x1, -R0 ;  /* 0x000000012929d824 */ /* 0x000fe400078e0a00 */
[----:B------:R-:W-:Y:S01]  /*1f40*/  IMAD.HI.U32 R11, R5, R44, RZ ;  /* 0x0000002c050b7227 */ /* 0x000fe200078e00ff */
[----:B------:R-:W-:-:S03]  /*1f50*/  ISETP.GT.U32.AND P5, PT, R0, R43, PT ;  /* 0x0000002b0000720c */ /* 0x000fc60003fa4070 */
[----:B------:R-:W-:Y:S01]  /*1f60*/  @!P2 IMAD.IADD R42, R42, 0x1, -R0 ;  /* 0x000000012a2aa824 */ /* 0x000fe200078e0a00 */
[----:B------:R-:W-:Y:S01]  /*1f70*/  ISETP.GT.U32.AND P2, PT, R0, R41, PT ;  /* 0x000000290000720c */ /* 0x000fe20003f44070 */
[----:B------:R-:W-:Y:S02]  /*1f80*/  IMAD.MOV R45, RZ, RZ, -R11 ;  /* 0x000000ffff2d7224 */ /* 0x000fe400078e0a0b */
[----:B------:R-:W-:-:S04]  /*1f90*/  IMAD.HI.U32 R11, R5, R46, RZ ;  /* 0x0000002e050b7227 */ /* 0x000fc800078e00ff */
[C---:B------:R-:W-:Y:S02]  /*1fa0*/  IMAD R44, R0.reuse, R45, R44 ;  /* 0x0000002d002c7224 */ /* 0x040fe400078e022c */
[----:B------:R-:W-:Y:S01]  /*1fb0*/  @!P4 IMAD.MOV R40, RZ, RZ, -R40 ;  /* 0x000000ffff28c224 */ /* 0x000fe200078e0a28 */
[----:B------:R-:W-:Y:S01]  /*1fc0*/  ISETP.GT.U32.AND P4, PT, R0, R42, PT ;  /* 0x0000002a0000720c */ /* 0x000fe20003f84070 */
[----:B------:R-:W-:-:S04]  /*1fd0*/  IMAD.HI.U32 R45, R5, R47, RZ ;  /* 0x0000002f052d7227 */ /* 0x000fc800078e00ff */
[----:B------:R-:W-:Y:S02]  /*1fe0*/  IMAD.MOV R11, RZ, RZ, -R11 ;  /* 0x000000ffff0b7224 */ /* 0x000fe400078e0a0b */
[----:B------:R-:W-:Y:S02]  /*1ff0*/  IMAD.MOV R48, RZ, RZ, -R45 ;  /* 0x000000ffff307224 */ /* 0x000fe400078e0a2d */
[----:B------:R-:W-:Y:S01]  /*2000*/  @!P2 IMAD.IADD R41, R41, 0x1, -R0 ;  /* 0x000000012929a824 */ /* 0x000fe200078e0a00 */
[C---:B------:R-:W-:Y:S01]  /*2010*/  ISETP.GT.U32.AND P2, PT, R0.reuse, R44, PT ;  /* 0x0000002c0000720c */ /* 0x040fe20003f44070 */
[C---:B------:R-:W-:Y:S02]  /*2020*/  IMAD R45, R0.reuse, R11, R46 ;  /* 0x0000000b002d7224 */ /* 0x040fe400078e022e */
[C---:B------:R-:W-:Y:S01]  /*2030*/  IMAD R46, R0.reuse, R48, R47 ;  /* 0x00000030002e7224 */ /* 0x040fe200078e022f */
[----:B------:R-:W-:Y:S01]  /*2040*/  IABS R48, R53 ;  /* 0x0000003500307213 */ /* 0x000fe20000000000 */
[----:B------:R-:W-:Y:S01]  /*2050*/  @!P1 IMAD.MOV R41, RZ, RZ, -R41 ;  /* 0x000000ffff299224 */ /* 0x000fe200078e0a29 */
[----:B------:R-:W-:Y:S01]  /*2060*/  ISETP.GT.U32.AND P1, PT, R0, R45, PT ;  /* 0x0000002d0000720c */ /* 0x000fe20003f24070 */
[----:B------:R-:W-:-:S02]  /*2070*/  @!P5 IMAD.IADD R43, R43, 0x1, -R0 ;  /* 0x000000012b2bd824 */ /* 0x000fc400078e0a00 */
[----:B------:R-:W-:Y:S01]  /*2080*/  @!P4 IMAD.IADD R42, R42, 0x1, -R0 ;  /* 0x000000012a2ac824 */ /* 0x000fe200078e0a00 */
[C---:B------:R-:W-:Y:S01]  /*2090*/  ISETP.GT.U32.AND P4, PT, R0.reuse, R46, PT ;  /* 0x0000002e0000720c */ /* 0x040fe20003f84070 */
[----:B------:R-:W-:Y:S01]  /*20a0*/  IMAD.HI.U32 R11, R5, R49, RZ ;  /* 0x00000031050b7227 */ /* 0x000fe200078e00ff */
[----:B------:R-:W-:-:S03]  /*20b0*/  ISETP.GT.U32.AND P5, PT, R0, R43, PT ;  /* 0x0000002b0000720c */ /* 0x000fc60003fa4070 */
[----:B------:R-:W-:Y:S02]  /*20c0*/  IMAD.MOV R11, RZ, RZ, -R11 ;  /* 0x000000ffff0b7224 */ /* 0x000fe400078e0a0b */
[--C-:B------:R-:W-:Y:S01]  /*20d0*/  @!P2 IMAD.IADD R44, R44, 0x1, -R0.reuse ;  /* 0x000000012c2ca824 */ /* 0x100fe200078e0a00 */
[----:B------:R-:W-:Y:S01]  /*20e0*/  ISETP.GE.AND P2, PT, R51, RZ, PT ;  /* 0x000000ff3300720c */ /* 0x000fe20003f46270 */
[C---:B------:R-:W-:Y:S01]  /*20f0*/  IMAD R47, R0.reuse, R11, R49 ;  /* 0x0000000b002f7224 */ /* 0x040fe200078e0231 */
[----:B------:R-:W-:Y:S01]  /*2100*/  IABS R49, R54 ;  /* 0x0000003600317213 */ /* 0x000fe20000000000 */
[----:B------:R-:W-:Y:S01]  /*2110*/  @!P1 IMAD.IADD R45, R45, 0x1, -R0 ;  /* 0x000000012d2d9824 */ /* 0x000fe200078e0a00 */
[----:B------:R-:W-:Y:S01]  /*2120*/  ISETP.GT.U32.AND P1, PT, R0, R44, PT ;  /* 0x0000002c0000720c */ /* 0x000fe20003f24070 */
[----:B------:R-:W-:Y:S01]  /*2130*/  IMAD.HI.U32 R11, R5, R48, RZ ;  /* 0x00000030050b7227 */ /* 0x000fe200078e00ff */
[----:B------:R-:W-:-:S03]  /*2140*/  IABS R51, R55 ;  /* 0x0000003700337213 */ /* 0x000fc60000000000 */
[--C-:B------:R-:W-:Y:S01]  /*2150*/  @!P4 IMAD.IADD R46, R46, 0x1, -R0.reuse ;  /* 0x000000012e2ec824 */ /* 0x100fe200078e0a00 */
[----:B------:R-:W-:Y:S01]  /*2160*/  ISETP.GT.U32.AND P4, PT, R0, R45, PT ;  /* 0x0000002d0000720c */ /* 0x000fe20003f84070 */
[----:B------:R-:W-:Y:S02]  /*2170*/  IMAD.MOV R11, RZ, RZ, -R11 ;  /* 0x000000ffff0b7224 */ /* 0x000fe400078e0a0b */
[----:B------:R-:W-:Y:S01]  /*2180*/  @!P5 IMAD.IADD R43, R43, 0x1, -R0 ;  /* 0x000000012b2bd824 */ /* 0x000fe200078e0a00 */
[----:B------:R-:W-:Y:S01]  /*2190*/  ISETP.GE.AND P5, PT, R50, RZ, PT ;  /* 0x000000ff3200720c */ /* 0x000fe20003fa6270 */
[----:B------:R-:W-:Y:S02]  /*21a0*/  IMAD R48, R0, R11, R48 ;  /* 0x0000000b00307224 */ /* 0x000fe400078e0230 */
[----:B------:R-:W-:-:S04]  /*21b0*/  IMAD.HI.U32 R11, R5, R49, RZ ;  /* 0x00000031050b7227 */ /* 0x000fc800078e00ff */
[----:B------:R-:W-:Y:S02]  /*21c0*/  IMAD.MOV R50, RZ, RZ, -R11 ;  /* 0x000000ffff327224 */ /* 0x000fe400078e0a0b */
[----:B------:R-:W-:Y:S01]  /*21d0*/  @!P4 IMAD.IADD R45, R45, 0x1, -R0 ;  /* 0x000000012d2dc824 */ /* 0x000fe200078e0a00 */
[C---:B------:R-:W-:Y:S01]  /*21e0*/  ISETP.GT.U32.AND P4, PT, R0.reuse, R48, PT ;  /* 0x000000300000720c */ /* 0x040fe20003f84070 */
[C---:B------:R-:W-:Y:S02]  /*21f0*/  IMAD R49, R0.reuse, R50, R49 ;  /* 0x0000003200317224 */ /* 0x040fe400078e0231 */
[----:B------:R-:W-:Y:S01]  /*2200*/  @!P0 IMAD.MOV R42, RZ, RZ, -R42 ;  /* 0x000000ffff2a8224 */ /* 0x000fe200078e0a2a */
[C---:B------:R-:W-:Y:S01]  /*2210*/  ISETP.GT.U32.AND P0, PT, R0.reuse, R46, PT ;  /* 0x0000002e0000720c */ /* 0x040fe20003f04070 */
[----:B------:R-:W-:Y:S01]  /*2220*/  @!P5 IMAD.MOV R45, RZ, RZ, -R45 ;  /* 0x000000ffff2dd224 */ /* 0x000fe200078e0a2d */
[C---:B------:R-:W-:Y:S01]  /*2230*/  ISETP.GT.U32.AND P5, PT, R0.reuse, R49, PT ;  /* 0x000000310000720c */ /* 0x040fe20003fa4070 */
[----:B------:R-:W-:Y:S01]  /*2240*/  @!P6 IMAD.MOV R43, RZ, RZ, -R43 ;  /* 0x000000ffff2be224 */ /* 0x000fe200078e0a2b */
[----:B------:R-:W-:Y:S01]  /*2250*/  ISETP.GT.U32.AND P6, PT, R0, R47, PT ;  /* 0x0000002f0000720c */ /* 0x000fe20003fc4070 */
[----:B------:R-:W-:-:S04]  /*2260*/  IMAD.HI.U32 R11, R5, R51, RZ ;  /* 0x00000033050b7227 */ /* 0x000fc800078e00ff */
[--C-:B------:R-:W-:Y:S02]  /*2270*/  @!P4 IMAD.IADD R48, R48, 0x1, -R0.reuse ;  /* 0x000000013030c824 */ /* 0x100fe400078e0a00 */
[--C-:B------:R-:W-:Y:S01]  /*2280*/  @!P1 IMAD.IADD R44, R44, 0x1, -R0.reuse ;  /* 0x000000012c2c9824 */ /* 0x100fe200078e0a00 */
[----:B------:R-:W-:Y:S01]  /*2290*/  ISETP.GE.AND P1, PT, R52, RZ, PT ;  /* 0x000000ff3400720c */ /* 0x000fe20003f26270 */
[--C-:B------:R-:W-:Y:S01]  /*22a0*/  @!P0 IMAD.IADD R46, R46, 0x1, -R0.reuse ;  /* 0x000000012e2e8824 */ /* 0x100fe200078e0a00 */
[----:B------:R-:W-:Y:S01]  /*22b0*/  ISETP.GE.AND P0, PT, R53, RZ, PT ;  /* 0x000000ff3500720c */ /* 0x000fe20003f06270 */
[--C-:B------:R-:W-:Y:S01]  /*22c0*/  @!P5 IMAD.IADD R49, R49, 0x1, -R0.reuse ;  /* 0x000000013131d824 */ /* 0x100fe200078e0a00 */
[----:B------:R-:W-:Y:S01]  /*22d0*/  LOP3.LUT R53, R6, 0x9c, RZ, 0xfc, !PT ;  /* 0x0000009c06357812 */ /* 0x000fe200078efcff */
[----:B------:R-:W-:Y:S01]  /*22e0*/  @!P6 IMAD.IADD R47, R47, 0x1, -R0 ;  /* 0x000000012f2fe824 */ /* 0x000fe200078e0a00 */
[C---:B------:R-:W-:Y:S01]  /*22f0*/  ISETP.GT.U32.AND P4, PT, R0.reuse, R48, PT ;  /* 0x000000300000720c */ /* 0x040fe20003f84070 */
[----:B------:R-:W-:Y:S01]  /*2300*/  IMAD.MOV R11, RZ, RZ, -R11 ;  /* 0x000000ffff0b7224 */ /* 0x000fe200078e0a0b */
[----:B------:R-:W-:Y:S01]  /*2310*/  IABS R52, R53 ;  /* 0x0000003500347213 */ /* 0x000fe20000000000 */
[----:B------:R-:W-:Y:S01]  /*2320*/  @!P3 IMAD.MOV R44, RZ, RZ, -R44 ;  /* 0x000000ffff2cb224 */ /* 0x000fe200078e0a2c */
[C---:B------:R-:W-:Y:S01]  /*2330*/  ISETP.GT.U32.AND P5, PT, R0.reuse, R49, PT ;  /* 0x000000310000720c */ /* 0x040fe20003fa4070 */
[----:B------:R-:W-:Y:S01]  /*2340*/  IMAD R50, R0, R11, R51 ;  /* 0x0000000b00327224 */ /* 0x000fe200078e0233 */
[----:B------:R-:W-:Y:S01]  /*2350*/  ISETP.GE.AND P6, PT, R54, RZ, PT ;  /* 0x000000ff3600720c */ /* 0x000fe20003fc6270 */
[----:B------:R-:W-:Y:S01]  /*2360*/  IMAD.HI.U32 R11, R5, R52, RZ ;  /* 0x00000034050b7227 */ /* 0x000fe200078e00ff */
[----:B------:R-:W-:-:S02]  /*2370*/  ISETP.GT.U32.AND P3, PT, R0, R47, PT ;  /* 0x0000002f0000720c */ /* 0x000fc40003f64070 */
[C---:B------:R-:W-:Y:S01]  /*2380*/  LOP3.LUT R51, R6.reuse, 0xa0, RZ, 0xfc, !PT ;  /* 0x000000a006337812 */ /* 0x040fe200078efcff */
[----:B------:R-:W-:Y:S01]  /*2390*/  IMAD.MOV R11, RZ, RZ, -R11 ;  /* 0x000000ffff0b7224 */ /* 0x000fe200078e0a0b */
[----:B------:R-:W-:Y:S01]  /*23a0*/  LOP3.LUT R54, R6, 0xa8, RZ, 0xfc, !PT ;  /* 0x000000a806367812 */ /* 0x000fe200078efcff */
[----:B------:R-:W-:Y:S01]  /*23b0*/  @!P4 IMAD.IADD R48, R48, 0x1, -R0 ;  /* 0x000000013030c824 */ /* 0x000fe200078e0a00 */
[C---:B------:R-:W-:Y:S01]  /*23c0*/  ISETP.GT.U32.AND P4, PT, R0.reuse, R50, PT ;  /* 0x000000320000720c */ /* 0x040fe20003f84070 */
[----:B------:R-:W-:Y:S01]  /*23d0*/  IMAD R11, R0, R11, R52 ;  /* 0x0000000b000b7224 */ /* 0x000fe200078e0234 */
[----:B------:R-:W-:Y:S01]  /*23e0*/  IABS R59, R54 ;  /* 0x00000036003b7213 */ /* 0x000fe20000000000 */
[----:B------:R-:W-:Y:S01]  /*23f0*/  @!P5 IMAD.IADD R49, R49, 0x1, -R0 ;  /* 0x000000013131d824 */ /* 0x000fe200078e0a00 */
[----:B------:R-:W-:Y:S01]  /*2400*/  ISETP.GE.AND P5, PT, R54, RZ, PT ;  /* 0x000000ff3600720c */ /* 0x000fe20003fa6270 */
[----:B------:R-:W-:Y:S02]  /*2410*/  @!P0 IMAD.MOV R48, RZ, RZ, -R48 ;  /* 0x000000ffff308224 */ /* 0x000fe400078e0a30 */
[--C-:B------:R-:W-:Y:S01]  /*2420*/  @!P3 IMAD.IADD R47, R47, 0x1, -R0.reuse ;  /* 0x000000012f2fb824 */ /* 0x100fe200078e0a00 */
[----:B------:R-:W-:Y:S01]  /*2430*/  ISETP.GE.AND P3, PT, R53, RZ, PT ;  /* 0x000000ff3500720c */ /* 0x000fe20003f66270 */
[----:B------:R-:W-:Y:S01]  /*2440*/  @!P6 IMAD.MOV R49, RZ, RZ, -R49 ;  /* 0x000000ffff31e224 */ /* 0x000fe200078e0a31 */
[----:B------:R-:W-:Y:S01]  /*2450*/  ISETP.GT.U32.AND P6, PT, R0, R11, PT ;  /* 0x0000000b0000720c */ /* 0x000fe20003fc4070 */
[----:B------:R-:W-:Y:S01]  /*2460*/  @!P1 IMAD.MOV R47, RZ, RZ, -R47 ;  /* 0x000000ffff2f9224 */ /* 0x000fe200078e0a2f */
[----:B------:R-:W-:Y:S01]  /*2470*/  LOP3.LUT R53, R6, 0xa4, RZ, 0xfc, !PT ;  /* 0x000000a406357812 */ /* 0x000fe200078efcff */
[----:B------:R-:W-:Y:S01]  /*2480*/  @!P4 IMAD.IADD R50, R50, 0x1, -R0 ;  /* 0x000000013232c824 */ /* 0x000fe200078e0a00 */
[----:B------:R-:W-:Y:S01]  /*2490*/  ISETP.GE.AND P1, PT, R51, RZ, PT ;  /* 0x000000ff3300720c */ /* 0x000fe20003f26270 */
[----:B------:R-:W-:Y:S01]  /*24a0*/  @!P2 IMAD.MOV R46, RZ, RZ, -R46 ;  /* 0x000000ffff2ea224 */ /* 0x000fe200078e0a2e */
[----:B------:R-:W-:Y:S01]  /*24b0*/  IABS R51, R51 ;  /* 0x0000003300337213 */ /* 0x000fe20000000000 */
[----:B------:R-:W-:Y:S01]  /*24c0*/  IMAD.HI.U32 R54, R5, R56, RZ ;  /* 0x0000003805367227 */ /* 0x000fe200078e00ff */
[----:B------:R-:W-:-:S02]  /*24d0*/  IABS R57, R53 ;  /* 0x0000003500397213 */ /* 0x000fc40000000000 */
[----:B------:R-:W-:Y:S01]  /*24e0*/  ISETP.GE.AND P0, PT, R53, RZ, PT ;  /* 0x000000ff3500720c */ /* 0x000fe20003f06270 */
[----:B------:R-:W-:Y:S01]  /*24f0*/  IMAD.MOV.U32 R53, RZ, RZ, R51 ;  /* 0x000000ffff357224 */ /* 0x000fe200078e0033 */
[----:B------:R-:W-:Y:S01]  /*2500*/  ISETP.GT.U32.AND P4, PT, R0, R50, PT ;  /* 0x000000320000720c */ /* 0x000fe20003f84070 */
[----:B------:R-:W-:Y:S01]  /*2510*/  IMAD.HI.U32 R52, R5, R57, RZ ;  /* 0x0000003905347227 */ /* 0x000fe200078e00ff */
[----:B------:R-:W-:Y:S02]  /*2520*/  ISETP.GE.AND P2, PT, R55, RZ, PT ;  /* 0x000000ff3700720c */ /* 0x000fe40003f46270 */
[----:B------:R-:W-:Y:S01]  /*2530*/  IABS R55, R62 ;  /* 0x0000003e00377213 */ /* 0x000fe20000000000 */
[----:B------:R-:W-:Y:S02]  /*2540*/  @!P6 IMAD.IADD R11, R11, 0x1, -R0 ;  /* 0x000000010b0be824 */ /* 0x000fe400078e0a00 */
[----:B------:R-:W-:-:S03]  /*2550*/  IMAD.HI.U32 R51, R5, R53, RZ ;  /* 0x0000003505337227 */ /* 0x000fc600078e00ff */
[C---:B------:R-:W-:Y:S01]  /*2560*/  ISETP.GT.U32.AND P6, PT, R0.reuse, R11, PT ;  /* 0x0000000b0000720c */ /* 0x040fe20003fc4070 */
[----:B------:R-:W-:Y:S02]  /*2570*/  IMAD.MOV R52, RZ, RZ, -R52 ;  /* 0x000000ffff347224 */ /* 0x000fe400078e0a34 */
[----:B------:R-:W-:Y:S02]  /*2580*/  IMAD.MOV R51, RZ, RZ, -R51 ;  /* 0x000000ffff337224 */ /* 0x000fe400078e0a33 */
[----:B------:R-:W-:Y:S02]  /*2590*/  IMAD R57, R0, R52, R57 ;  /* 0x0000003400397224 */ /* 0x000fe400078e0239 */
[----:B------:R-:W-:-:S04]  /*25a0*/  IMAD.HI.U32 R52, R5, R59, RZ ;  /* 0x0000003b05347227 */ /* 0x000fc800078e00ff */
[----:B------:R-:W-:Y:S02]  /*25b0*/  IMAD R51, R0, R51, R53 ;  /* 0x0000003300337224 */ /* 0x000fe400078e0235 */
[----:B------:R-:W-:Y:S02]  /*25c0*/  IMAD.MOV R52, RZ, RZ, -R52 ;  /* 0x000000ffff347224 */ /* 0x000fe400078e0a34 */
[--C-:B------:R-:W-:Y:S01]  /*25d0*/  @!P4 IMAD.IADD R50, R50, 0x1, -R0.reuse ;  /* 0x000000013232c824 */ /* 0x100fe200078e0a00 */
[C---:B------:R-:W-:Y:S01]  /*25e0*/  ISETP.GT.U32.AND P4, PT, R0.reuse, R51, PT ;  /* 0x000000330000720c */ /* 0x040fe20003f84070 */
[C---:B------:R-:W-:Y:S02]  /*25f0*/  IMAD R59, R0.reuse, R52, R59 ;  /* 0x00000034003b7224 */ /* 0x040fe400078e023b */
[----:B------:R-:W-:Y:S02]  /*2600*/  @!P6 IMAD.IADD R11, R11, 0x1, -R0 ;  /* 0x000000010b0be824 */ /* 0x000fe400078e0a00 */
[----:B------:R-:W-:Y:S01]  /*2610*/  IMAD.HI.U32 R52, R5, R61, RZ ;  /* 0x0000003d05347227 */ /* 0x000fe200078e00ff */
[----:B------:R-:W-:-:S03]  /*2620*/  ISETP.GT.U32.AND P6, PT, R0, R59, PT ;  /* 0x0000003b0000720c */ /* 0x000fc60003fc4070 */
[----:B------:R-:W-:Y:S02]  /*2630*/  IMAD.MOV R53, RZ, RZ, -R52 ;  /* 0x000000ffff357224 */ /* 0x000fe400078e0a34 */
[----:B------:R-:W-:-:S04]  /*2640*/  IMAD.HI.U32 R52, R5, R63, RZ ;  /* 0x0000003f05347227 */ /* 0x000fc800078e00ff */
[----:B------:R-:W-:Y:S02]  /*2650*/  @!P4 IMAD.IADD R51, R51, 0x1, -R0 ;  /* 0x000000013333c824 */ /* 0x000fe400078e0a00 */
[----:B------:R-:W-:Y:S01]  /*2660*/  @!P2 IMAD.MOV R50, RZ, RZ, -R50 ;  /* 0x000000ffff32a224 */ /* 0x000fe200078e0a32 */
[C---:B------:R-:W-:Y:S01]  /*2670*/  ISETP.GT.U32.AND P2, PT, R0.reuse, R57, PT ;  /* 0x000000390000720c */ /* 0x040fe20003f44070 */
[----:B------:R-:W-:Y:S01]  /*2680*/  @!P6 IMAD.IADD R59, R59, 0x1, -R0 ;  /* 0x000000013b3be824 */ /* 0x000fe200078e0a00 */
[C---:B------:R-:W-:Y:S01]  /*2690*/  ISETP.GT.U32.AND P4, PT, R0.reuse, R51, PT ;  /* 0x000000330000720c */ /* 0x040fe20003f84070 */
[----:B------:R-:W-:Y:S02]  /*26a0*/  IMAD.MOV R52, RZ, RZ, -R52 ;  /* 0x000000ffff347224 */ /* 0x000fe400078e0a34 */
[C---:B------:R-:W-:Y:S01]  /*26b0*/  IMAD R61, R0.reuse, R53, R61 ;  /* 0x00000035003d7224 */ /* 0x040fe200078e023d */
[C---:B------:R-:W-:Y:S01]  /*26c0*/  ISETP.GT.U32.AND P6, PT, R0.reuse, R59, PT ;  /* 0x0000003b0000720c */ /* 0x040fe20003fc4070 */
[----:B------:R-:W-:-:S02]  /*26d0*/  IMAD R63, R0, R52, R63 ;  /* 0x00000034003f7224 */ /* 0x000fc400078e023f */
[----:B------:R-:W-:-:S04]  /*26e0*/  IMAD.HI.U32 R52, R5, R55, RZ ;  /* 0x0000003705347227 */ /* 0x000fc800078e00ff */
[----:B------:R-:W-:Y:S02]  /*26f0*/  IMAD.MOV R52, RZ, RZ, -R52 ;  /* 0x000000ffff347224 */ /* 0x000fe400078e0a34 */
[----:B------:R-:W-:Y:S01]  /*2700*/  @!P4 IMAD.IADD R51, R51, 0x1, -R0 ;  /* 0x000000013333c824 */ /* 0x000fe200078e0a00 */
[----:B------:R-:W-:Y:S01]  /*2710*/  ISETP.GT.U32.AND P4, PT, R0, R61, PT ;  /* 0x0000003d0000720c */ /* 0x000fe20003f84070 */
[----:B------:R-:W-:Y:S01]  /*2720*/  IMAD.MOV R65, RZ, RZ, -R54 ;  /* 0x000000ffff417224 */ /* 0x000fe200078e0a36 */
[----:B------:R-:W-:Y:S01]  /*2730*/  LOP3.LUT R54, R6, 0xc0, RZ, 0xfc, !PT ;  /* 0x000000c006367812 */ /* 0x000fe200078efcff */
[----:B------:R-:W-:Y:S02]  /*2740*/  IMAD.MOV.U32 R53, RZ, RZ, R11 ;  /* 0x000000ffff357224 */ /* 0x000fe400078e000b */
[----:B------:R-:W-:Y:S01]  /*2750*/  IMAD R11, R0, R52, R55 ;  /* 0x00000034000b7224 */ /* 0x000fe200078e0237 */
[----:B------:R-:W-:Y:S01]  /*2760*/  IABS R71, R54 ;  /* 0x0000003600477213 */ /* 0x000fe20000000000 */
[----:B------:R-:W-:-:S02]  /*2770*/  @!P2 IMAD.IADD R57, R57, 0x1, -R0 ;  /* 0x000000013939a824 */ /* 0x000fc400078e0a00 */
[----:B------:R-:W-:Y:S02]  /*2780*/  IMAD.MOV.U32 R55, RZ, RZ, R51 ;  /* 0x000000ffff377224 */ /* 0x000fe400078e0033 */
[C---:B------:R-:W-:Y:S01]  /*2790*/  IMAD R51, R0.reuse, R65, R56 ;  /* 0x0000004100337224 */ /* 0x040fe200078e0238 */
[----:B------:R-:W-:Y:S01]  /*27a0*/  ISETP.GT.U32.AND P2, PT, R0, R57, PT ;  /* 0x000000390000720c */ /* 0x000fe20003f44070 */
[--C-:B------:R-:W-:Y:S01]  /*27b0*/  @!P6 IMAD.IADD R59, R59, 0x1, -R0.reuse ;  /* 0x000000013b3be824 */ /* 0x100fe200078e0a00 */
[----:B------:R-:W-:Y:S01]  /*27c0*/  LOP3.LUT R56, R6, 0xbc, RZ, 0xfc, !PT ;  /* 0x000000bc06387812 */ /* 0x000fe200078efcff */
[----:B------:R-:W-:Y:S01]  /*27d0*/  @!P4 IMAD.IADD R61, R61, 0x1, -R0 ;  /* 0x000000013d3dc824 */ /* 0x000fe200078e0a00 */
[C---:B------:R-:W-:Y:S01]  /*27e0*/  ISETP.GT.U32.AND P6, PT, R0.reuse, R11, PT ;  /* 0x0000000b0000720c */ /* 0x040fe20003fc4070 */
[----:B------:R-:W-:Y:S01]  /*27f0*/  @!P5 IMAD.MOV R59, RZ, RZ, -R59 ;  /* 0x000000ffff3bd224 */ /* 0x000fe200078e0a3b */
[C---:B------:R-:W-:Y:S01]  /*2800*/  ISETP.GT.U32.AND P5, PT, R0.reuse, R51, PT ;  /* 0x000000330000720c */ /* 0x040fe20003fa4070 */
[----:B------:R-:W-:Y:S01]  /*2810*/  @!P1 IMAD.MOV R55, RZ, RZ, -R55 ;  /* 0x000000ffff379224 */ /* 0x000fe200078e0a37 */
[----:B------:R-:W-:Y:S01]  /*2820*/  IABS R69, R56 ;  /* 0x0000003800457213 */ /* 0x000fe20000000000 */
[----:B------:R-:W-:Y:S01]  /*2830*/  @!P3 IMAD.MOV R53, RZ, RZ, -R53 ;  /* 0x000000ffff35b224 */ /* 0x000fe200078e0a35 */
[----:B------:R-:W-:-:S02]  /*2840*/  ISETP.GT.U32.AND P1, PT, R0, R61, PT ;  /* 0x0000003d0000720c */ /* 0x000fc40003f24070 */
[----:B------:R-:W-:Y:S01]  /*2850*/  ISETP.GE.AND P3, PT, R58, RZ, PT ;  /* 0x000000ff3a00720c */ /* 0x000fe20003f66270 */
[----:B------:R-:W-:Y:S01]  /*2860*/  IMAD.HI.U32 R52, R5, R69, RZ ;  /* 0x0000004505347227 */ /* 0x000fe200078e00ff */
[----:B------:R-:W-:Y:S02]  /*2870*/  ISETP.GE.AND P4, PT, R60, RZ, PT ;  /* 0x000000ff3c00720c */ /* 0x000fe40003f86270 */
[----:B------:R-:W-:Y:S01]  /*2880*/  LOP3.LUT R58, R6, 0xc8, RZ, 0xfc, !PT ;  /* 0x000000c8063a7812 */ /* 0x000fe200078efcff */
[--C-:B------:R-:W-:Y:S01]  /*2890*/  @!P2 IMAD.IADD R57, R57, 0x1, -R0.reuse ;  /* 0x000000013939a824 */ /* 0x100fe200078e0a00 */
[C---:B------:R-:W-:Y:S01]  /*28a0*/  ISETP.GT.U32.AND P2, PT, R0.reuse, R63, PT ;  /* 0x0000003f0000720c */ /* 0x040fe20003f44070 */
[----:B------:R-:W-:Y:S01]  /*28b0*/  @!P5 IMAD.IADD R51, R51, 0x1, -R0 ;  /* 0x000000013333d824 */ /* 0x000fe200078e0a00 */
[----:B------:R-:W-:Y:S01]  /*28c0*/  IABS R73, R58 ;  /* 0x0000003a00497213 */ /* 0x000fe20000000000 */
[----:B------:R-:W-:Y:S02]  /*28d0*/  IMAD.MOV R52, RZ, RZ, -R52 ;  /* 0x000000ffff347224 */ /* 0x000fe400078e0a34 */
[----:B------:R-:W-:Y:S01]  /*28e0*/  @!P1 IMAD.IADD R61, R61, 0x1, -R0 ;  /* 0x000000013d3d9824 */ /* 0x000fe200078e0a00 */
[C---:B------:R-:W-:Y:S01]  /*28f0*/  ISETP.GT.U32.AND P5, PT, R0.reuse, R51, PT ;  /* 0x000000330000720c */ /* 0x040fe20003fa4070 */
[----:B------:R-:W-:Y:S01]  /*2900*/  IMAD R69, R0, R52, R69 ;  /* 0x0000003400457224 */ /* 0x000fe200078e0245 */
[----:B------:R-:W-:Y:S01]  /*2910*/  ISETP.GE.AND P1, PT, R64, RZ, PT ;  /* 0x000000ff4000720c */ /* 0x000fe20003f26270 */
[----:B------:R-:W-:Y:S01]  /*2920*/  IMAD.HI.U32 R52, R5, R71, RZ ;  /* 0x0000004705347227 */ /* 0x000fe200078e00ff */
[----:B------:R-:W-:-:S03]  /*2930*/  LOP3.LUT R64, R6, 0xd8, RZ, 0xfc, !PT ;  /* 0x000000d806407812 */ /* 0x000fc600078efcff */
[----:B------:R-:W-:Y:S01]  /*2940*/  IMAD.MOV R52, RZ, RZ, -R52 ;  /* 0x000000ffff347224 */ /* 0x000fe200078e0a34 */
[----:B------:R-:W-:Y:S01]  /*2950*/  IABS R79, R64 ;  /* 0x00000040004f7213 */ /* 0x000fe20000000000 */
[--C-:B------:R-:W-:Y:S02]  /*2960*/  @!P2 IMAD.IADD R63, R63, 0x1, -R0.reuse ;  /* 0x000000013f3fa824 */ /* 0x100fe400078e0a00 */
[C---:B------:R-:W-:Y:S02]  /*2970*/  IMAD R71, R0.reuse, R52, R71 ;  /* 0x0000003400477224 */ /* 0x040fe400078e0247 */
[--C-:B------:R-:W-:Y:S01]  /*2980*/  @!P5 IMAD.IADD R51, R51, 0x1, -R0.reuse ;  /* 0x000000013333d824 */ /* 0x100fe200078e0a00 */
[C---:B------:R-:W-:Y:S01]  /*2990*/  ISETP.GT.U32.AND P2, PT, R0.reuse, R63, PT ;  /* 0x0000003f0000720c */ /* 0x040fe20003f44070 */
[----:B------:R-:W-:Y:S01]  /*29a0*/  @!P6 IMAD.IADD R11, R11, 0x1, -R0 ;  /* 0x000000010b0be824 */ /* 0x000fe200078e0a00 */
[----:B------:R-:W-:Y:S01]  /*29b0*/  ISETP.GT.U32.AND P5, PT, R0, R71, PT ;  /* 0x000000470000720c */ /* 0x000fe20003fa4070 */
[----:B------:R-:W-:Y:S01]  /*29c0*/  @!P3 IMAD.MOV R61, RZ, RZ, -R61 ;  /* 0x000000ffff3db224 */ /* 0x000fe200078e0a3d */
[----:B------:R-:W-:Y:S01]  /*29d0*/  ISETP.GE.AND P6, PT, R54, RZ, PT ;  /* 0x000000ff3600720c */ /* 0x000fe20003fc6270 */
[----:B------:R-:W-:Y:S01]  /*29e0*/  @!P0 IMAD.MOV R57, RZ, RZ, -R57 ;  /* 0x000000ffff398224 */ /* 0x000fe200078e0a39 */
[----:B------:R-:W-:Y:S01]  /*29f0*/  ISETP.GT.U32.AND P3, PT, R0, R11, PT ;  /* 0x0000000b0000720c */ /* 0x000fe20003f64070 */
[----:B------:R-:W-:Y:S01]  /*2a00*/  IMAD.MOV.U32 R67, RZ, RZ, R51 ;  /* 0x000000ffff437224 */ /* 0x000fe200078e0033 */
[----:B------:R-:W-:-:S02]  /*2a10*/  LOP3.LUT R54, R6, 0xc4, RZ, 0xfc, !PT ;  /* 0x000000c406367812 */ /* 0x000fc400078efcff */
[----:B------:R-:W-:Y:S01]  /*2a20*/  ISETP.GE.AND P0, PT, R62, RZ, PT ;  /* 0x000000ff3e00720c */ /* 0x000fe20003f06270 */
[----:B------:R-:W-:Y:S01]  /*2a30*/  @!P1 IMAD.MOV R67, RZ, RZ, -R67 ;  /* 0x000000ffff439224 */ /* 0x000fe200078e0a43 */
[----:B------:R-:W-:Y:S01]  /*2a40*/  LOP3.LUT R62, R6, 0xd4, RZ, 0xfc, !PT ;  /* 0x000000d4063e7812 */ /* 0x000fe200078efcff */
[--C-:B------:R-:W-:Y:S01]  /*2a50*/  @!P2 IMAD.IADD R63, R63, 0x1, -R0.reuse ;  /* 0x000000013f3fa824 */ /* 0x100fe200078e0a00 */
[----:B------:R-:W-:Y:S01]  /*2a60*/  ISETP.GE.AND P2, PT, R56, RZ, PT ;  /* 0x000000ff3800720c */ /* 0x000fe20003f46270 */
[--C-:B------:R-:W-:Y:S01]  /*2a70*/  @!P5 IMAD.IADD R71, R71, 0x1, -R0.reuse ;  /* 0x000000014747d824 */ /* 0x100fe200078e0a00 */
[----:B------:R-:W-:Y:S01]  /*2a80*/  IABS R56, R54 ;  /* 0x0000003600387213 */ /* 0x000fe20000000000 */
[----:B------:R-:W-:Y:S01]  /*2a90*/  @!P4 IMAD.MOV R63, RZ, RZ, -R63 ;  /* 0x000000ffff3fc224 */ /* 0x000fe200078e0a3f */
[C---:B------:R-:W-:Y:S01]  /*2aa0*/  ISETP.GT.U32.AND P4, PT, R0.reuse, R69, PT ;  /* 0x000000450000720c */ /* 0x040fe20003f84070 */
[----:B------:R-:W-:Y:S01]  /*2ab0*/  @!P3 IMAD.IADD R11, R11, 0x1, -R0 ;  /* 0x000000010b0bb824 */ /* 0x000fe200078e0a00 */
[----:B------:R-:W-:Y:S01]  /*2ac0*/  ISETP.GT.U32.AND P5, PT, R0, R71, PT ;  /* 0x000000470000720c */ /* 0x000fe20003fa4070 */
[----:B------:R-:W-:Y:S01]  /*2ad0*/  IMAD.HI.U32 R52, R5, R56, RZ ;  /* 0x0000003805347227 */ /* 0x000fe200078e00ff */
[----:B------:R-:W-:-:S02]  /*2ae0*/  ISETP.GE.AND P3, PT, R54, RZ, PT ;  /* 0x000000ff3600720c */ /* 0x000fc40003f66270 */
[----:B------:R-:W-:Y:S01]  /*2af0*/  IABS R77, R62 ;  /* 0x0000003e004d7213 */ /* 0x000fe20000000000 */
[----:B------:R-:W-:Y:S02]  /*2b00*/  IMAD.MOV.U32 R65, RZ, RZ, R11 ;  /* 0x000000ffff417224 */ /* 0x000fe400078e000b */
[----:B------:R-:W-:Y:S01]  /*2b10*/  IMAD.MOV R11, RZ, RZ, -R52 ;  /* 0x000000ffff0b7224 */ /* 0x000fe200078e0a34 */
[----:B------:R-:W-:Y:S01]  /*2b20*/  LOP3.LUT R52, R6, 0xcc, RZ, 0xfc, !PT ;  /* 0x000000cc06347812 */ /* 0x000fe200078efcff */
[----:B------:R-:W-:-:S03]  /*2b30*/  IMAD.HI.U32 R54, R5, R73, RZ ;  /* 0x0000004905367227 */ /* 0x000fc600078e00ff */
[----:B------:R-:W-:Y:S01]  /*2b40*/  ISETP.GE.AND P1, PT, R52, RZ, PT ;  /* 0x000000ff3400720c */ /* 0x000fe20003f26270 */
[C---:B------:R-:W-:Y:S02]  /*2b50*/  IMAD R11, R0.reuse, R11, R56 ;  /* 0x0000000b000b7224 */ /* 0x040fe400078e0238 */
[----:B------:R-:W-:Y:S02]  /*2b60*/  @!P5 IMAD.IADD R71, R71, 0x1, -R0 ;  /* 0x000000014747d824 */ /* 0x000fe400078e0a00 */
[----:B------:R-:W-:Y:S01]  /*2b70*/  IMAD.MOV R54, RZ, RZ, -R54 ;  /* 0x000000ffff367224 */ /* 0x000fe200078e0a36 */
[----:B------:R-:W-:Y:S01]  /*2b80*/  ISETP.GT.U32.AND P5, PT, R0, R11, PT ;  /* 0x0000000b0000720c */ /* 0x000fe20003fa4070 */
[----:B------:R-:W-:Y:S01]  /*2b90*/  @!P4 IMAD.IADD R69, R69, 0x1, -R0 ;  /* 0x000000014545c824 */ /* 0x000fe200078e0a00 */
[----:B------:R-:W-:Y:S01]  /*2ba0*/  ISETP.GE.AND P4, PT, R58, RZ, PT ;  /* 0x000000ff3a00720c */ /* 0x000fe20003f86270 */
[C---:B------:R-:W-:Y:S01]  /*2bb0*/  IMAD R73, R0.reuse, R54, R73 ;  /* 0x0000003600497224 */ /* 0x040fe200078e0249 */
[----:B------:R-:W-:Y:S01]  /*2bc0*/  IABS R58, R52 ;  /* 0x00000034003a7213 */ /* 0x000fe20000000000 */
[----:B------:R-:W-:Y:S01]  /*2bd0*/  @!P0 IMAD.MOV R65, RZ, RZ, -R65 ;  /* 0x000000ffff418224 */ /* 0x000fe200078e0a41 */
[----:B------:R-:W-:Y:S01]  /*2be0*/  ISETP.GT.U32.AND P0, PT, R0, R69, PT ;  /* 0x000000450000720c */ /* 0x000fe20003f04070 */
[----:B------:R-:W-:Y:S01]  /*2bf0*/  IMAD.HI.U32 R56, R5, R79, RZ ;  /* 0x0000004f05387227 */ /* 0x000fe200078e00ff */
[----:B------:R-:W-:-:S03]  /*2c00*/  LOP3.LUT R54, R6, 0xd0, RZ, 0xfc, !PT ;  /* 0x000000d006367812 */ /* 0x000fc600078efcff */
[----:B------:R-:W-:Y:S01]  /*2c10*/  IMAD.HI.U32 R51, R5, R58, RZ ;  /* 0x0000003a05337227 */ /* 0x000fe200078e00ff */
[----:B------:R-:W-:-:S03]  /*2c20*/  IABS R75, R54 ;  /* 0x00000036004b7213 */ /* 0x000fc60000000000 */
[----:B------:R-:W-:Y:S02]  /*2c30*/  @!P5 IMAD.IADD R11, R11, 0x1, -R0 ;  /* 0x000000010b0bd824 */ /* 0x000fe400078e0a00 */
[----:B------:R-:W-:Y:S02]  /*2c40*/  IMAD.MOV R51, RZ, RZ, -R51 ;  /* 0x000000ffff337224 */ /* 0x000fe400078e0a33 */
[----:B------:R-:W-:Y:S01]  /*2c50*/  IMAD.HI.U32 R52, R5, R75, RZ ;  /* 0x0000004b05347227 */ /* 0x000fe200078e00ff */
[----:B------:R-:W-:-:S03]  /*2c60*/  ISETP.GT.U32.AND P5, PT, R0, R11, PT ;  /* 0x0000000b0000720c */ /* 0x000fc60003fa4070 */
[----:B------:R-:W-:Y:S02]  /*2c70*/  IMAD R51, R0, R51, R58 ;  /* 0x0000003300337224 */ /* 0x000fe400078e023a */
[----:B------:R-:W-:Y:S01]  /*2c80*/  @!P0 IMAD.IADD R69, R69, 0x1, -R0 ;  /* 0x0000000145458824 */ /* 0x000fe200078e0a00 */
[----:B------:R-:W-:Y:S01]  /*2c90*/  ISETP.GE.AND P0, PT, R54, RZ, PT ;  /* 0x000000ff3600720c */ /* 0x000fe20003f06270 */
[----:B------:R-:W-:-:S04]  /*2ca0*/  IMAD.HI.U32 R54, R5, R77, RZ ;  /* 0x0000004d05367227 */ /* 0x000fc800078e00ff */
[----:B------:R-:W-:Y:S02]  /*2cb0*/  IMAD.MOV R52, RZ, RZ, -R52 ;  /* 0x000000ffff347224 */ /* 0x000fe400078e0a34 */
[----:B------:R-:W-:Y:S01]  /*2cc0*/  @!P5 IMAD.IADD R11, R11, 0x1, -R0 ;  /* 0x000000010b0bd824 */ /* 0x000fe200078e0a00 */
[C---:B------:R-:W-:Y:S01]  /*2cd0*/  ISETP.GT.U32.AND P5, PT, R0.reuse, R73, PT ;  /* 0x000000490000720c */ /* 0x040fe20003fa4070 */
[----:B------:R-:W-:Y:S02]  /*2ce0*/  @!P2 IMAD.MOV R69, RZ, RZ, -R69 ;  /* 0x000000ffff45a224 */ /* 0x000fe400078e0a45 */
[----:B------:R-:W-:Y:S02]  /*2cf0*/  IMAD.MOV R54, RZ, RZ, -R54 ;  /* 0x000000ffff367224 */ /* 0x000fe400078e0a36 */
[----:B------:R-:W-:Y:S02]  /*2d00*/  IMAD R75, R0, R52, R75 ;  /* 0x00000034004b7224 */ /* 0x000fe400078e024b */
[----:B------:R-:W-:-:S02]  /*2d10*/  IMAD.MOV R56, RZ, RZ, -R56 ;  /* 0x000000ffff387224 */ /* 0x000fc400078e0a38 */
[C---:B------:R-:W-:Y:S02]  /*2d20*/  IMAD R77, R0.reuse, R54, R77 ;  /* 0x00000036004d7224 */ /* 0x040fe400078e024d */
[----:B------:R-:W-:Y:S02]  /*2d30*/  IMAD.MOV.U32 R227, RZ, RZ, R11 ;  /* 0x000000ffffe37224 */ /* 0x000fe400078e000b */
[----:B------:R-:W-:Y:S01]  /*2d40*/  @!P5 IMAD.IADD R73, R73, 0x1, -R0 ;  /* 0x000000014949d824 */ /* 0x000fe200078e0a00 */
[C---:B------:R-:W-:Y:S01]  /*2d50*/  ISETP.GT.U32.AND P5, PT, R0.reuse, R51, PT ;  /* 0x000000330000720c */ /* 0x040fe20003fa4070 */
[----:B------:R-:W-:Y:S01]  /*2d60*/  @!P6 IMAD.MOV R71, RZ, RZ, -R71 ;  /* 0x000000ffff47e224 */ /* 0x000fe200078e0a47 */
[C---:B------:R-:W-:Y:S01]  /*2d70*/  ISETP.GT.U32.AND P6, PT, R0.reuse, R75, PT ;  /* 0x0000004b0000720c */ /* 0x040fe20003fc4070 */
[----:B------:R-:W-:Y:S01]  /*2d80*/  IMAD.HI.U32 R58, R5, R81, RZ ;  /* 0x00000051053a7227 */ /* 0x000fe200078e00ff */
[----:B------:R-:W-:-:S03]  /*2d90*/  ISETP.GT.U32.AND P2, PT, R0, R73, PT ;  /* 0x000000490000720c */ /* 0x000fc60003f44070 */
[----:B------:R-:W-:-:S04]  /*2da0*/  IMAD.HI.U32 R52, R5, R83, RZ ;  /* 0x0000005305347227 */ /* 0x000fc800078e00ff */
[C---:B------:R-:W-:Y:S02]  /*2db0*/  IMAD R79, R0.reuse, R56, R79 ;  /* 0x00000038004f7224 */ /* 0x040fe400078e024f */
[----:B------:R-:W-:Y:S02]  /*2dc0*/  @!P5 IMAD.IADD R51, R51, 0x1, -R0 ;  /* 0x000000013333d824 */ /* 0x000fe400078e0a00 */
[----:B------:R-:W-:Y:S01]  /*2dd0*/  @!P3 IMAD.MOV R227, RZ, RZ, -R227 ;  /* 0x000000ffffe3b224 */ /* 0x000fe200078e0ae3 */
[C---:B------:R-:W-:Y:S01]  /*2de0*/  ISETP.GT.U32.AND P3, PT, R0.reuse, R77, PT ;  /* 0x0000004d0000720c */ /* 0x040fe20003f64070 */
[----:B------:R-:W-:Y:S01]  /*2df0*/  IMAD.MOV R58, RZ, RZ, -R58 ;  /* 0x000000ffff3a7224 */ /* 0x000fe200078e0a3a */
[----:B------:R-:W-:Y:S01]  /*2e00*/  ISETP.GT.U32.AND P5, PT, R0, R51, PT ;  /* 0x000000330000720c */ /* 0x000fe20003fa4070 */
[----:B------:R-:W-:-:S04]  /*2e10*/  IMAD.HI.U32 R54, R5, R85, RZ ;  /* 0x0000005505367227 */ /* 0x000fc800078e00ff */
[----:B------:R-:W-:Y:S02]  /*2e20*/  IMAD.MOV R60, RZ, RZ, -R52 ;  /* 0x000000ffff3c7224 */ /* 0x000fe400078e0a34 */
[----:B------:R-:W-:Y:S01]  /*2e30*/  @!P2 IMAD.IADD R73, R73, 0x1, -R0 ;  /* 0x000000014949a824 */ /* 0x000fe200078e0a00 */
[C---:B------:R-:W-:Y:S01]  /*2e40*/  ISETP.GT.U32.AND P2, PT, R0.reuse, R79, PT ;  /* 0x0000004f0000720c */ /* 0x040fe20003f44070 */
[C---:B------:R-:W-:Y:S02]  /*2e50*/  IMAD R81, R0.reuse, R58, R81 ;  /* 0x0000003a00517224 */ /* 0x040fe400078e0251 */
[----:B------:R-:W-:Y:S02]  /*2e60*/  IMAD.MOV R54, RZ, RZ, -R54 ;  /* 0x000000ffff367224 */ /* 0x000fe400078e0a36 */
[----:B------:R-:W-:Y:S01]  /*2e70*/  IMAD R83, R0, R60, R83 ;  /* 0x0000003c00537224 */ /* 0x000fe200078e0253 */
[----:B------:R-:W-:Y:S01]  /*2e80*/  LOP3.LUT R60, R6, 0xf4, RZ, 0xfc, !PT ;  /* 0x000000f4063c7812 */ /* 0x000fe200078efcff */
[----:B------:R-:W-:-:S03]  /*2e90*/  IMAD.HI.U32 R52, R5, R91, RZ ;  /* 0x0000005b05347227 */ /* 0x000fc600078e00ff */
[----:B------:R-:W-:Y:S01]  /*2ea0*/  IABS R93, R60 ;  /* 0x0000003c005d7213 */ /* 0x000fe20000000000 */
[--C-:B------:R-:W-:Y:S01]  /*2eb0*/  @!P5 IMAD.IADD R51, R51, 0x1, -R0.reuse ;  /* 0x000000013333d824 */ /* 0x100fe200078e0a00 */
[C---:B------:R-:W-:Y:S01]  /*2ec0*/  ISETP.GT.U32.AND P5, PT, R0.reuse, R81, PT ;  /* 0x000000510000720c */ /* 0x040fe20003fa4070 */
[C---:B------:R-:W-:Y:S02]  /*2ed0*/  IMAD R85, R0.reuse, R54, R85 ;  /* 0x0000003600557224 */ /* 0x040fe400078e0255 */
[----:B------:R-:W-:Y:S01]  /*2ee0*/  @!P6 IMAD.IADD R75, R75, 0x1, -R0 ;  /* 0x000000014b4be824 */ /* 0x000fe200078e0a00 */
[C---:B------:R-:W-:Y:S01]  /*2ef0*/  ISETP.GT.U32.AND P6, PT, R0.reuse, R83, PT ;  /* 0x000000530000720c */ /* 0x040fe20003fc4070 */
[----:B------:R-:W-:Y:S02]  /*2f00*/  IMAD.MOV R52, RZ, RZ, -R52 ;  /* 0x000000ffff347224 */ /* 0x000fe400078e0a34 */
[--C-:B------:R-:W-:Y:S01]  /*2f10*/  @!P3 IMAD.IADD R77, R77, 0x1, -R0.reuse ;  /* 0x000000014d4db824 */ /* 0x100fe200078e0a00 */
[C---:B------:R-:W-:Y:S01]  /*2f20*/  ISETP.GT.U32.AND P3, PT, R0.reuse, R85, PT ;  /* 0x000000550000720c */ /* 0x040fe20003f64070 */
[----:B------:R-:W-:Y:S01]  /*2f30*/  IMAD R91, R0, R52, R91 ;  /* 0x00000034005b7224 */ /* 0x000fe200078e025b */
[----:B------:R-:W-:Y:S01]  /*2f40*/  LOP3.LUT R52, R6, 0xf8, RZ, 0xfc, !PT ;  /* 0x000000f806347812 */ /* 0x000fe200078efcff */
[----:B------:R-:W-:Y:S01]  /*2f50*/  @!P2 IMAD.IADD R79, R79, 0x1, -R0 ;  /* 0x000000014f4fa824 */ /* 0x000fe200078e0a00 */
[C---:B------:R-:W-:Y:S01]  /*2f60*/  ISETP.GT.U32.AND P2, PT, R0.reuse, R75, PT ;  /* 0x0000004b0000720c */ /* 0x040fe20003f44070 */
[----:B------:R-:W-:Y:S01]  /*2f70*/  @!P4 IMAD.MOV R73, RZ, RZ, -R73 ;  /* 0x000000ffff49c224 */ /* 0x000fe200078e0a49 */
[----:B------:R-:W-:Y:S01]  /*2f80*/  ISETP.GT.U32.AND P4, PT, R0, R77, PT ;  /* 0x0000004d0000720c */ /* 0x000fe20003f84070 */
[----:B------:R-:W-:Y:S01]  /*2f90*/  IMAD.HI.U32 R56, R5, R87, RZ ;  /* 0x0000005705387227 */ /* 0x000fe200078e00ff */
[----:B------:R-:W-:-:S03]  /*2fa0*/  IABS R54, R52 ;  /* 0x0000003400367213 */ /* 0x000fc60000000000 */
[----:B------:R-:W-:-:S04]  /*2fb0*/  IMAD.HI.U32 R58, R5, R89, RZ ;  /* 0x00000059053a7227 */ /* 0x000fc800078e00ff */
[----:B------:R-:W-:Y:S01]  /*2fc0*/  @!P5 IMAD.IADD R81, R81, 0x1, -R0 ;  /* 0x000000015151d824 */ /* 0x000fe200078e0a00 */
[C---:B------:R-:W-:Y:S01]  /*2fd0*/  ISETP.GT.U32.AND P5, PT, R0.reuse, R79, PT ;  /* 0x0000004f0000720c */ /* 0x040fe20003fa4070 */
[----:B------:R-:W-:Y:S02]  /*2fe0*/  IMAD.MOV R56, RZ, RZ, -R56 ;  /* 0x000000ffff387224 */ /* 0x000fe400078e0a38 */
[----:B------:R-:W-:Y:S02]  /*2ff0*/  IMAD.MOV R58, RZ, RZ, -R58 ;  /* 0x000000ffff3a7224 */ /* 0x000fe400078e0a3a */
[----:B------:R-:W-:Y:S01]  /*3000*/  @!P6 IMAD.IADD R83, R83, 0x1, -R0 ;  /* 0x000000015353e824 */ /* 0x000fe200078e0a00 */
[C---:B------:R-:W-:Y:S01]  /*3010*/  ISETP.GT.U32.AND P6, PT, R0.reuse, R81, PT ;  /* 0x000000510000720c */ /* 0x040fe20003fc4070 */
[----:B------:R-:W-:Y:S02]  /*3020*/  IMAD.MOV.U32 R10, RZ, RZ, R54 ;  /* 0x000000ffff0a7224 */ /* 0x000fe400078e0036 */
[----:B------:R-:W-:-:S02]  /*3030*/  IMAD R87, R0, R56, R87 ;  /* 0x0000003800577224 */ /* 0x000fc400078e0257 */
[C---:B------:R-:W-:Y:S02]  /*3040*/  IMAD R89, R0.reuse, R58, R89 ;  /* 0x0000003a00597224 */ /* 0x040fe400078e0259 */
[----:B------:R-:W-:Y:S02]  /*3050*/  IMAD.MOV.U32 R225, RZ, RZ, R51 ;  /* 0x000000ffffe17224 */ /* 0x000fe400078e0033 */
[----:B------:R-:W-:Y:S01]  /*3060*/  @!P3 IMAD.IADD R85, R85, 0x1, -R0 ;  /* 0x000000015555b824 */ /* 0x000fe200078e0a00 */
[----:B------:R-:W-:Y:S01]  /*3070*/  ISETP.GT.U32.AND P3, PT, R0, R83, PT ;  /* 0x000000530000720c */ /* 0x000fe20003f64070 */
[----:B------:R-:W-:-:S04]  /*3080*/  IMAD.HI.U32 R6, R5, R93, RZ ;  /* 0x0000005d05067227 */ /* 0x000fc800078e00ff */
[----:B------:R-:W-:-:S04]  /*3090*/  IMAD.HI.U32 R5, R5, R10, RZ ;  /* 0x0000000a05057227 */ /* 0x000fc800078e00ff */
[----:B------:R-:W-:Y:S01]  /*30a0*/  @!P1 IMAD.MOV R225, RZ, RZ, -R225 ;  /* 0x000000ffffe19224 */ /* 0x000fe200078e0ae1 */
[C---:B------:R-:W-:Y:S01]  /*30b0*/  ISETP.GT.U32.AND P1, PT, R0.reuse, R85, PT ;  /* 0x000000550000720c */ /* 0x040fe20003f24070 */
[--C-:B------:R-:W-:Y:S01]  /*30c0*/  @!P2 IMAD.IADD R75, R75, 0x1, -R0.reuse ;  /* 0x000000014b4ba824 */ /* 0x100fe200078e0a00 */
[C---:B------:R-:W-:Y:S01]  /*30d0*/  ISETP.GT.U32.AND P2, PT, R0.reuse, R87, PT ;  /* 0x000000570000720c */ /* 0x040fe20003f44070 */
[----:B------:R-:W-:Y:S01]  /*30e0*/  @!P4 IMAD.IADD R77, R77, 0x1, -R0 ;  /* 0x000000014d4dc824 */ /* 0x000fe200078e0a00 */
[C---:B------:R-:W-:Y:S01]  /*30f0*/  ISETP.GT.U32.AND P4, PT, R0.reuse, R89, PT ;  /* 0x000000590000720c */ /* 0x040fe20003f84070 */
[----:B------:R-:W-:Y:S02]  /*3100*/  IMAD.MOV R6, RZ, RZ, -R6 ;  /* 0x000000ffff067224 */ /* 0x000fe400078e0a06 */
[----:B------:R-:W-:Y:S02]  /*3110*/  IMAD.MOV R5, RZ, RZ, -R5 ;  /* 0x000000ffff057224 */ /* 0x000fe400078e0a05 */
[C---:B------:R-:W-:Y:S01]  /*3120*/  IMAD R93, R0.reuse, R6, R93 ;  /* 0x00000006005d7224 */ /* 0x040fe200078e025d */
[----:B------:R-:W-:Y:S01]  /*3130*/  IABS R6, R8 ;  /* 0x0000000800067213 */ /* 0x000fe20000000000 */
[----:B------:R-:W-:-:S02]  /*3140*/  IMAD R5, R0, R5, R10 ;  /* 0x0000000500057224 */ /* 0x000fc400078e020a */
[--C-:B------:R-:W-:Y:S01]  /*3150*/  @!P6 IMAD.IADD R81, R81, 0x1, -R0.reuse ;  /* 0x000000015151e824 */ /* 0x100fe200078e0a00 */
[C---:B------:R-:W-:Y:S01]  /*3160*/  ISETP.GT.U32.AND P6, PT, R0.reuse, R93, PT ;  /* 0x0000005d0000720c */ /* 0x040fe20003fc4070 */
[--C-:B------:R-:W-:Y:S01]  /*3170*/  @!P5 IMAD.IADD R79, R79, 0x1, -R0.reuse ;  /* 0x000000014f4fd824 */ /* 0x100fe200078e0a00 */
[C---:B------:R-:W-:Y:S01]  /*3180*/  ISETP.GT.U32.AND P5, PT, R0.reuse, R91, PT ;  /* 0x0000005b0000720c */ /* 0x040fe20003fa4070 */
[--C-:B------:R-:W-:Y:S01]  /*3190*/  @!P3 IMAD.IADD R83, R83, 0x1, -R0.reuse ;  /* 0x000000015353b824 */ /* 0x100fe200078e0a00 */
[----:B------:R-:W-:Y:S01]  /*31a0*/  ISETP.GT.U32.AND P3, PT, R0, R5, PT ;  /* 0x000000050000720c */ /* 0x000fe20003f64070 */
[----:B------:R-:W-:Y:S01]  /*31b0*/  IMAD.HI.U32 R7, R7, R6, RZ ;  /* 0x0000000607077227 */ /* 0x000fe200078e00ff */
[----:B------:R-:W2:Y:S03]  /*31c0*/  LDC.64 R10, c[0x0][0x230] ;  /* 0x00008c00ff0a7b82 */ /* 0x000ea60000000a00 */
[--C-:B------:R-:W-:Y:S01]  /*31d0*/  @!P1 IMAD.IADD R85, R85, 0x1, -R0.reuse ;  /* 0x0000000155559824 */ /* 0x100fe200078e0a00 */
[----:B------:R-:W-:Y:S01]  /*31e0*/  ISETP.GE.AND P1, PT, R62, RZ, PT ;  /* 0x000000ff3e00720c */ /* 0x000fe20003f26270 */
[--C-:B------:R-:W-:Y:S01]  /*31f0*/  @!P2 IMAD.IADD R87, R87, 0x1, -R0.reuse ;  /* 0x000000015757a824 */ /* 0x100fe200078e0a00 */
[----:B------:R-:W-:Y:S01]  /*3200*/  ISETP.GE.AND P2, PT, R64, RZ, PT ;  /* 0x000000ff4000720c */ /* 0x000fe20003f46270 */
[----:B------:R-:W-:Y:S01]  /*3210*/  @!P4 IMAD.IADD R89, R89, 0x1, -R0 ;  /* 0x000000015959c824 */ /* 0x000fe200078e0a00 */
[----:B------:R-:W-:Y:S01]  /*3220*/  ISETP.GE.AND P4, PT, R66, RZ, PT ;  /* 0x000000ff4200720c */ /* 0x000fe20003f86270 */
[----:B------:R-:W-:-:S02]  /*3230*/  IMAD.MOV R7, RZ, RZ, -R7 ;  /* 0x000000ffff077224 */ /* 0x000fc400078e0a07 */
[----:B------:R-:W-:Y:S02]  /*3240*/  @!P6 IMAD.IADD R93, R93, 0x1, -R0 ;  /* 0x000000015d5de824 */ /* 0x000fe400078e0a00 */
[----:B------:R-:W-:Y:S02]  /*3250*/  IMAD R51, R2, R7, R6 ;  /* 0x0000000702337224 */ /* 0x000fe400078e0206 */
[--C-:B------:R-:W-:Y:S01]  /*3260*/  @!P5 IMAD.IADD R91, R91, 0x1, -R0.reuse ;  /* 0x000000015b5bd824 */ /* 0x100fe200078e0a00 */
[----:B------:R-:W-:Y:S01]  /*3270*/  ISETP.GE.AND P5, PT, R68, RZ, PT ;  /* 0x000000ff4400720c */ /* 0x000fe20003fa6270 */
[----:B------:R-:W-:Y:S01]  /*3280*/  @!P3 IMAD.IADD R5, R5, 0x1, -R0 ;  /* 0x000000010505b824 */ /* 0x000fe200078e0a00 */
[----:B------:R-:W-:Y:S01]  /*3290*/  ISETP.GT.U32.AND P6, PT, R2, R51, PT ;  /* 0x000000330200720c */ /* 0x000fe20003fc4070 */
[----:B------:R-:W-:Y:S01]  /*32a0*/  @!P0 IMAD.MOV R75, RZ, RZ, -R75 ;  /* 0x000000ffff4b8224 */ /* 0x000fe200078e0a4b */
[C---:B------:R-:W-:Y:S01]  /*32b0*/  ISETP.GT.U32.AND P0, PT, R0.reuse, R87, PT ;  /* 0x000000570000720c */ /* 0x040fe20003f04070 */
[----:B------:R-:W-:Y:S01]  /*32c0*/  @!P1 IMAD.MOV R77, RZ, RZ, -R77 ;  /* 0x000000ffff4d9224 */ /* 0x000fe200078e0a4d */
[C---:B------:R-:W-:Y:S01]  /*32d0*/  ISETP.GT.U32.AND P1, PT, R0.reuse, R89, PT ;  /* 0x000000590000720c */ /* 0x040fe20003f24070 */
[----:B------:R-:W-:Y:S01]  /*32e0*/  @!P2 IMAD.MOV R79, RZ, RZ, -R79 ;  /* 0x000000ffff4fa224 */ /* 0x000fe200078e0a4f */
[C---:B------:R-:W-:Y:S01]  /*32f0*/  ISETP.GT.U32.AND P2, PT, R0.reuse, R91, PT ;  /* 0x0000005b0000720c */ /* 0x040fe20003f44070 */
[----:B------:R-:W-:Y:S01]  /*3300*/  @!P4 IMAD.MOV R81, RZ, RZ, -R81 ;  /* 0x000000ffff51c224 */ /* 0x000fe200078e0a51 */
[C---:B------:R-:W-:Y:S01]  /*3310*/  ISETP.GT.U32.AND P3, PT, R0.reuse, R93, PT ;  /* 0x0000005d0000720c */ /* 0x040fe20003f64070 */
[----:B------:R-:W3:Y:S01]  /*3320*/  LDC.64 R6, c[0x0][0x238] ;  /* 0x00008e00ff067b82 */ /* 0x000ee20000000a00 */
[----:B------:R-:W-:Y:S01]  /*3330*/  ISETP.GT.U32.AND P4, PT, R0, R5, PT ;  /* 0x000000050000720c */ /* 0x000fe20003f84070 */
[----:B------:R-:W-:-:S02]  /*3340*/  @!P5 IMAD.MOV R83, RZ, RZ, -R83 ;  /* 0x000000ffff53d224 */ /* 0x000fc400078e0a53 */
[----:B------:R-:W-:Y:S01]  /*3350*/  @!P6 IMAD.IADD R51, R51, 0x1, -R2 ;  /* 0x000000013333e824 */ /* 0x000fe200078e0a02 */
[----:B------:R-:W-:Y:S01]  /*3360*/  ISETP.GE.AND P6, PT, R70, RZ, PT ;  /* 0x000000ff4600720c */ /* 0x000fe20003fc6270 */
[--C-:B------:R-:W-:Y:S01]  /*3370*/  @!P0 IMAD.IADD R87, R87, 0x1, -R0.reuse ;  /* 0x0000000157578824 */ /* 0x100fe200078e0a00 */
[----:B------:R-:W-:Y:S01]  /*3380*/  ISETP.GE.AND P0, PT, R72, RZ, PT ;  /* 0x000000ff4800720c */ /* 0x000fe20003f06270 */
[--C-:B------:R-:W-:Y:S01]  /*3390*/  @!P1 IMAD.IADD R89, R89, 0x1, -R0.reuse ;  /* 0x0000000159599824 */ /* 0x100fe200078e0a00 */
[----:B------:R-:W-:Y:S01]  /*33a0*/  ISETP.GT.U32.AND P5, PT, R2, R51, PT ;  /* 0x000000330200720c */ /* 0x000fe20003fa4070 */
[--C-:B------:R-:W-:Y:S01]  /*33b0*/  @!P2 IMAD.IADD R91, R91, 0x1, -R0.reuse ;  /* 0x000000015b5ba824 */ /* 0x100fe200078e0a00 */
[----:B------:R-:W-:Y:S01]  /*33c0*/  ISETP.GE.AND P1, PT, R74, RZ, PT ;  /* 0x000000ff4a00720c */ /* 0x000fe20003f26270 */
[--C-:B------:R-:W-:Y:S01]  /*33d0*/  @!P3 IMAD.IADD R93, R93, 0x1, -R0.reuse ;  /* 0x000000015d5db824 */ /* 0x100fe200078e0a00 */
[----:B------:R-:W-:Y:S01]  /*33e0*/  ISETP.GE.AND P2, PT, R76, RZ, PT ;  /* 0x000000ff4c00720c */ /* 0x000fe20003f46270 */
[----:B------:R-:W-:Y:S01]  /*33f0*/  @!P4 IMAD.IADD R5, R5, 0x1, -R0 ;  /* 0x000000010505c824 */ /* 0x000fe200078e0a00 */
[----:B------:R-:W-:Y:S01]  /*3400*/  ISETP.GE.AND P3, PT, R60, RZ, PT ;  /* 0x000000ff3c00720c */ /* 0x000fe20003f66270 */
[----:B--2---:R-:W-:Y:S01]  /*3410*/  VIADD R58, R10, 0xffffffff ;  /* 0xffffffff0a3a7836 */ /* 0x004fe20000000000 */
[----:B------:R-:W-:Y:S01]  /*3420*/  ISETP.GE.AND P4, PT, R52, RZ, PT ;  /* 0x000000ff3400720c */ /* 0x000fe20003f86270 */
[----:B------:R-:W-:Y:S01]  /*3430*/  @!P6 IMAD.MOV R85, RZ, RZ, -R85 ;  /* 0x000000ffff55e224 */ /* 0x000fe200078e0a55 */
[----:B------:R-:W-:Y:S01]  /*3440*/  LOP3.LUT R0, RZ, R80, RZ, 0x33, !PT ;  /* 0x00000050ff007212 */ /* 0x000fe200078e33ff */
[----:B------:R-:W-:Y:S01]  /*3450*/  @!P0 IMAD.MOV R87, RZ, RZ, -R87 ;  /* 0x000000ffff578224 */ /* 0x000fe200078e0a57 */
[----:B------:R-:W-:Y:S01]  /*3460*/  ISETP.NE.AND P0, PT, R78, RZ, PT ;  /* 0x000000ff4e00720c */ /* 0x000fe20003f05270 */
[----:B------:R-:W-:Y:S01]  /*3470*/  @!P5 IMAD.IADD R51, R51, 0x1, -R2 ;  /* 0x000000013333d824 */ /* 0x000fe200078e0a02 */
[----:B------:R-:W-:Y:S01]  /*3480*/  ISETP.NE.AND P5, PT, R80, RZ, PT ;  /* 0x000000ff5000720c */ /* 0x000fe20003fa5270 */
[----:B------:R-:W-:Y:S01]  /*3490*/  @!P1 IMAD.MOV R89, RZ, RZ, -R89 ;  /* 0x000000ffff599224 */ /* 0x000fe200078e0a59 */
[----:B------:R-:W-:Y:S01]  /*34a0*/  ISETP.GE.AND P1, PT, R8, RZ, PT ;  /* 0x000000ff0800720c */ /* 0x000fe20003f26270 */
[----:B------:R-:W-:Y:S01]  /*34b0*/  @!P2 IMAD.MOV R91, RZ, RZ, -R91 ;  /* 0x000000ffff5ba224 */ /* 0x000fe200078e0a5b */
[C---:B------:R-:W-:Y:S01]  /*34c0*/  SEL R54, R0.reuse, R14, !P5 ;  /* 0x0000000e00367207 */ /* 0x040fe20006800000 */
[----:B------:R-:W-:Y:S01]  /*34d0*/  @!P3 IMAD.MOV R93, RZ, RZ, -R93 ;  /* 0x000000ffff5db224 */ /* 0x000fe200078e0a5d */
[C---:B------:R-:W-:Y:S01]  /*34e0*/  SEL R2, R0.reuse, R3, !P5 ;  /* 0x0000000300027207 */ /* 0x040fe20006800000 */
[----:B------:R-:W-:Y:S01]  /*34f0*/  @!P4 IMAD.MOV R5, RZ, RZ, -R5 ;  /* 0x000000ffff05c224 */ /* 0x000fe200078e0a05 */
[----:B------:R-:W-:Y:S01]  /*3500*/  SEL R52, R0, R9, !P5 ;  /* 0x0000000900347207 */ /* 0x000fe20006800000 */
[----:B------:R-:W-:Y:S01]  /*3510*/  VIADD R9, R10, 0xfffffffc ;  /* 0xfffffffc0a097836 */ /* 0x000fe20000000000 */
[----:B------:R-:W-:Y:S01]  /*3520*/  SEL R12, R0, R12, !P5 ;  /* 0x0000000c000c7207 */ /* 0x000fe20006800000 */
[----:B------:R-:W-:Y:S01]  /*3530*/  VIADD R3, R10, 0xfffffffd ;  /* 0xfffffffd0a037836 */ /* 0x000fe20000000000 */
[----:B------:R-:W-:Y:S01]  /*3540*/  SEL R13, R0, R13, !P5 ;  /* 0x0000000d000d7207 */ /* 0x000fe20006800000 */
[----:B---3--:R-:W-:Y:S01]  /*3550*/  IMAD.SHL.U32 R177, R6, 0x2, RZ ;  /* 0x0000000206b17824 */ /* 0x008fe200078e00ff */
[C---:B------:R-:W-:Y:S01]  /*3560*/  SEL R17, R0.reuse, R17, !P5 ;  /* 0x0000001100117207 */ /* 0x040fe20006800000 */
[----:B------:R-:W-:Y:S01]  /*3570*/  @!P1 IMAD.MOV R51, RZ, RZ, -R51 ;  /* 0x000000ffff339224 */ /* 0x000fe200078e0a33 */
[----:B------:R-:W-:Y:S01]  /*3580*/  SEL R18, R0, R18, !P5 ;  /* 0x0000001200127207 */ /* 0x000fe20006800000 */
[----:B------:R-:W-:Y:S01]  /*3590*/  IMAD.SHL.U32 R175, R6, 0x4, RZ ;  /* 0x0000000406af7824 */ /* 0x000fe200078e00ff */
[----:B------:R-:W-:Y:S01]  /*35a0*/  SEL R19, R0, R19, !P5 ;  /* 0x0000001300137207 */ /* 0x000fe20006800000 */
[----:B------:R-:W-:Y:S01]  /*35b0*/  IMAD R166, R6, 0xc, RZ ;  /* 0x0000000c06a67824 */ /* 0x000fe200078e02ff */
[----:B------:R-:W-:Y:S01]  /*35c0*/  SEL R20, R0, R20, !P5 ;  /* 0x0000001400147207 */ /* 0x000fe20006800000 */
[----:B------:R-:W-:Y:S01]  /*35d0*/  IMAD R165, R6, 0x14, RZ ;  /* 0x0000001406a57824 */ /* 0x000fe200078e02ff */
[----:B------:R-:W-:Y:S01]  /*35e0*/  SEL R21, R0, R21, !P5 ;  /* 0x0000001500157207 */ /* 0x000fe20006800000 */
[----:B------:R-:W-:Y:S01]  /*35f0*/  IMAD R174, R6, 0x6, RZ ;  /* 0x0000000606ae7824 */ /* 0x000fe200078e02ff */
        /* <DEDUP_REMOVED lines=33> */
[----:B------:R-:W-:Y:S01]  /*3810*/  VIADD R38, R10, 0xfffffffb ;  /* 0xfffffffb0a267836 */ /* 0x000fe20000000000 */
        /* <DEDUP_REMOVED lines=18> */
[----:B------:R-:W-:-:S02]  /*3940*/  SEL R240, R0, R48, !P5 ;  /* 0x0000003000f07207 */ /* 0x000fc40006800000 */
[C---:B------:R-:W-:Y:S02]  /*3950*/  SEL R239, R0.reuse, R49, !P5 ;  /* 0x0000003100ef7207 */ /* 0x040fe40006800000 */
[C---:B------:R-:W-:Y:S02]  /*3960*/  SEL R238, R0.reuse, R50, !P5 ;  /* 0x0000003200ee7207 */ /* 0x040fe40006800000 */
[C---:B------:R-:W-:Y:S02]  /*3970*/  SEL R237, R0.reuse, R53, !P5 ;  /* 0x0000003500ed7207 */ /* 0x040fe40006800000 */
[C---:B------:R-:W-:Y:S02]  /*3980*/  SEL R236, R0.reuse, R55, !P5 ;  /* 0x0000003700ec7207 */ /* 0x040fe40006800000 */
[C---:B------:R-:W-:Y:S02]  /*3990*/  SEL R235, R0.reuse, R57, !P5 ;  /* 0x0000003900eb7207 */ /* 0x040fe40006800000 */
        /* <DEDUP_REMOVED lines=21> */
[----:B------:R-:W-:Y:S01]  /*3af0*/  SEL R4, R0, R4, !P5 ;  /* 0x0000000400047207 */ /* 0x000fe20006800000 */
[----:B------:R-:W-:Y:S01]  /*3b00*/  VIADD R0, R10, 0xfffffffe ;  /* 0xfffffffe0a007836 */ /* 0x000fe20000000000 */
[C---:B-1----:R-:W-:Y:S01]  /*3b10*/  LOP3.LUT R8, R15.reuse, 0x1f, RZ, 0xc0, !PT ;  /* 0x0000001f0f087812 */ /* 0x042fe200078ec0ff */
[----:B------:R-:W-:Y:S01]  /*3b20*/  IMAD.SHL.U32 R15, R15, 0x10, RZ ;  /* 0x000000100f0f7824 */ /* 0x000fe200078e00ff */
[----:B------:R-:W-:Y:S02]  /*3b30*/  @!P0 LOP3.LUT R51, RZ, R78, RZ, 0x33, !PT ;  /* 0x0000004eff338212 */ /* 0x000fe400078e33ff */
[----:B------:R-:W-:Y:S01]  /*3b40*/  ISETP.GE.U32.AND P3, PT, R0, 0x7fffffdf, PT ;  /* 0x7fffffdf0000780c */ /* 0x000fe20003f66070 */
[----:B------:R-:W-:Y:S01]  /*3b50*/  IMAD R0, R8, R7, RZ ;  /* 0x0000000708007224 */ /* 0x000fe200078e02ff */
[----:B------:R-:W-:Y:S01]  /*3b60*/  ISETP.GE.U32.AND P5, PT, R9, 0x7fffffdd, PT ;  /* 0x7fffffdd0900780c */ /* 0x000fe20003fa6070 */
[----:B------:R-:W-:Y:S01]  /*3b70*/  IMAD.SHL.U32 R7, R7, 0x20, RZ ;  /* 0x0000002007077824 */ /* 0x000fe200078e00ff */
[----:B------:R-:W-:Y:S01]  /*3b80*/  ISETP.GE.U32.AND P4, PT, R3, 0x7fffffde, PT ;  /* 0x7fffffde0300780c */ /* 0x000fe20003f86070 */
[----:B------:R-:W-:Y:S01]  /*3b90*/  IMAD R3, R51, R11, RZ ;  /* 0x0000000b33037224 */ /* 0x000fe200078e02ff */
[----:B------:R-:W-:Y:S01]  /*3ba0*/  LEA R33, P0, R0, UR4, 0x2 ;  /* 0x0000000400217c11 */ /* 0x000fe2000f8010ff */
[----:B------:R-:W1:Y:S01]  /*3bb0*/  S2UR UR4, SR_CgaCtaId ;  /* 0x00000000000479c3 */ /* 0x000e620000008800 */
[----:B------:R-:W-:Y:S01]  /*3bc0*/  ISETP.GE.U32.AND P6, PT, R38, 0x7fffffdc, PT ;  /* 0x7fffffdc2600780c */ /* 0x000fe20003fc6070 */
[----:B------:R-:W-:Y:S01]  /*3bd0*/  IMAD R11, R6, 0x13, RZ ;  /* 0x00000013060b7824 */ /* 0x000fe200078e02ff */
[----:B------:R-:W-:Y:S01]  /*3be0*/  LEA.HI.X.SX32 R9, R0, UR5, 0x2, P0 ;  /* 0x0000000500097c11 */ /* 0x000fe200080f16ff */
[----:B------:R-:W-:Y:S01]  /*3bf0*/  ULDC UR5, c[0x0][0x240] ;  /* 0x0000900000057ab9 */ /* 0x000fe20000000800 */
[----:B------:R-:W-:Y:S01]  /*3c00*/  ISETP.GE.U32.AND P2, PT, R58, 0x7fffffe0, PT ;  /* 0x7fffffe03a00780c */ /* 0x000fe20003f46070 */
[----:B------:R-:W-:Y:S01]  /*3c10*/  IMAD R2, R2, UR5, RZ ;  /* 0x0000000502027c24 */ /* 0x000fe2000f8e02ff */
[----:B------:R-:W-:Y:S01]  /*3c20*/  LOP3.LUT R15, R15, 0x70, RZ, 0xc0, !PT ;  /* 0x000000700f0f7812 */ /* 0x000fe200078ec0ff */
[----:B------:R-:W-:-:S02]  /*3c30*/  IMAD R12, R12, UR5, RZ ;  /* 0x000000050c0c7c24 */ /* 0x000fc4000f8e02ff */
[----:B------:R-:W-:Y:S01]  /*3c40*/  IMAD R44, R54, UR5, RZ ;  /* 0x00000005362c7c24 */ /* 0x000fe2000f8e02ff */
[----:B------:R-:W-:Y:S01]  /*3c50*/  LEA R200, P0, R2, R33, 0x2 ;  /* 0x0000002102c87211 */ /* 0x000fe200078010ff */
[----:B------:R-:W-:Y:S01]  /*3c60*/  IMAD R18, R18, UR5, RZ ;  /* 0x0000000512127c24 */ /* 0x000fe2000f8e02ff */
[----:B------:R-:W-:Y:S01]  /*3c70*/  STL [R1+0x264], R2 ;  /* 0x0002640201007387 */ /* 0x000fe20000100800 */
[----:B------:R-:W-:Y:S01]  /*3c80*/  IMAD R43, R28, UR5, RZ ;  /* 0x000000051c2b7c24 */ /* 0x000fe2000f8e02ff */
[----:B------:R-:W-:Y:S01]  /*3c90*/  LEA.HI.X.SX32 R201, R2, R9, 0x2, P0 ;  /* 0x0000000902c97211 */ /* 0x000fe200000f16ff */
[----:B------:R-:W-:Y:S01]  /*3ca0*/  IMAD R20, R20, UR5, RZ ;  /* 0x0000000514147c24 */ /* 0x000fe2000f8e02ff */
[----:B------:R-:W-:Y:S01]  /*3cb0*/  LEA R158, P0, R12, R33, 0x2 ;  /* 0x000000210c9e7211 */ /* 0x000fe200078010ff */
[----:B------:R-:W-:Y:S02]  /*3cc0*/  IMAD R42, R29, UR5, RZ ;  /* 0x000000051d2a7c24 */ /* 0x000fe4000f8e02ff */
[----:B------:R-:W-:Y:S01]  /*3cd0*/  IMAD R22, R22, UR5, RZ ;  /* 0x0000000516167c24 */ /* 0x000fe2000f8e02ff */
[----:B------:R-:W-:Y:S01]  /*3ce0*/  LEA.HI.X.SX32 R159, R12, R9, 0x2, P0 ;  /* 0x000000090c9f7211 */ /* 0x000fe200000f16ff */
[----:B------:R-:W-:Y:S01]  /*3cf0*/  IMAD R24, R24, UR5, RZ ;  /* 0x0000000518187c24 */ /* 0x000fe2000f8e02ff */
[----:B------:R-:W-:Y:S01]  /*3d00*/  LEA R156, P0, R44, R33, 0x2 ;  /* 0x000000212c9c7211 */ /* 0x000fe200078010ff */
[----:B------:R-:W-:Y:S01]  /*3d10*/  IMAD R26, R26, UR5, RZ ;  /* 0x000000051a1a7c24 */ /* 0x000fe2000f8e02ff */
[----:B-1----:R-:W-:Y:S01]  /*3d20*/  ULEA UR12, UR4, UR12, 0x18 ;  /* 0x0000000c040c7291 */ /* 0x002fe2000f8ec03f */
[----:B------:R-:W-:Y:S01]  /*3d30*/  IMAD R41, R30, UR5, RZ ;  /* 0x000000051e297c24 */ /* 0x000fe2000f8e02ff */
[----:B------:R-:W-:Y:S01]  /*3d40*/  LEA.HI.X.SX32 R157, R44, R9, 0x2, P0 ;  /* 0x000000092c9d7211 */ /* 0x000fe200000f16ff */
[----:B------:R-:W-:Y:S01]  /*3d50*/  IMAD R32, R32, UR5, RZ ;  /* 0x0000000520207c24 */ /* 0x000fe2000f8e02ff */
[----:B------:R-:W-:Y:S01]  /*3d60*/  LEA R28, P0, R18, R33, 0x2 ;  /* 0x00000021121c7211 */ /* 0x000fe200078010ff */
[----:B------:R-:W-:-:S02]  /*3d70*/  IMAD R34, R34, UR5, RZ ;  /* 0x0000000522227c24 */ /* 0x000fc4000f8e02ff */
[----:B------:R-:W-:Y:S01]  /*3d80*/  IMAD R36, R36, UR5, RZ ;  /* 0x0000000524247c24 */ /* 0x000fe2000f8e02ff */
[----:B------:R-:W-:Y:S01]  /*3d90*/  LEA.HI.X.SX32 R29, R18, R9, 0x2, P0 ;  /* 0x00000009121d7211 */ /* 0x000fe200000f16ff */
[----:B------:R-:W-:Y:S01]  /*3da0*/  IMAD R252, R252, UR5, RZ ;  /* 0x00000005fcfc7c24 */ /* 0x000fe2000f8e02ff */
[C---:B------:R-:W-:Y:S01]  /*3db0*/  LEA R150, P0, R20.reuse, R33, 0x2 ;  /* 0x0000002114967211 */ /* 0x040fe200078010ff */
[----:B------:R-:W-:Y:S02]  /*3dc0*/  IMAD R249, R249, UR5, RZ ;  /* 0x00000005f9f97c24 */ /* 0x000fe4000f8e02ff */
        /* <DEDUP_REMOVED lines=13> */
[CC--:B------:R-:W-:Y:S01]  /*3ea0*/  LEA R144, P0, R26.reuse, R33.reuse, 0x2 ;  /* 0x000000211a907211 */ /* 0x0c0fe200078010ff */
[----:B------:R-:W-:Y:S01]  /*3eb0*/  IMAD R17, R17, UR5, RZ ;  /* 0x0000000511117c24 */ /* 0x000fe2000f8e02ff */
[----:B------:R-:W-:Y:S01]  /*3ec0*/  LEA R30, P1, R45, R33, 0x2 ;  /* 0x000000212d1e7211 */ /* 0x000fe200078210ff */
[----:B------:R-:W-:Y:S01]  /*3ed0*/  STL [R1+0x260], R45 ;  /* 0x0002602d01007387 */ /* 0x000fe20000100800 */
[----:B------:R-:W-:Y:S01]  /*3ee0*/  LEA.HI.X.SX32 R145, R26, R9, 0x2, P0 ;  /* 0x000000091a917211 */ /* 0x000fe200000f16ff */
[----:B------:R-:W-:Y:S01]  /*3ef0*/  IMAD R234, R234, UR5, RZ ;  /* 0x00000005eaea7c24 */ /* 0x000fe2000f8e02ff */
[----:B------:R-:W-:Y:S01]  /*3f00*/  LEA R142, P0, R43, R33, 0x2 ;  /* 0x000000212b8e7211 */ /* 0x000fe200078010ff */
[----:B------:R-:W-:Y:S01]  /*3f10*/  STL [R1+0x25c], R12 ;  /* 0x00025c0c01007387 */ /* 0x000fe20000100800 */
[----:B------:R-:W-:Y:S01]  /*3f20*/  IMAD R40, R31, UR5, RZ ;  /* 0x000000051f287c24 */ /* 0x000fe2000f8e02ff */
[-C--:B------:R-:W-:Y:S01]  /*3f30*/  LEA.HI.X.SX32 R31, R45, R9.reuse, 0x2, P1 ;  /* 0x000000092d1f7211 */ /* 0x080fe200008f16ff */
[----:B------:R-:W-:Y:S01]  /*3f40*/  IMAD R19, R19, UR5, RZ ;  /* 0x0000000513137c24 */ /* 0x000fe2000f8e02ff */
[----:B------:R-:W-:Y:S01]  /*3f50*/  LEA.HI.X.SX32 R143, R43, R9, 0x2, P0 ;  /* 0x000000092b8f7211 */ /* 0x000fe200000f16ff */
[----:B------:R-:W-:Y:S01]  /*3f60*/  STL [R1+0x258], R13 ;  /* 0x0002580d01007387 */ /* 0x000fe20000100800 */
[-C--:B------:R-:W-:Y:S01]  /*3f70*/  LEA R140, P0, R41, R33.reuse, 0x2 ;  /* 0x00000021298c7211 */ /* 0x080fe200078010ff */
[----:B------:R-:W-:Y:S01]  /*3f80*/  IMAD R231, R231, UR5, RZ ;  /* 0x00000005e7e77c24 */ /* 0x000fe2000f8e02ff */
[----:B------:R-:W-:Y:S01]  /*3f90*/  LEA R92, P1, R13, R33, 0x2 ;  /* 0x000000210d5c7211 */ /* 0x000fe200078210ff */
[----:B------:R-:W-:Y:S01]  /*3fa0*/  STL [R1+0x254], R44 ;  /* 0x0002542c01007387 */ /* 0x000fe20000100800 */
[----:B------:R-:W-:Y:S01]  /*3fb0*/  LEA.HI.X.SX32 R141, R41, R9, 0x2, P0 ;  /* 0x00000009298d7211 */ /* 0x000fe200000f16ff */
[----:B------:R-:W-:Y:S01]  /*3fc0*/  IMAD R21, R21, UR5, RZ ;  /* 0x0000000515157c24 */ /* 0x000fe2000f8e02ff */
[----:B------:R-:W-:Y:S01]  /*3fd0*/  LEA R138, P0, R32, R33, 0x2 ;  /* 0x00000021208a7211 */ /* 0x000fe200078010ff */
[----:B------:R-:W-:Y:S01]  /*3fe0*/  STL [R1+0x250], R17 ;  /* 0x0002501101007387 */ /* 0x000fe20000100800 */
[-C--:B------:R-:W-:Y:S01]  /*3ff0*/  LEA.HI.X.SX32 R93, R13, R9.reuse, 0x2, P1 ;  /* 0x000000090d5d7211 */ /* 0x080fe200008f16ff */
[----:B------:R-:W-:Y:S01]  /*4000*/  IMAD R230, R230, UR5, RZ ;  /* 0x00000005e6e67c24 */ /* 0x000fe2000f8e02ff */
[----:B------:R-:W-:Y:S01]  /*4010*/  LEA.HI.X.SX32 R139, R32, R9, 0x2, P0 ;  /* 0x00000009208b7211 */ /* 0x000fe200000f16ff */
[----:B------:R1:W-:Y:S01]  /*4020*/  STL [R1+0x24c], R18 ;  /* 0x00024c1201007387 */ /* 0x0003e20000100800 */
[CC--:B------:R-:W-:Y:S01]  /*4030*/  LEA R136, P0, R34.reuse, R33.reuse, 0x2 ;  /* 0x0000002122887211 */ /* 0x0c0fe200078010ff */
[----:B------:R-:W-:Y:S01]  /*4040*/  IMAD R23, R23, UR5, RZ ;  /* 0x0000000517177c24 */ /* 0x000fe2000f8e02ff */
[----:B------:R-:W-:Y:S01]  /*4050*/  LEA R90, P1, R17, R33, 0x2 ;  /* 0x00000021115a7211 */ /* 0x000fe200078210ff */
[----:B------:R-:W-:Y:S01]  /*4060*/  IMAD R229, R229, UR5, RZ ;  /* 0x00000005e5e57c24 */ /* 0x000fe2000f8e02ff */
[----:B------:R-:W-:Y:S01]  /*4070*/  LEA.HI.X.SX32 R137, R34, R9, 0x2, P0 ;  /* 0x0000000922897211 */ /* 0x000fe200000f16ff */
[----:B------:R-:W-:Y:S01]  /*4080*/  IMAD R25, R25, UR5, RZ ;  /* 0x0000000519197c24 */ /* 0x000fe2000f8e02ff */
[----:B------:R-:W-:Y:S01]  /*4090*/  LEA R134, P0, R36, R33, 0x2 ;  /* 0x0000002124867211 */ /* 0x000fe200078010ff */
[----:B------:R-:W-:Y:S01]  /*40a0*/  IMAD R228, R228, UR5, RZ ;  /* 0x00000005e4e47c24 */ /* 0x000fe2000f8e02ff */
[-C--:B------:R-:W-:Y:S01]  /*40b0*/  LEA.HI.X.SX32 R91, R17, R9.reuse, 0x2, P1 ;  /* 0x00000009115b7211 */ /* 0x080fe200008f16ff */
[----:B-1----:R-:W-:Y:S01]  /*40c0*/  IMAD.SHL.U32 R18, R3, 0x4, RZ ;  /* 0x0000000403127824 */ /* 0x002fe200078e00ff */
[----:B------:R-:W-:Y:S01]  /*40d0*/  LEA.HI.X.SX32 R135, R36, R9, 0x2, P0 ;  /* 0x0000000924877211 */ /* 0x000fe200000f16ff */
[----:B------:R-:W-:Y:S01]  /*40e0*/  IMAD R27, R27, UR5, RZ ;  /* 0x000000051b1b7c24 */ /* 0x000fe2000f8e02ff */
[-C--:B------:R-:W-:Y:S01]  /*40f0*/  LEA R132, P0, R252, R33.reuse, 0x2 ;  /* 0x00000021fc847211 */ /* 0x080fe200078010ff */
        /* <DEDUP_REMOVED lines=8> */
[----:B------:R-:W-:Y:S01]  /*4180*/  STL [R1+0x248], R19 ;  /* 0x0002481301007387 */ /* 0x000fe20000100800 */
[----:B------:R-:W-:Y:S01]  /*4190*/  LEA.HI.X.SX32 R131, R249, R9, 0x2, P0 ;  /* 0x00000009f9837211 */ /* 0x000fe200000f16ff */
[----:B------:R-:W-:Y:S01]  /*41a0*/  IMAD R224, R224, UR5, RZ ;  /* 0x00000005e0e07c24 */ /* 0x000fe2000f8e02ff */
[-C--:B------:R-:W-:Y:S01]  /*41b0*/  LEA R128, P0, R247, R33.reuse, 0x2 ;  /* 0x00000021f7807211 */ /* 0x080fe200078010ff */
[----:B------:R-:W-:Y:S01]  /*41c0*/  STL [R1+0x244], R20 ;  /* 0x0002441401007387 */ /* 0x000fe20000100800 */
[----:B------:R-:W-:Y:S01]  /*41d0*/  LEA R86, P1, R21, R33, 0x2 ;  /* 0x0000002115567211 */ /* 0x000fe200078210ff */
[----:B------:R-:W-:Y:S01]  /*41e0*/  IMAD R35, R35, UR5, RZ ;  /* 0x0000000523237c24 */ /* 0x000fe2000f8e02ff */
[----:B------:R-:W-:Y:S01]  /*41f0*/  LEA.HI.X.SX32 R129, R247, R9, 0x2, P0 ;  /* 0x00000009f7817211 */ /* 0x000fe200000f16ff */
[----:B------:R-:W-:Y:S01]  /*4200*/  STL [R1+0x240], R21 ;  /* 0x0002401501007387 */ /* 0x000fe20000100800 */
        /* <DEDUP_REMOVED lines=8> */
[C---:B------:R-:W-:Y:S01]  /*4290*/  LEA R84, P1, R23.reuse, R33, 0x2 ;  /* 0x0000002117547211 */ /* 0x040fe200078210ff */
[----:B------:R-:W-:Y:S01]  /*42a0*/  IMAD R222, R222, UR5, RZ ;  /* 0x00000005dede7c24 */ /* 0x000fe2000f8e02ff */
[----:B------:R-:W-:Y:S01]  /*42b0*/  LEA.HI.X.SX32 R125, R242, R9, 0x2, P0 ;  /* 0x00000009f27d7211 */ /* 0x000fe200000f16ff */
[----:B------:R1:W-:Y:S01]  /*42c0*/  STL [R1+0x234], R24 ;  /* 0x0002341801007387 */ /* 0x0003e20000100800 */
        /* <DEDUP_REMOVED lines=18> */
[CC--:B------:R-:W-:Y:S01]  /*43f0*/  LEA R116, P0, R234.reuse, R33.reuse, 0x2 ;  /* 0x00000021ea747211 */ /* 0x0c0fe200078010ff */
[----:B------:R3:W-:Y:S01]  /*4400*/  STL [R1+0x220], R42 ;  /* 0x0002202a01007387 */ /* 0x0007e20000100800 */
[----:B------:R-:W-:Y:S01]  /*4410*/  LEA R80, P1, R27, R33, 0x2 ;  /* 0x000000211b507211 */ /* 0x000fe200078210ff */
[----:B------:R-:W-:Y:S01]  /*4420*/  IMAD R155, R155, UR5, RZ ;  /* 0x000000059b9b7c24 */ /* 0x000fe2000f8e02ff */
[-C--:B------:R-:W-:Y:S01]  /*4430*/  LEA.HI.X.SX32 R117, R234, R9.reuse, 0x2, P0 ;  /* 0x00000009ea757211 */ /* 0x080fe200000f16ff */
[----:B------:R-:W-:Y:S01]  /*4440*/  STL [R1+0x21c], R41 ;  /* 0x00021c2901007387 */ /* 0x000fe20000100800 */
[----:B------:R-:W-:Y:S01]  /*4450*/  IADD3 R94, P0, R18, UR6, RZ ;  /* 0x00000006125e7c10 */ /* 0x000fe2000ff1e0ff */
[----:B------:R-:W-:Y:S01]  /*4460*/  IMAD R243, R243, UR5, RZ ;  /* 0x00000005f3f37c24 */ /* 0x000fe2000f8e02ff */
[----:B------:R-:W-:Y:S01]  /*4470*/  LEA.HI.X.SX32 R81, R27, R9, 0x2, P1 ;  /* 0x000000091b517211 */ /* 0x000fe200008f16ff */
[----:B------:R4:W-:Y:S01]  /*4480*/  STL [R1+0x218], R40 ;  /* 0x0002182801007387 */ /* 0x0009e20000100800 */
[----:B------:R-:W-:Y:S01]  /*4490*/  LEA.HI.X.SX32 R95, R3, UR7, 0x2, P0 ;  /* 0x00000007035f7c11 */ /* 0x000fe200080f16ff */
        /* <DEDUP_REMOVED lines=13> */
[CC--:B------:R-:W-:Y:S01]  /*4570*/  LEA R48, P0, R229.reuse, R33.reuse, 0x2 ;  /* 0x00000021e5307211 */ /* 0x0c0fe200078010ff */
        /* <DEDUP_REMOVED lines=8> */
[----:B------:R-:W-:Y:S01]  /*4600*/  IMAD R14, R14, UR5, RZ ;  /* 0x000000050e0e7c24 */ /* 0x000fe2000f8e02ff */
        /* <DEDUP_REMOVED lines=11> */
[----:B-1----:R-:W-:Y:S01]  /*46c0*/  IMAD R24, R6, 0x3, RZ ;  /* 0x0000000306187824 */ /* 0x002fe200078e02ff */
[----:B------:R-:W-:Y:S01]  /*46d0*/  LEA.HI.X.SX32 R109, R226, R9, 0x2, P0 ;  /* 0x00000009e26d7211 */ /* 0x000fe200000f16ff */
[C---:B------:R-:W-:Y:S01]  /*46e0*/  IMAD R22, R6.reuse, 0x18, RZ ;  /* 0x0000001806167824 */ /* 0x040fe200078e02ff */
[-C--:B------:R-:W-:Y:S01]  /*46f0*/  LEA R44, P0, R225, R33.reuse, 0x2 ;  /* 0x00000021e12c7211 */ /* 0x080fe200078010ff */
[----:B------:R1:W-:Y:S01]  /*4700*/  STL [R1+0x200], R2 ;  /* 0x0002000201007387 */ /* 0x0003e20000100800 */
[----:B------:R-:W-:Y:S01]  /*4710*/  LEA R72, P1, R35, R33, 0x2 ;  /* 0x0000002123487211 */ /* 0x000fe200078210ff */
[----:B------:R-:W-:Y:S01]  /*4720*/  IMAD R19, R6, 0x5, RZ ;  /* 0x0000000506137824 */ /* 0x000fe200078e02ff */
[----:B------:R-:W-:Y:S01]  /*4730*/  LEA.HI.X.SX32 R45, R225, R9, 0x2, P0 ;  /* 0x00000009e12d7211 */ /* 0x000fe200000f16ff */
[----:B------:R-:W-:Y:S01]  /*4740*/  STL [R1+0x280], R175 ;  /* 0x000280af01007387 */ /* 0x000fe20000100800 */
[----:B------:R-:W-:Y:S01]  /*4750*/  LEA R106, P0, R224, R33, 0x2 ;  /* 0x00000021e06a7211 */ /* 0x000fe200078010ff */
[----:B------:R-:W-:Y:S01]  /*4760*/  IMAD R17, R6, 0x1c, RZ ;  /* 0x0000001c06117824 */ /* 0x000fe200078e02ff */
[-C--:B------:R-:W-:Y:S01]  /*4770*/  LEA.HI.X.SX32 R73, R35, R9.reuse, 0x2, P1 ;  /* 0x0000000923497211 */ /* 0x080fe200008f16ff */
[----:B------:R-:W-:Y:S01]  /*4780*/  STL [R1+0x2dc], R177 ;  /* 0x0002dcb101007387 */ /* 0x000fe20000100800 */
[----:B------:R-:W-:Y:S01]  /*4790*/  LEA.HI.X.SX32 R107, R224, R9, 0x2, P0 ;  /* 0x00000009e06b7211 */ /* 0x000fe200000f16ff */
[----:B--2---:R-:W-:Y:S01]  /*47a0*/  IMAD R27, R6, 0xa, RZ ;  /* 0x0000000a061b7824 */ /* 0x004fe200078e02ff */
[CC--:B---3--:R-:W-:Y:S01]  /*47b0*/  LEA R42, P0, R223.reuse, R33.reuse, 0x2 ;  /* 0x00000021df2a7211 */ /* 0x0c8fe200078010ff */
[----:B------:R-:W-:Y:S01]  /*47c0*/  STL [R1+0x2d8], R24 ;  /* 0x0002d81801007387 */ /* 0x000fe20000100800 */
[----:B------:R-:W-:Y:S01]  /*47d0*/  LEA R70, P1, R2, R33, 0x2 ;  /* 0x0000002102467211 */ /* 0x000fe200078210ff */
[----:B------:R-:W-:Y:S01]  /*47e0*/  IMAD R26, R6, 0x30, RZ ;  /* 0x00000030061a7824 */ /* 0x000fe200078e02ff */
[----:B------:R-:W-:Y:S01]  /*47f0*/  LEA.HI.X.SX32 R43, R223, R9, 0x2, P0 ;  /* 0x00000009df2b7211 */ /* 0x000fe200000f16ff */
        /* <DEDUP_REMOVED lines=9> */
[C---:B----4-:R-:W-:Y:S01]  /*4890*/  LEA R40, P0, R221.reuse, R33, 0x2 ;  /* 0x00000021dd287211 */ /* 0x050fe200078010ff */
[----:B------:R-:W-:Y:S01]  /*48a0*/  IMAD R23, R6, 0x16, RZ ;  /* 0x0000001606177824 */ /* 0x000fe200078e02ff */
[----:B------:R-:W-:Y:S01]  /*48b0*/  LEA.HI.X.SX32 R69, R250, R9, 0x2, P1 ;  /* 0x00000009fa457211 */ /* 0x000fe200008f16ff */
[----:B------:R2:W-:Y:S01]  /*48c0*/  STL [R1+0x2d0], R174 ;  /* 0x0002d0ae01007387 */ /* 0x0005e20000100800 */
[----:B------:R-:W-:Y:S01]  /*48d0*/  LEA R66, P1, R248, R33, 0x2 ;  /* 0x00000021f8427211 */ /* 0x000fe200078210ff */
[----:B------:R-:W-:Y:S01]  /*48e0*/  IMAD R25, R6, 0x15, RZ ;  /* 0x0000001506197824 */ /* 0x000fe200078e02ff */
[----:B------:R-:W-:Y:S01]  /*48f0*/  LEA.HI.X.SX32 R41, R221, R9, 0x2, P0 ;  /* 0x00000009dd297211 */ /* 0x000fe200000f16ff */
[----:B------:R-:W-:Y:S01]  /*4900*/  STL [R1+0x26c], R22 ;  /* 0x00026c1601007387 */ /* 0x000fe20000100800 */
[----:B------:R-:W-:Y:S01]  /*4910*/  LEA R102, P0, R220, R33, 0x2 ;  /* 0x00000021dc667211 */ /* 0x000fe200078010ff */
[----:B------:R-:W-:Y:S01]  /*4920*/  IMAD R20, R6, 0x1a, RZ ;  /* 0x0000001a06147824 */ /* 0x000fe200078e02ff */
[----:B------:R-:W-:Y:S01]  /*4930*/  LEA.HI.X.SX32 R67, R248, R9, 0x2, P1 ;  /* 0x00000009f8437211 */ /* 0x000fe200008f16ff */
[----:B------:R3:W-:Y:S01]  /*4940*/  STL [R1+0x2cc], R168 ;  /* 0x0002cca801007387 */ /* 0x0007e20000100800 */
[----:B------:R-:W-:Y:S01]  /*4950*/  LEA R64, P1, R246, R33, 0x2 ;  /* 0x00000021f6407211 */ /* 0x000fe200078210ff */
[----:B-1----:R-:W-:Y:S01]  /*4960*/  IMAD R2, R6, 0x17, RZ ;  /* 0x0000001706027824 */ /* 0x002fe200078e02ff */
[----:B------:R-:W-:Y:S01]  /*4970*/  LEA.HI.X.SX32 R103, R220, R9, 0x2, P0 ;  /* 0x00000009dc677211 */ /* 0x000fe200000f16ff */
[----:B------:R-:W-:Y:S01]  /*4980*/  STL [R1+0x268], R17 ;  /* 0x0002681101007387 */ /* 0x000fe20000100800 */
[----:B------:R-:W-:Y:S01]  /*4990*/  LEA R38, P0, R155, R33, 0x2 ;  /* 0x000000219b267211 */ /* 0x000fe200078010ff */
[----:B------:R-:W-:Y:S01]  /*49a0*/  IMAD R21, R6, 0x19, RZ ;  /* 0x0000001906157824 */ /* 0x000fe200078e02ff */
[----:B------:R-:W-:Y:S01]  /*49b0*/  LEA.HI.X.SX32 R65, R246, R9, 0x2, P1 ;  /* 0x00000009f6417211 */ /* 0x000fe200008f16ff */
[----:B------:R-:W-:Y:S01]  /*49c0*/  STL [R1+0x2c8], R173 ;  /* 0x0002c8ad01007387 */ /* 0x000fe20000100800 */
[----:B------:R-:W-:Y:S01]  /*49d0*/  LEA R62, P1, R243, R33, 0x2 ;  /* 0x00000021f33e7211 */ /* 0x000fe200078210ff */
[----:B------:R-:W-:Y:S01]  /*49e0*/  IMAD R15, R244, 0x80, R15 ;  /* 0x00000080f40f7824 */ /* 0x000fe200078e020f */
[----:B------:R-:W-:Y:S01]  /*49f0*/  LEA.HI.X.SX32 R39, R155, R9, 0x2, P0 ;  /* 0x000000099b277211 */ /* 0x000fe200000f16ff */
[----:B------:R-:W-:Y:S01]  /*4a00*/  STL [R1+0x2c4], R164 ;  /* 0x0002c4a401007387 */ /* 0x000fe20000100800 */
[----:B------:R-:W-:Y:S01]  /*4a10*/  LEA R100, P0, R154, R33, 0x2 ;  /* 0x000000219a647211 */ /* 0x000fe200078010ff */
[----:B------:R-:W1:Y:S01]  /*4a20*/  LDC R244, c[0x0][0x230] ;  /* 0x00008c00fff47b82 */ /* 0x000e620000000800 */
[----:B------:R-:W-:Y:S01]  /*4a30*/  LEA.HI.X.SX32 R63, R243, R9, 0x2, P1 ;  /* 0x00000009f33f7211 */ /* 0x000fe200008f16ff */
[----:B------:R4:W-:Y:S01]  /*4a40*/  STL [R1+0x2c0], R27 ;  /* 0x0002c01b01007387 */ /* 0x0009e20000100800 */
[----:B------:R-:W-:-:S02]  /*4a50*/  LEA R60, P1, R241, R33, 0x2 ;  /* 0x00000021f13c7211 */ /* 0x000fc400078210ff */
[----:B------:R-:W-:Y:S01]  /*4a60*/  LEA.HI.X.SX32 R101, R154, R9, 0x2, P0 ;  /* 0x000000099a657211 */ /* 0x000fe200000f16ff */
[----:B------:R4:W-:Y:S01]  /*4a70*/  STL [R1+0x2bc], R13 ;  /* 0x0002bc0d01007387 */ /* 0x0009e20000100800 */
[----:B------:R-:W-:Y:S02]  /*4a80*/  LEA R36, P0, R153, R33, 0x2 ;  /* 0x0000002199247211 */ /* 0x000fe400078010ff */
[----:B------:R-:W-:Y:S01]  /*4a90*/  LEA.HI.X.SX32 R61, R241, R9, 0x2, P1 ;  /* 0x00000009f13d7211 */ /* 0x000fe200008f16ff */
[----:B------:R1:W-:Y:S01]  /*4aa0*/  STL [R1+0x2b8], R161 ;  /* 0x0002b8a101007387 */ /* 0x0003e20000100800 */
[----:B------:R-:W-:Y:S02]  /*4ab0*/  LEA R58, P1, R239, R33, 0x2 ;  /* 0x00000021ef3a7211 */ /* 0x000fe400078210ff */
[----:B------:R-:W-:Y:S01]  /*4ac0*/  LEA.HI.X.SX32 R37, R153, R9, 0x2, P0 ;  /* 0x0000000999257211 */ /* 0x000fe200000f16ff */
[----:B------:R-:W-:Y:S01]  /*4ad0*/  STL [R1+0x2b4], R171 ;  /* 0x0002b4ab01007387 */ /* 0x000fe20000100800 */
[----:B------:R-:W-:-:S02]  /*4ae0*/  LEA R98, P0, R152, R33, 0x2 ;  /* 0x0000002198627211 */ /* 0x000fc400078010ff */
[----:B------:R-:W-:Y:S01]  /*4af0*/  LEA.HI.X.SX32 R59, R239, R9, 0x2, P1 ;  /* 0x00000009ef3b7211 */ /* 0x000fe200008f16ff */
[----:B------:R1:W-:Y:S01]  /*4b00*/  STL [R1+0x2b0], R12 ;  /* 0x0002b00c01007387 */ /* 0x0003e20000100800 */
[C---:B------:R-:W-:Y:S02]  /*4b10*/  LEA R56, P1, R237.reuse, R33, 0x2 ;  /* 0x00000021ed387211 */ /* 0x040fe400078210ff */
[----:B------:R-:W-:Y:S01]  /*4b20*/  LEA.HI.X.SX32 R99, R152, R9, 0x2, P0 ;  /* 0x0000000998637211 */ /* 0x000fe200000f16ff */
[----:B------:R-:W-:Y:S01]  /*4b30*/  STL [R1+0x2ac], R169 ;  /* 0x0002aca901007387 */ /* 0x000fe20000100800 */
[----:B------:R-:W-:Y:S02]  /*4b40*/  LEA R34, P0, R14, R33, 0x2 ;  /* 0x000000210e227211 */ /* 0x000fe400078010ff */
[----:B------:R-:W-:Y:S01]  /*4b50*/  LEA.HI.X.SX32 R57, R237, R9, 0x2, P1 ;  /* 0x00000009ed397211 */ /* 0x000fe200008f16ff */
[----:B------:R1:W-:Y:S01]  /*4b60*/  STL [R1+0x2a8], R163 ;  /* 0x0002a8a301007387 */ /* 0x0003e20000100800 */
[----:B------:R-:W-:-:S02]  /*4b70*/  LEA R54, P1, R235, R33, 0x2 ;  /* 0x00000021eb367211 */ /* 0x000fc400078210ff */
[----:B------:R-:W-:Y:S01]  /*4b80*/  LEA.HI.X.SX32 R35, R14, R9, 0x2, P0 ;  /* 0x000000090e237211 */ /* 0x000fe200000f16ff */
[----:B------:R-:W-:Y:S01]  /*4b90*/  STL [R1+0x2a4], R167 ;  /* 0x0002a4a701007387 */ /* 0x000fe20000100800 */
[----:B------:R-:W-:Y:S02]  /*4ba0*/  LEA R96, P0, R5, R33, 0x2 ;  /* 0x0000002105607211 */ /* 0x000fe400078010ff */
[----:B------:R-:W-:Y:S01]  /*4bb0*/  LEA.HI.X.SX32 R55, R235, R9, 0x2, P1 ;  /* 0x00000009eb377211 */ /* 0x000fe200008f16ff */
[----:B------:R1:W-:Y:S01]  /*4bc0*/  STL [R1+0x2a0], R11 ;  /* 0x0002a00b01007387 */ /* 0x0003e20000100800 */
[----:B------:R-:W-:Y:S02]  /*4bd0*/  LEA R52, P1, R233, R33, 0x2 ;  /* 0x00000021e9347211 */ /* 0x000fe400078210ff */
[----:B------:R-:W-:Y:S01]  /*4be0*/  LEA.HI.X.SX32 R97, R5, R9, 0x2, P0 ;  /* 0x0000000905617211 */ /* 0x000fe200000f16ff */
[----:B------:R1:W-:Y:S01]  /*4bf0*/  STL [R1+0x29c], R25 ;  /* 0x00029c1901007387 */ /* 0x0003e20000100800 */
[----:B------:R-:W-:-:S02]  /*4c00*/  LEA R32, P0, R4, R33, 0x2 ;  /* 0x0000002104207211 */ /* 0x000fc400078010ff */
[----:B------:R-:W-:Y:S01]  /*4c10*/  LEA.HI.X.SX32 R53, R233, R9, 0x2, P1 ;  /* 0x00000009e9357211 */ /* 0x000fe200008f16ff */
[----:B------:R-:W-:Y:S01]  /*4c20*/  STL [R1+0x298], R23 ;  /* 0x0002981701007387 */ /* 0x000fe20000100800 */
[----:B------:R-:W-:Y:S02]  /*4c30*/  LEA R114, P1, R232, R33, 0x2 ;  /* 0x00000021e8727211 */ /* 0x000fe400078210ff */
[-C--:B------:R-:W-:Y:S01]  /*4c40*/  LEA.HI.X.SX32 R33, R4, R9.reuse, 0x2, P0 ;  /* 0x0000000904217211 */ /* 0x080fe200000f16ff */
[----:B------:R1:W-:Y:S01]  /*4c50*/  STL [R1+0x294], R2 ;  /* 0x0002940201007387 */ /* 0x0003e20000100800 */
[-C--:B------:R-:W-:Y:S02]  /*4c60*/  LEA R208, P0, R6, R94.reuse, 0x3 ;  /* 0x0000005e06d07211 */ /* 0x080fe400078018ff */
[----:B------:R-:W-:Y:S01]  /*4c70*/  LEA.HI.X.SX32 R115, R232, R9, 0x2, P1 ;  /* 0x00000009e8737211 */ /* 0x000fe200008f16ff */
[----:B------:R-:W-:Y:S01]  /*4c80*/  VIADD R9, R10, 0xfffffff9 ;  /* 0xfffffff90a097836 */ /* 0x000fe20000000000 */
[----:B------:R-:W-:Y:S01]  /*4c90*/  LEA.HI.X.SX32 R209, R177, R95, 0x2, P0 ;  /* 0x0000005fb1d17211 */ /* 0x000fe200000f16ff */
[----:B------:R1:W-:Y:S01]  /*4ca0*/  STL [R1+0x290], R21 ;  /* 0x0002901501007387 */ /* 0x0003e20000100800 */
[----:B------:R-:W-:-:S02]  /*4cb0*/  LEA R206, P0, R6, R94, 0x4 ;  /* 0x0000005e06ce7211 */ /* 0x000fc400078020ff */
[CC--:B------:R-:W-:Y:S01]  /*4cc0*/  IADD3 R204, P1, R175.reuse, R94.reuse, RZ ;  /* 0x0000005eafcc7210 */ /* 0x0c0fe20007f3e0ff */
[----:B------:R-:W-:Y:S01]  /*4cd0*/  STL [R1+0x28c], R20 ;  /* 0x00028c1401007387 */ /* 0x000fe20000100800 */
[-C--:B------:R-:W-:Y:S02]  /*4ce0*/  LEA.HI.X.SX32 R207, R175, R95.reuse, 0x2, P0 ;  /* 0x0000005fafcf7211 */ /* 0x080fe400000f16ff */
[-C--:B------:R-:W-:Y:S02]  /*4cf0*/  IADD3 R194, P0, R22, R94.reuse, RZ ;  /* 0x0000005e16c27210 */ /* 0x080fe40007f1e0ff */
[-C--:B------:R-:W-:Y:S02]  /*4d00*/  LEA.HI.X.SX32 R205, R6, R95.reuse, 0x2, P1 ;  /* 0x0000005f06cd7211 */ /* 0x080fe400008f16ff */
[----:B------:R-:W-:Y:S02]  /*4d10*/  IADD3 R196, P1, R166, R94, RZ ;  /* 0x0000005ea6c47210 */ /* 0x000fe40007f3e0ff */
[----:B------:R-:W-:-:S02]  /*4d20*/  LEA.HI.X.SX32 R195, R174, R95, 0x2, P0 ;  /* 0x0000005faec37211 */ /* 0x000fc400000f16ff */
[-C--:B--2---:R-:W-:Y:S02]  /*4d30*/  LEA R174, P0, R6, R94.reuse, 0x5 ;  /* 0x0000005e06ae7211 */ /* 0x084fe400078028ff */
[-C--:B------:R-:W-:Y:S01]  /*4d40*/  LEA.HI.X.SX32 R197, R24, R95.reuse, 0x2, P1 ;  /* 0x0000005f18c57211 */ /* 0x080fe200008f16ff */
[----:B------:R-:W-:Y:S01]  /*4d50*/  IMAD R24, R6, 0x68, RZ ;  /* 0x0000006806187824 */ /* 0x000fe200078e02ff */
[-C--:B------:R-:W-:Y:S02]  /*4d60*/  IADD3 R182, P1, R165, R94.reuse, RZ ;  /* 0x0000005ea5b67210 */ /* 0x080fe40007f3e0ff */
[-C--:B------:R-:W-:Y:S02]  /*4d70*/  LEA.HI.X.SX32 R175, R173, R95.reuse, 0x2, P0 ;  /* 0x0000005fadaf7211 */ /* 0x080fe400000f16ff */
[-C--:B------:R-:W-:Y:S02]  /*4d80*/  IADD3 R190, P0, R190, R94.reuse, RZ ;  /* 0x0000005ebebe7210 */ /* 0x080fe40007f1e0ff */
[----:B------:R-:W-:Y:S01]  /*4d90*/  LEA.HI.X.SX32 R183, R19, R95, 0x2, P1 ;  /* 0x0000005f13b77211 */ /* 0x000fe200008f16ff */
[----:B------:R-:W-:Y:S01]  /*4da0*/  IMAD R19, R6, 0x1b, RZ ;  /* 0x0000001b06137824 */ /* 0x000fe200078e02ff */
[----:B------:R-:W-:-:S02]  /*4db0*/  IADD3 R186, P1, R17, R94, RZ ;  /* 0x0000005e11ba7210 */ /* 0x000fc40007f3e0ff */
[-C--:B------:R-:W-:Y:S02]  /*4dc0*/  LEA.HI.X.SX32 R191, R27, R95.reuse, 0x2, P0 ;  /* 0x0000005f1bbf7211 */ /* 0x080fe400000f16ff */
[-C--:B------:R-:W-:Y:S01]  /*4dd0*/  IADD3 R26, P0, R26, R94.reuse, RZ ;  /* 0x0000005e1a1a7210 */ /* 0x080fe20007f1e0ff */
[----:B------:R-:W-:Y:S01]  /*4de0*/  STL [R1+0x288], R19 ;  /* 0x0002881301007387 */ /* 0x000fe20000100800 */
[-C--:B------:R-:W-:Y:S01]  /*4df0*/  LEA.HI.X.SX32 R187, R168, R95.reuse, 0x2, P1 ;  /* 0x0000005fa8bb7211 */ /* 0x080fe200008f16ff */
[----:B---3--:R-:W-:Y:S01]  /*4e00*/  IMAD R168, R6, 0x6c, RZ ;  /* 0x0000006c06a87824 */ /* 0x008fe200078e02ff */
[-C--:B------:R-:W-:Y:S02]  /*4e10*/  IADD3 R198, P1, R198, R94.reuse, RZ ;  /* 0x0000005ec6c67210 */ /* 0x080fe40007f3e0ff */
[----:B----4-:R-:W-:Y:S01]  /*4e20*/  LEA.HI.X.SX32 R27, R166, R95, 0x2, P0 ;  /* 0x0000005fa61b7211 */ /* 0x010fe200000f16ff */
[----:B------:R-:W-:Y:S01]  /*4e30*/  IMAD R166, R6, 0x74, RZ ;  /* 0x0000007406a67824 */ /* 0x000fe200078e02ff */
[----:B------:R-:W-:-:S02]  /*4e40*/  IADD3 R176, P0, R176, R94, RZ ;  /* 0x0000005eb0b07210 */ /* 0x000fc40007f1e0ff */
[-C--:B------:R-:W-:Y:S01]  /*4e50*/  LEA.HI.X.SX32 R199, R164, R95.reuse, 0x2, P1 ;  /* 0x0000005fa4c77211 */ /* 0x080fe200008f16ff */
[----:B------:R-:W-:Y:S01]  /*4e60*/  IMAD R164, R6, 0x70, RZ ;  /* 0x0000007006a47824 */ /* 0x000fe200078e02ff */
[-C--:B------:R-:W-:Y:S02]  /*4e70*/  IADD3 R192, P1, R192, R94.reuse, RZ ;  /* 0x0000005ec0c07210 */ /* 0x080fe40007f3e0ff */
[-C--:B------:R-:W-:Y:S02]  /*4e80*/  LEA.HI.X.SX32 R177, R171, R95.reuse, 0x2, P0 ;  /* 0x0000005fabb17211 */ /* 0x080fe400000f16ff */
[CC--:B------:R-:W-:Y:S02]  /*4e90*/  LEA R178, P0, R6.reuse, R94.reuse, 0x6 ;  /* 0x0000005e06b27211 */ /* 0x0c0fe400078030ff */
[----:B------:R-:W-:Y:S01]  /*4ea0*/  LEA.HI.X.SX32 R193, R13, R95, 0x2, P1 ;  /* 0x0000005f0dc17211 */ /* 0x000fe200008f16ff */
[----:B------:R-:W-:Y:S01]  /*4eb0*/  IMAD R13, R6, 0x1d, RZ ;  /* 0x0000001d060d7824 */ /* 0x000fe200078e02ff */
[----:B------:R-:W-:-:S02]  /*4ec0*/  IADD3 R188, P1, R188, R94, RZ ;  /* 0x0000005ebcbc7210 */ /* 0x000fc40007f3e0ff */
[-C--:B------:R-:W-:Y:S02]  /*4ed0*/  LEA.HI.X.SX32 R179, R169, R95.reuse, 0x2, P0 ;  /* 0x0000005fa9b37211 */ /* 0x080fe400000f16ff */
[-C--:B------:R-:W-:Y:S01]  /*4ee0*/  IADD3 R180, P0, R180, R94.reuse, RZ ;  /* 0x0000005eb4b47210 */ /* 0x080fe20007f1e0ff */
[----:B------:R2:W-:Y:S01]  /*4ef0*/  STL [R1+0x284], R13 ;  /* 0x0002840d01007387 */ /* 0x0005e20000100800 */
[-C--:B------:R-:W-:Y:S02]  /*4f00*/  LEA.HI.X.SX32 R189, R161, R95.reuse, 0x2, P1 ;  /* 0x0000005fa1bd7211 */ /* 0x080fe400008f16ff */
[-C--:B------:R-:W-:Y:S02]  /*4f10*/  IADD3 R160, P1, R160, R94.reuse, RZ ;  /* 0x0000005ea0a07210 */ /* 0x080fe40007f3e0ff */
[----:B------:R-:W-:Y:S02]  /*4f20*/  LEA.HI.X.SX32 R181, R167, R95, 0x2, P0 ;  /* 0x0000005fa7b57211 */ /* 0x000fe400000f16ff */
[----:B------:R-:W-:-:S02]  /*4f30*/  IADD3 R216, P0, R216, R94, RZ ;  /* 0x0000005ed8d87210 */ /* 0x000fc40007f1e0ff */
[-C--:B-1----:R-:W-:Y:S01]  /*4f40*/  LEA.HI.X.SX32 R161, R12, R95.reuse, 0x2, P1 ;  /* 0x0000005f0ca17211 */ /* 0x082fe200008f16ff */
[----:B------:R-:W-:Y:S01]  /*4f50*/  IMAD R12, R6, 0x1e, RZ ;  /* 0x0000001e060c7824 */ /* 0x000fe200078e02ff */
[-C--:B------:R-:W-:Y:S02]  /*4f60*/  IADD3 R218, P1, R218, R94.reuse, RZ ;  /* 0x0000005edada7210 */ /* 0x080fe40007f3e0ff */
[-C--:B------:R-:W-:Y:S02]  /*4f70*/  LEA.HI.X.SX32 R217, R165, R95.reuse, 0x2, P0 ;  /* 0x0000005fa5d97211 */ /* 0x080fe400000f16ff */
[-C--:B------:R-:W-:Y:S02]  /*4f80*/  IADD3 R214, P0, R214, R94.reuse, RZ ;  /* 0x0000005ed6d67210 */ /* 0x080fe40007f1e0ff */
[----:B------:R-:W-:Y:S02]  /*4f90*/  LEA.HI.X.SX32 R219, R163, R95, 0x2, P1 ;  /* 0x0000005fa3db7211 */ /* 0x000fe400008f16ff */
[----:B------:R-:W-:-:S02]  /*4fa0*/  IADD3 R162, P1, R162, R94, RZ ;  /* 0x0000005ea2a27210 */ /* 0x000fc40007f3e0ff */
[-C--:B------:R-:W-:Y:S02]  /*4fb0*/  LEA.HI.X.SX32 R215, R23, R95.reuse, 0x2, P0 ;  /* 0x0000005f17d77211 */ /* 0x080fe400000f16ff */
[-C--:B------:R-:W-:Y:S02]  /*4fc0*/  IADD3 R170, P0, R170, R94.reuse, RZ ;  /* 0x0000005eaaaa7210 */ /* 0x080fe40007f1e0ff */
[-C--:B------:R-:W-:Y:S01]  /*4fd0*/  LEA.HI.X.SX32 R163, R11, R95.reuse, 0x2, P1 ;  /* 0x0000005f0ba37211 */ /* 0x080fe200008f16ff */
[----:B------:R-:W-:Y:S01]  /*4fe0*/  IMAD R11, R6, 0x1f, RZ ;  /* 0x0000001f060b7824 */ /* 0x000fe200078e02ff */
[-C--:B------:R-:W-:Y:S02]  /*4ff0*/  IADD3 R172, P1, R172, R94.reuse, RZ ;  /* 0x0000005eacac7210 */ /* 0x080fe40007f3e0ff */
[----:B------:R-:W-:Y:S01]  /*5000*/  LEA.HI.X.SX32 R171, R22, R95, 0x2, P0 ;  /* 0x0000005f16ab7211 */ /* 0x000fe200000f16ff */
[----:B------:R-:W-:Y:S01]  /*5010*/  VIADD R22, R15, UR12 ;  /* 0x0000000c0f167c36 */ /* 0x000fe20008000000 */
[----:B------:R-:W-:-:S02]  /*5020*/  IADD3 R24, P0, R24, R94, RZ ;  /* 0x0000005e18187210 */ /* 0x000fc40007f1e0ff */
[-C--:B------:R-:W-:Y:S02]  /*5030*/  LEA.HI.X.SX32 R173, R25, R95.reuse, 0x2, P1 ;  /* 0x0000005f19ad7211 */ /* 0x080fe400008f16ff */
[-C--:B------:R-:W-:Y:S01]  /*5040*/  IADD3 R184, P1, R184, R94.reuse, RZ ;  /* 0x0000005eb8b87210 */ /* 0x080fe20007f3e0ff */
[----:B------:R-:W-:Y:S01]  /*5050*/  @!PT LDS RZ, [RZ] ;  /* 0x00000000fffff984 */ /* 0x000fe20000000800 */
[----:B------:R-:W-:Y:S01]  /*5060*/  @!PT LDS RZ, [RZ] ;  /* 0x00000000fffff984 */ /* 0x000fe20000000800 */
[----:B------:R-:W-:Y:S01]  /*5070*/  @!PT LDS RZ, [RZ] ;  /* 0x00000000fffff984 */ /* 0x000fe20000000800 */
[----:B------:R-:W-:Y:S01]  /*5080*/  LDGSTS.E [R22+0x38000], desc[UR16][R94.64], !P2 ;  /* 0x380000005e167fae */ /* 0x000fe2000d121850 */
[-C--:B------:R-:W-:Y:S02]  /*5090*/  LEA.HI.X.SX32 R25, R20, R95.reuse, 0x2, P0 ;  /* 0x0000005f14197211 */ /* 0x080fe400000f16ff */
[-C--:B------:R-:W-:Y:S01]  /*50a0*/  IADD3 R164, P0, R164, R94.reuse, RZ ;  /* 0x0000005ea4a47210 */ /* 0x080fe20007f1e0ff */
[----:B------:R-:W-:Y:S01]  /*50b0*/  LDGSTS.E [R22+0x38004], desc[UR16][R204.64], !P3 ;  /* 0x38004000cc167fae */ /* 0x000fe2000d921850 */
[-C--:B------:R-:W-:Y:S01]  /*50c0*/  LEA.HI.X.SX32 R185, R2, R95.reuse, 0x2, P1 ;  /* 0x0000005f02b97211 */ /* 0x080fe200008f16ff */
[----:B------:R-:W-:Y:S01]  /*50d0*/  VIADD R2, R10, 0xfffffffa ;  /* 0xfffffffa0a027836 */ /* 0x000fe20000000000 */
[----:B------:R-:W-:Y:S01]  /*50e0*/  IADD3 R212, P1, R212, R94, RZ ;  /* 0x0000005ed4d47210 */ /* 0x000fe20007f3e0ff */
[----:B------:R-:W-:Y:S01]  /*50f0*/  LDGSTS.E [R22+0x38008], desc[UR16][R208.64], !P4 ;  /* 0x38008000d0167fae */ /* 0x000fe2000e121850 */
[----:B------:R-:W-:-:S02]  /*5100*/  LEA.HI.X.SX32 R165, R17, R95, 0x2, P0 ;  /* 0x0000005f11a57211 */ /* 0x000fc400000f16ff */
[-C--:B------:R-:W-:Y:S01]  /*5110*/  IADD3 R210, P0, R210, R94.reuse, RZ ;  /* 0x0000005ed2d27210 */ /* 0x080fe20007f1e0ff */
[----:B------:R-:W-:Y:S01]  /*5120*/  LDGSTS.E [R22+0x3800c], desc[UR16][R196.64], !P5 ;  /* 0x3800c000c4167fae */ /* 0x000fe2000e921850 */
[-C--:B------:R-:W-:Y:S02]  /*5130*/  LEA.HI.X.SX32 R213, R21, R95.reuse, 0x2, P1 ;  /* 0x0000005f15d57211 */ /* 0x080fe400008f16ff */
[-C--:B------:R-:W-:Y:S02]  /*5140*/  IADD3 R168, P1, R168, R94.reuse, RZ ;  /* 0x0000005ea8a87210 */ /* 0x080fe40007f3e0ff */
[-C--:B------:R-:W-:Y:S02]  /*5150*/  LEA.HI.X.SX32 R211, R12, R95.reuse, 0x2, P0 ;  /* 0x0000005f0cd37211 */ /* 0x080fe400000f16ff */
[----:B------:R-:W-:Y:S01]  /*5160*/  ISETP.GE.U32.AND P0, PT, R2, 0x7fffffdb, PT ;  /* 0x7fffffdb0200780c */ /* 0x000fe20003f06070 */
[----:B------:R-:W-:Y:S01]  /*5170*/  VIADD R2, R10, 0xfffffff8 ;  /* 0xfffffff80a027836 */ /* 0x000fe20000000000 */
[----:B------:R-:W-:Y:S01]  /*5180*/  LEA.HI.X.SX32 R169, R19, R95, 0x2, P1 ;  /* 0x0000005f13a97211 */ /* 0x000fe200008f16ff */
[----:B------:R-:W1:Y:S01]  /*5190*/  LDC R12, c[0x0][0x230] ;  /* 0x00008c00ff0c7b82 */ /* 0x000e620000000800 */
[----:B------:R-:W-:-:S02]  /*51a0*/  IADD3 R166, P1, R166, R94, RZ ;  /* 0x0000005ea6a67210 */ /* 0x000fc40007f3e0ff */
[----:B------:R-:W-:Y:S01]  /*51b0*/  ISETP.GE.U32.AND P2, PT, R2, 0x7fffffd9, PT ;  /* 0x7fffffd90200780c */ /* 0x000fe20003f46070 */
[----:B------:R-:W-:Y:S01]  /*51c0*/  VIADD R2, R10, 0xfffffff6 ;  /* 0xfffffff60a027836 */ /* 0x000fe20000000000 */
[-C--:B------:R-:W-:Y:S02]  /*51d0*/  LEA.HI.X.SX32 R167, R13, R95.reuse, 0x2, P1 ;  /* 0x0000005f0da77211 */ /* 0x080fe400008f16ff */
[----:B------:R-:W-:Y:S02]  /*51e0*/  IADD3 R202, P1, R202, R94, RZ ;  /* 0x0000005ecaca7210 */ /* 0x000fe40007f3e0ff */
[----:B------:R-:W-:Y:S01]  /*51f0*/  ISETP.GE.U32.AND P4, PT, R2, 0x7fffffd7, PT ;  /* 0x7fffffd70200780c */ /* 0x000fe20003f86070 */
[----:B------:R-:W-:Y:S01]  /*5200*/  VIADD R2, R10, 0xfffffff5 ;  /* 0xfffffff50a027836 */ /* 0x000fe20000000000 */
[----:B------:R-:W-:Y:S02]  /*5210*/  LEA.HI.X.SX32 R203, R11, R95, 0x2, P1 ;  /* 0x0000005f0bcb7211 */ /* 0x000fe400008f16ff */
[----:B------:R-:W-:-:S02]  /*5220*/  LOP3.LUT R11, R15, 0x10, RZ, 0x3c, !PT ;  /* 0x000000100f0b7812 */ /* 0x000fc400078e3cff */
[----:B------:R-:W-:Y:S01]  /*5230*/  ISETP.GE.U32.AND P1, PT, R9, 0x7fffffda, PT ;  /* 0x7fffffda0900780c */ /* 0x000fe20003f26070 */
[----:B------:R-:W-:Y:S01]  /*5240*/  VIADD R9, R10, 0xfffffff7 ;  /* 0xfffffff70a097836 */ /* 0x000fe20000000000 */
[----:B------:R-:W-:Y:S01]  /*5250*/  ISETP.GE.U32.AND P5, PT, R2, 0x7fffffd6, PT ;  /* 0x7fffffd60200780c */ /* 0x000fe20003fa6070 */
[----:B------:R-:W-:Y:S01]  /*5260*/  VIADD R23, R11, UR12 ;  /* 0x0000000c0b177c36 */ /* 0x000fe20008000000 */
[----:B------:R-:W-:Y:S01]  /*5270*/  LOP3.LUT R11, R15, 0x20, RZ, 0x3c, !PT ;  /* 0x000000200f0b7812 */ /* 0x000fe200078e3cff */
[C---:B------:R-:W-:Y:S01]  /*5280*/  VIADD R2, R10.reuse, 0xfffffff4 ;  /* 0xfffffff40a027836 */ /* 0x040fe20000000000 */
[----:B------:R-:W-:Y:S01]  /*5290*/  ISETP.GE.U32.AND P3, PT, R9, 0x7fffffd8, PT ;  /* 0x7fffffd80900780c */ /* 0x000fe20003f66070 */
[----:B------:R-:W-:Y:S01]  /*52a0*/  VIADD R9, R10, 0xfffffff3 ;  /* 0xfffffff30a097836 */ /* 0x000fe20000000000 */
[----:B------:R-:W-:Y:S01]  /*52b0*/  LDGSTS.E [R23+0x38000], desc[UR16][R206.64], !P6 ;  /* 0x38000000ce177fae */ /* 0x000fe2000f121850 */
[----:B------:R-:W-:Y:S01]  /*52c0*/  VIADD R21, R11, UR12 ;  /* 0x0000000c0b157c36 */ /* 0x000fe20008000000 */
[----:B------:R-:W-:Y:S01]  /*52d0*/  ISETP.GE.U32.AND P6, PT, R2, 0x7fffffd5, PT ;  /* 0x7fffffd50200780c */ /* 0x000fe20003fc6070 */
[C---:B------:R-:W-:Y:S01]  /*52e0*/  VIADD R2, R10.reuse, 0xfffffff2 ;  /* 0xfffffff20a027836 */ /* 0x040fe20000000000 */
[----:B------:R-:W-:Y:S01]  /*52f0*/  LDGSTS.E [R23+0x38004], desc[UR16][R182.64], !P0 ;  /* 0x38004000b6177fae */ /* 0x000fe2000c121850 */
[----:B------:R-:W-:Y:S01]  /*5300*/  ISETP.GE.U32.AND P0, PT, R9, 0x7fffffd4, PT ;  /* 0x7fffffd40900780c */ /* 0x000fe20003f06070 */
[----:B------:R-:W-:Y:S01]  /*5310*/  VIADD R9, R10, 0xffffffef ;  /* 0xffffffef0a097836 */ /* 0x000fe20000000000 */
[C---:B------:R-:W-:Y:S01]  /*5320*/  LOP3.LUT R11, R15.reuse, 0x30, RZ, 0x3c, !PT ;  /* 0x000000300f0b7812 */ /* 0x040fe200078e3cff */
[----:B------:R-:W-:Y:S01]  /*5330*/  LDGSTS.E [R23+0x38008], desc[UR16][R194.64], !P1 ;  /* 0x38008000c2177fae */ /* 0x000fe2000c921850 */
[----:B------:R-:W-:Y:S01]  /*5340*/  ISETP.GE.U32.AND P1, PT, R2, 0x7fffffd3, PT ;  /* 0x7fffffd30200780c */ /* 0x000fe20003f26070 */
[----:B------:R-:W-:Y:S01]  /*5350*/  VIADD R2, R10, 0xfffffff1 ;  /* 0xfffffff10a027836 */ /* 0x000fe20000000000 */
[----:B--2---:R-:W-:Y:S01]  /*5360*/  LOP3.LUT R13, R15, 0x60, RZ, 0x3c, !PT ;  /* 0x000000600f0d7812 */ /* 0x004fe200078e3cff */
[----:B------:R-:W-:Y:S01]  /*5370*/  LDGSTS.E [R23+0x3800c], desc[UR16][R186.64], !P2 ;  /* 0x3800c000ba177fae */ /* 0x000fe2000d121850 */
[----:B------:R-:W-:Y:S01]  /*5380*/  VIADD R20, R11, UR12 ;  /* 0x0000000c0b147c36 */ /* 0x000fe20008000000 */
[----:B------:R-:W-:-:S02]  /*5390*/  LOP3.LUT R11, R15, 0x40, RZ, 0x3c, !PT ;  /* 0x000000400f0b7812 */ /* 0x000fc400078e3cff */
[----:B------:R-:W-:Y:S01]  /*53a0*/  ISETP.GE.U32.AND P2, PT, R2, 0x7fffffd2, PT ;  /* 0x7fffffd20200780c */ /* 0x000fe20003f46070 */
[----:B------:R-:W-:Y:S01]  /*53b0*/  VIADD R2, R10, 0xfffffff0 ;  /* 0xfffffff00a027836 */ /* 0x000fe20000000000 */
[----:B------:R-:W-:Y:S01]  /*53c0*/  LDGSTS.E [R21+0x38000], desc[UR16][R174.64], !P3 ;  /* 0x38000000ae157fae */ /* 0x000fe2000d921850 */
[----:B------:R-:W-:Y:S01]  /*53d0*/  VIADD R19, R11, UR12 ;  /* 0x0000000c0b137c36 */ /* 0x000fe20008000000 */
[----:B------:R-:W-:Y:S01]  /*53e0*/  LOP3.LUT R11, R15, 0x50, RZ, 0x3c, !PT ;  /* 0x000000500f0b7812 */ /* 0x000fe200078e3cff */
[----:B------:R-:W-:Y:S01]  /*53f0*/  VIADD R13, R13, UR12 ;  /* 0x0000000c0d0d7c36 */ /* 0x000fe20008000000 */
[----:B------:R-:W-:Y:S01]  /*5400*/  ISETP.GE.U32.AND P3, PT, R2, 0x7fffffd1, PT ;  /* 0x7fffffd10200780c */ /* 0x000fe20003f66070 */
[C---:B------:R-:W-:Y:S01]  /*5410*/  VIADD R2, R10.reuse, 0xffffffee ;  /* 0xffffffee0a027836 */ /* 0x040fe20000000000 */
[----:B------:R-:W-:Y:S01]  /*5420*/  LDGSTS.E [R21+0x38004], desc[UR16][R198.64], !P4 ;  /* 0x38004000c6157fae */ /* 0x000fe2000e121850 */
[----:B------:R-:W-:Y:S01]  /*5430*/  ISETP.GE.U32.AND P4, PT, R9, 0x7fffffd0, PT ;  /* 0x7fffffd00900780c */ /* 0x000fe20003f86070 */
[----:B------:R-:W-:-:S02]  /*5440*/  VIADD R9, R10, 0xffffffeb ;  /* 0xffffffeb0a097836 */ /* 0x000fc40000000000 */
[----:B------:R-:W-:Y:S01]  /*5450*/  LDGSTS.E [R21+0x38008], desc[UR16][R190.64], !P5 ;  /* 0x38008000be157fae */ /* 0x000fe2000e921850 */
[----:B------:R-:W-:Y:S01]  /*5460*/  ISETP.GE.U32.AND P5, PT, R2, 0x7fffffcf, PT ;  /* 0x7fffffcf0200780c */ /* 0x000fe20003fa6070 */
[----:B------:R-:W-:Y:S02]  /*5470*/  VIADD R2, R10, 0xffffffed ;  /* 0xffffffed0a027836 */ /* 0x000fe40000000000 */
[----:B------:R-:W-:Y:S01]  /*5480*/  LDGSTS.E [R21+0x3800c], desc[UR16][R192.64], !P6 ;  /* 0x3800c000c0157fae */ /* 0x000fe2000f121850 */
[----:B------:R-:W-:Y:S02]  /*5490*/  VIADD R17, R11, UR12 ;  /* 0x0000000c0b117c36 */ /* 0x000fe40008000000 */
[----:B------:R-:W-:Y:S01]  /*54a0*/  ISETP.GE.U32.AND P6, PT, R2, 0x7fffffce, PT ;  /* 0x7fffffce0200780c */ /* 0x000fe20003fc6070 */
[C---:B------:R-:W-:Y:S01]  /*54b0*/  VIADD R2, R10.reuse, 0xffffffec ;  /* 0xffffffec0a027836 */ /* 0x040fe20000000000 */
[----:B------:R-:W-:Y:S01]  /*54c0*/  LDGSTS.E [R20+0x38000], desc[UR16][R26.64], !P0 ;  /* 0x380000001a147fae */ /* 0x000fe2000c121850 */
[----:B------:R-:W-:-:S03]  /*54d0*/  VIADD R11, R10, 0xffffffe1 ;  /* 0xffffffe10a0b7836 */ /* 0x000fc60000000000 */
[----:B------:R-:W-:Y:S01]  /*54e0*/  ISETP.GE.U32.AND P0, PT, R2, 0x7fffffcd, PT ;  /* 0x7fffffcd0200780c */ /* 0x000fe20003f06070 */
[C---:B------:R-:W-:Y:S01]  /*54f0*/  VIADD R2, R10.reuse, 0xffffffea ;  /* 0xffffffea0a027836 */ /* 0x040fe20000000000 */
[----:B------:R-:W-:Y:S01]  /*5500*/  LDGSTS.E [R20+0x38004], desc[UR16][R188.64], !P1 ;  /* 0x38004000bc147fae */ /* 0x000fe2000c921850 */
[----:B------:R-:W-:Y:S01]  /*5510*/  ISETP.GE.U32.AND P1, PT, R9, 0x7fffffcc, PT ;  /* 0x7fffffcc0900780c */ /* 0x000fe20003f26070 */
[----:B------:R-:W-:Y:S02]  /*5520*/  VIADD R9, R10, 0xffffffe7 ;  /* 0xffffffe70a097836 */ /* 0x000fe40000000000 */
[----:B------:R-:W-:Y:S01]  /*5530*/  LDGSTS.E [R20+0x38008], desc[UR16][R176.64], !P2 ;  /* 0x38008000b0147fae */ /* 0x000fe2000d121850 */
[----:B------:R-:W-:Y:S01]  /*5540*/  ISETP.GE.U32.AND P2, PT, R2, 0x7fffffcb, PT ;  /* 0x7fffffcb0200780c */ /* 0x000fe20003f46070 */
[----:B------:R-:W-:Y:S02]  /*5550*/  VIADD R2, R10, 0xffffffe9 ;  /* 0xffffffe90a027836 */ /* 0x000fe40000000000 */
[----:B------:R-:W-:Y:S03]  /*5560*/  LDGSTS.E [R20+0x3800c], desc[UR16][R160.64], !P3 ;  /* 0x3800c000a0147fae */ /* 0x000fe6000d921850 */
[----:B------:R-:W-:Y:S01]  /*5570*/  ISETP.GE.U32.AND P3, PT, R2, 0x7fffffca, PT ;  /* 0x7fffffca0200780c */ /* 0x000fe20003f66070 */
[----:B------:R-:W-:Y:S01]  /*5580*/  VIADD R2, R10, 0xffffffe8 ;  /* 0xffffffe80a027836 */ /* 0x000fe20000000000 */
[----:B------:R-:W-:Y:S04]  /*5590*/  LDGSTS.E [R19+0x38000], desc[UR16][R178.64], !P4 ;  /* 0x38000000b2137fae */ /* 0x000fe8000e121850 */
        /* <DEDUP_REMOVED lines=8> */
[----:B------:R-:W-:Y:S03]  /*5620*/  LDGSTS.E [R19+0x3800c], desc[UR16][R162.64], !P0 ;  /* 0x3800c000a2137fae */ /* 0x000fe6000c121850 */
[----:B------:R-:W-:Y:S01]  /*5630*/  ISETP.GE.U32.AND P0, PT, R2, 0x7fffffc6, PT ;  /* 0x7fffffc60200780c */ /* 0x000fe20003f06070 */
[----:B------:R-:W-:Y:S01]  /*5640*/  LDGSTS.E [R17+0x38000], desc[UR16][R216.64], !P1 ;  /* 0x38000000d8117fae */ /* 0x000fe2000c921850 */
[----:B------:R-:W-:Y:S01]  /*5650*/  ISETP.GE.U32.AND P1, PT, R9, 0x7fffffc5, PT ;  /* 0x7fffffc50900780c */ /* 0x000fe20003f26070 */
[----:B------:R-:W-:-:S02]  /*5660*/  VIADD R9, R10, 0xffffffe2 ;  /* 0xffffffe20a097836 */ /* 0x000fc40000000000 */
[C---:B------:R-:W-:Y:S01]  /*5670*/  VIADD R2, R10.reuse, 0xffffffe3 ;  /* 0xffffffe30a027836 */ /* 0x040fe20000000000 */
[----:B------:R-:W-:Y:S04]  /*5680*/  LDGSTS.E [R17+0x38004], desc[UR16][R172.64], !P2 ;  /* 0x38004000ac117fae */ /* 0x000fe8000d121850 */
[----:B------:R-:W-:Y:S01]  /*5690*/  LDGSTS.E [R17+0x38008], desc[UR16][R214.64], !P3 ;  /* 0x38008000d6117fae */ /* 0x000fe2000d921850 */
[----:B------:R-:W-:Y:S01]  /*56a0*/  ISETP.GE.U32.AND P3, PT, R9, 0x7fffffc3, PT ;  /* 0x7fffffc30900780c */ /* 0x000fe20003f66070 */
[----:B------:R-:W-:Y:S01]  /*56b0*/  VIADD R9, R10, 0xffffffe0 ;  /* 0xffffffe00a097836 */ /* 0x000fe20000000000 */
[----:B------:R-:W-:Y:S01]  /*56c0*/  ISETP.GE.U32.AND P2, PT, R2, 0x7fffffc4, PT ;  /* 0x7fffffc40200780c */ /* 0x000fe20003f46070 */
[----:B------:R-:W-:Y:S01]  /*56d0*/  VIADD R2, R10, 0x1f ;  /* 0x0000001f0a027836 */ /* 0x000fe20000000000 */
[----:B------:R-:W-:Y:S02]  /*56e0*/  LDGSTS.E [R17+0x3800c], desc[UR16][R184.64], !P4 ;  /* 0x3800c000b8117fae */ /* 0x000fe4000e121850 */
[----:B------:R-:W-:-:S02]  /*56f0*/  ISETP.GE.AND P4, PT, R8, R9, PT ;  /* 0x000000090800720c */ /* 0x000fc40003f86270 */
[----:B------:R-:W-:Y:S01]  /*5700*/  LDGSTS.E [R13+0x38000], desc[UR16][R170.64], !P5 ;  /* 0x38000000aa0d7fae */ /* 0x000fe2000e921850 */
[----:B------:R-:W-:-:S03]  /*5710*/  ISETP.GT.AND P5, PT, R2, 0x1f, PT ;  /* 0x0000001f0200780c */ /* 0x000fc60003fa4270 */
[----:B------:R-:W-:Y:S01]  /*5720*/  LDGSTS.E [R13+0x38004], desc[UR16][R212.64], !P6 ;  /* 0x38004000d40d7fae */ /* 0x000fe2000f121850 */
[----:B------:R-:W-:Y:S02]  /*5730*/  ISETP.GE.U32.AND P6, PT, R11, 0x7fffffc2, PT ;  /* 0x7fffffc20b00780c */ /* 0x000fe40003fc6070 */
[----:B------:R-:W-:Y:S01]  /*5740*/  SEL R11, RZ, 0x4, P4 ;  /* 0x00000004ff0b7807 */ /* 0x000fe20002000000 */
[----:B------:R-:W-:Y:S01]  /*5750*/  LDGSTS.E [R13+0x38008], desc[UR16][R24.64], !P0 ;  /* 0x38008000180d7fae */ /* 0x000fe2000c121850 */
[----:B------:R-:W-:Y:S02]  /*5760*/  ISETP.GE.AND P4, PT, R8, R10, PT ;  /* 0x0000000a0800720c */ /* 0x000fe40003f86270 */
[----:B------:R-:W-:Y:S01]  /*5770*/  SEL R10, RZ, 0x4, !P5 ;  /* 0x00000004ff0a7807 */ /* 0x000fe20006800000 */
[----:B------:R-:W-:Y:S01]  /*5780*/  LDGSTS.E [R13+0x3800c], desc[UR16][R168.64], !P1 ;  /* 0x3800c000a80d7fae */ /* 0x000fe2000c921850 */
[----:B------:R-:W-:Y:S02]  /*5790*/  ISETP.GT.AND P5, PT, R2, 0x3f, PT ;  /* 0x0000003f0200780c */ /* 0x000fe40003fa4270 */
[----:B------:R-:W-:-:S02]  /*57a0*/  SEL R10, R10, RZ, !P4 ;  /* 0x000000ff0a0a7207 */ /* 0x000fc40006000000 */
[----:B------:R-:W-:Y:S02]  /*57b0*/  SEL R11, R11, RZ, P5 ;  /* 0x000000ff0b0b7207 */ /* 0x000fe40002800000 */
[----:B------:R-:W-:Y:S02]  /*57c0*/  ISETP.NE.U32.AND P5, PT, R10, RZ, PT ;  /* 0x000000ff0a00720c */ /* 0x000fe40003fa5070 */
[----:B------:R-:W-:Y:S02]  /*57d0*/  ISETP.NE.U32.AND P0, PT, R11, RZ, PT ;  /* 0x000000ff0b00720c */ /* 0x000fe40003f05070 */
[----:B------:R-:W2:Y:S01]  /*57e0*/  LDC R11, c[0x0][0x230] ;  /* 0x00008c00ff0b7b82 */ /* 0x000ea20000000800 */
[----:B------:R-:W-:Y:S02]  /*57f0*/  LOP3.LUT R10, R15, 0x70, RZ, 0x3c, !PT ;  /* 0x000000700f0a7812 */ /* 0x000fe400078e3cff */
[----:B------:R-:W-:Y:S01]  /*5800*/  ISETP.GE.U32.AND P4, PT, R9, 0x7fffffc1, PT ;  /* 0x7fffffc10900780c */ /* 0x000fe20003f86070 */
[----:B-1----:R-:W-:-:S02]  /*5810*/  VIADD R9, R12, 0xffffffdf ;  /* 0xffffffdf0c097836 */ /* 0x002fc40000000000 */
[----:B------:R-:W-:Y:S02]  /*5820*/  VIADD R12, R10, UR12 ;  /* 0x0000000c0a0c7c36 */ /* 0x000fe40008000000 */
[----:B------:R-:W-:Y:S01]  /*5830*/  VIADD R10, R251, 0xffffffde ;  /* 0xffffffdefb0a7836 */ /* 0x000fe20000000000 */
[----:B------:R-:W-:Y:S01]  /*5840*/  ISETP.GE.U32.AND P1, PT, R9, 0x7fffffc0, PT ;  /* 0x7fffffc00900780c */ /* 0x000fe20003f26070 */
[----:B------:R-:W1:Y:S01]  /*5850*/  LDC R251, c[0x0][0x230] ;  /* 0x00008c00fffb7b82 */ /* 0x000e620000000800 */
[----:B------:R-:W-:Y:S02]  /*5860*/  LDGSTS.E [R12+0x38000], desc[UR16][R164.64], !P2 ;  /* 0x38000000a40c7fae */ /* 0x000fe4000d121850 */
[----:B------:R-:W-:Y:S01]  /*5870*/  ISETP.GE.U32.AND P2, PT, R10, 0x7fffffbf, PT ;  /* 0x7fffffbf0a00780c */ /* 0x000fe20003f46070 */
[----:B------:R-:W-:Y:S01]  /*5880*/  VIADD R10, R244, 0xffffffdc ;  /* 0xffffffdcf40a7836 */ /* 0x000fe20000000000 */
[----:B------:R-:W-:Y:S03]  /*5890*/  LDGSTS.E [R12+0x38004], desc[UR16][R166.64], !P3 ;  /* 0x38004000a60c7fae */ /* 0x000fe6000d921850 */
[----:B------:R-:W3:Y:S01]  /*58a0*/  LDC R9, c[0x0][0x230] ;  /* 0x00008c00ff097b82 */ /* 0x000ee20000000800 */
[----:B------:R-:W-:Y:S01]  /*58b0*/  LDGSTS.E [R12+0x38008], desc[UR16][R210.64], !P6 ;  /* 0x38008000d20c7fae */ /* 0x000fe2000f121850 */
[----:B------:R-:W-:-:S02]  /*58c0*/  ISETP.GE.U32.AND P6, PT, R10, 0x7fffffbd, PT ;  /* 0x7fffffbd0a00780c */ /* 0x000fc40003fc6070 */
[C---:B------:R-:W-:Y:S01]  /*58d0*/  LOP3.LUT R10, R16.reuse, 0x40, RZ, 0x3c, !PT ;  /* 0x00000040100a7812 */ /* 0x040fe200078e3cff */
[----:B------:R-:W-:Y:S01]  /*58e0*/  LDGSTS.E [R12+0x3800c], desc[UR16][R202.64], !P4 ;  /* 0x3800c000ca0c7fae */ /* 0x000fe2000e121850 */
[----:B--2---:R-:W-:Y:S02]  /*58f0*/  VIADD R244, R11, 0xffffffda ;  /* 0xffffffda0bf47836 */ /* 0x004fe40000000000 */
[----:B------:R-:W-:Y:S01]  /*5900*/  VIADD R11, R16, UR12 ;  /* 0x0000000c100b7c36 */ /* 0x000fe20008000000 */
[----:B------:R-:W0:Y:S01]  /*5910*/  LDGDEPBAR ;  /* 0x00000000000079af */ /* 0x000e220000000000 */
[----:B------:R-:W-:-:S03]  /*5920*/  VIADD R10, R10, UR12 ;  /* 0x0000000c0a0a7c36 */ /* 0x000fc60008000000 */
[----:B------:R2:W-:Y:S04]  /*5930*/  LDGSTS.E [R11], desc[UR16][R200.64], P5 ;  /* 0x00000000c80b7fae */ /* 0x0005e8000a921850 */
[----:B------:R4:W-:Y:S04]  /*5940*/  LDGSTS.E [R11+0x400], desc[UR16][R158.64], P5 ;  /* 0x004000009e0b7fae */ /* 0x0009e8000a921850 */
[----:B------:R4:W-:Y:S01]  /*5950*/  LDGSTS.E [R11+0x800], desc[UR16][R156.64], P5 ;  /* 0x008000009c0b7fae */ /* 0x0009e2000a921850 */
[----:B---3--:R-:W-:-:S03]  /*5960*/  VIADD R9, R9, 0xffffffdd ;  /* 0xffffffdd09097836 */ /* 0x008fc60000000000 */
[----:B------:R3:W-:Y:S01]  /*5970*/  LDGSTS.E [R11+0xc00], desc[UR16][R28.64], P5 ;  /* 0x00c000001c0b7fae */ /* 0x0007e2000a921850 */
[----:B--2---:R-:W-:-:S03]  /*5980*/  IMAD.WIDE R200, R7, 0x4, R200 ;  /* 0x0000000407c87825 */ /* 0x004fc600078e02c8 */
[----:B------:R2:W-:Y:S01]  /*5990*/  LDGSTS.E [R11+0x1000], desc[UR16][R150.64], P5 ;  /* 0x01000000960b7fae */ /* 0x0005e2000a921850 */
[----:B------:R-:W-:Y:S01]  /*59a0*/  ISETP.GE.U32.AND P3, PT, R9, 0x7fffffbe, PT ;  /* 0x7fffffbe0900780c */ /* 0x000fe20003f66070 */
[----:B-1----:R-:W-:Y:S02]  /*59b0*/  VIADD R9, R251, 0xffffffdb ;  /* 0xffffffdbfb097836 */ /* 0x002fe40000000000 */
[----:B------:R1:W-:Y:S01]  /*59c0*/  LDGSTS.E [R11+0x1400], desc[UR16][R148.64], P5 ;  /* 0x01400000940b7fae */ /* 0x0003e2000a921850 */
[----:B------:R-:W3:Y:S01]  /*59d0*/  LDC R251, c[0x0][0x230] ;  /* 0x00008c00fffb7b82 */ /* 0x000ee20000000800 */
[----:B----4-:R-:W-:Y:S01]  /*59e0*/  IMAD.WIDE R158, R7, 0x4, R158 ;  /* 0x00000004079e7825 */ /* 0x010fe200078e029e */
[----:B------:R-:W-:Y:S01]  /*59f0*/  ISETP.GE.U32.AND P4, PT, R9, 0x7fffffbc, PT ;  /* 0x7fffffbc0900780c */ /* 0x000fe20003f86070 */
[----:B------:R4:W-:Y:S02]  /*5a00*/  LDGSTS.E [R11+0x1800], desc[UR16][R146.64], P5 ;  /* 0x01800000920b7fae */ /* 0x0009e4000a921850 */
[----:B------:R-:W-:-:S02]  /*5a10*/  IMAD.SHL.U32 R9, R6, 0x20, RZ ;  /* 0x0000002006097824 */ /* 0x000fc400078e00ff */
[----:B------:R4:W-:Y:S01]  /*5a20*/  LDGSTS.E [R11+0x1c00], desc[UR16][R144.64], P5 ;  /* 0x01c00000900b7fae */ /* 0x0009e2000a921850 */
[----:B------:R-:W-:-:S03]  /*5a30*/  IMAD.WIDE R156, R7, 0x4, R156 ;  /* 0x00000004079c7825 */ /* 0x000fc600078e029c */
[----:B------:R4:W-:Y:S01]  /*5a40*/  LDGSTS.E [R11+0x2000], desc[UR16][R142.64], P5 ;  /* 0x020000008e0b7fae */ /* 0x0009e2000a921850 */
[----:B------:R-:W-:-:S03]  /*5a50*/  IMAD.WIDE R94, R9, 0x4, R94 ;  /* 0x00000004095e7825 */ /* 0x000fc600078e025e */
[----:B------:R4:W-:Y:S01]  /*5a60*/  LDGSTS.E [R11+0x2400], desc[UR16][R140.64], P5 ;  /* 0x024000008c0b7fae */ /* 0x0009e2000a921850 */
[----:B------:R-:W-:-:S03]  /*5a70*/  IMAD.WIDE R204, R9, 0x4, R204 ;  /* 0x0000000409cc7825 */ /* 0x000fc600078e02cc */
[----:B------:R4:W-:Y:S01]  /*5a80*/  LDGSTS.E [R11+0x2800], desc[UR16][R138.64], P5 ;  /* 0x028000008a0b7fae */ /* 0x0009e2000a921850 */
[----:B------:R-:W-:-:S03]  /*5a90*/  IMAD.WIDE R208, R9, 0x4, R208 ;  /* 0x0000000409d07825 */ /* 0x000fc600078e02d0 */
[----:B------:R4:W-:Y:S01]  /*5aa0*/  LDGSTS.E [R11+0x2c00], desc[UR16][R136.64], P5 ;  /* 0x02c00000880b7fae */ /* 0x0009e2000a921850 */
[----:B---3--:R-:W-:Y:S02]  /*5ab0*/  VIADD R251, R251, 0xffffffd9 ;  /* 0xffffffd9fbfb7836 */ /* 0x008fe40000000000 */
[C---:B------:R-:W-:Y:S01]  /*5ac0*/  IMAD.WIDE R196, R9.reuse, 0x4, R196 ;  /* 0x0000000409c47825 */ /* 0x040fe200078e02c4 */
[----:B------:R3:W-:Y:S03]  /*5ad0*/  LDGSTS.E [R11+0x3000], desc[UR16][R134.64], P5 ;  /* 0x03000000860b7fae */ /* 0x0007e6000a921850 */
        /* <DEDUP_REMOVED lines=54> */
[----:B------:R-:W-:Y:S01]  /*5e40*/  IMAD.WIDE R202, R9, 0x4, R202 ;  /* 0x0000000409ca7825 */ /* 0x000fe200078e02ca */
[----:B------:R3:W-:Y:S03]  /*5e50*/  LDGSTS.E [R10+0x2200], desc[UR16][R78.64], P5 ;  /* 0x022000004e0a7fae */ /* 0x0007e6000a921850 */
[C---:B------:R-:W-:Y:S01]  /*5e60*/  IMAD.WIDE R28, R7.reuse, 0x4, R28 ;  /* 0x00000004071c7825 */ /* 0x040fe200078e021c */
[----:B------:R3:W-:Y:S03]  /*5e70*/  LDGSTS.E [R10+0x2600], desc[UR16][R76.64], P5 ;  /* 0x026000004c0a7fae */ /* 0x0007e6000a921850 */
[C---:B--2---:R-:W-:Y:S01]  /*5e80*/  IMAD.WIDE R150, R7.reuse, 0x4, R150 ;  /* 0x0000000407967825 */ /* 0x044fe200078e0296 */
[----:B------:R2:W-:Y:S03]  /*5e90*/  LDGSTS.E [R10+0x2a00], desc[UR16][R74.64], P5 ;  /* 0x02a000004a0a7fae */ /* 0x0005e6000a921850 */
[C---:B-1----:R-:W-:Y:S01]  /*5ea0*/  IMAD.WIDE R148, R7.reuse, 0x4, R148 ;  /* 0x0000000407947825 */ /* 0x042fe200078e0294 */
[----:B------:R1:W-:Y:S03]  /*5eb0*/  LDGSTS.E [R10+0x2e00], desc[UR16][R72.64], P5 ;  /* 0x02e00000480a7fae */ /* 0x0003e6000a921850 */
[C---:B----4-:R-:W-:Y:S01]  /*5ec0*/  IMAD.WIDE R146, R7.reuse, 0x4, R146 ;  /* 0x0000000407927825 */ /* 0x050fe200078e0292 */
        /* <DEDUP_REMOVED lines=11> */
[C---:B---3--:R-:W-:Y:S01]  /*5f80*/  IMAD.WIDE R134, R7.reuse, 0x4, R134 ;  /* 0x0000000407867825 */ /* 0x048fe200078e0286 */
        /* <DEDUP_REMOVED lines=26> */
[----:B------:R3:W-:Y:S01]  /*6130*/  LDGSTS.E [R10+0x7e00], desc[UR16][R32.64], P5 ;  /* 0x07e00000200a7fae */ /* 0x0007e2000a921850 */
[----:B------:R-:W-:-:S02]  /*6140*/  ISETP.GE.U32.AND P5, PT, R244, 0x7fffffbb, PT ;  /* 0x7fffffbbf400780c */ /* 0x000fc40003fa6070 */
[----:B------:R-:W2:Y:S01]  /*6150*/  LDC R244, c[0x0][0x230] ;  /* 0x00008c00fff47b82 */ /* 0x000ea20000000800 */
[----:B------:R-:W0:Y:S01]  /*6160*/  LDGDEPBAR ;  /* 0x00000000000079af */ /* 0x000e220000000000 */
[----:B------:R-:W-:-:S06]  /*6170*/  IMAD.WIDE R106, R7, 0x4, R106 ;  /* 0x00000004076a7825 */ /* 0x000fcc00078e026a */
[----:B------:R-:W-:Y:S01]  /*6180*/  BAR.SYNC.DEFER_BLOCKING 0x0 ;  /* 0x0000000000007b1d */ /* 0x000fe20000010000 */
[----:B------:R-:W-:-:S04]  /*6190*/  IMAD.WIDE R104, R7, 0x4, R104 ;  /* 0x0000000407687825 */ /* 0x000fc800078e0268 */
[----:B------:R-:W-:-:S04]  /*61a0*/  IMAD.WIDE R102, R7, 0x4, R102 ;  /* 0x0000000407667825 */ /* 0x000fc800078e0266 */
[----:B------:R-:W-:-:S04]  /*61b0*/  IMAD.WIDE R100, R7, 0x4, R100 ;  /* 0x0000000407647825 */ /* 0x000fc800078e0264 */
[----:B------:R-:W-:-:S04]  /*61c0*/  IMAD.WIDE R98, R7, 0x4, R98 ;  /* 0x0000000407627825 */ /* 0x000fc800078e0262 */
[----:B------:R-:W-:-:S04]  /*61d0*/  IMAD.WIDE R96, R7, 0x4, R96 ;  /* 0x0000000407607825 */ /* 0x000fc800078e0260 */
[----:B--2---:R-:W-:Y:S02]  /*61e0*/  VIADD R244, R244, 0xffffffd8 ;  /* 0xffffffd8f4f47836 */ /* 0x004fe40000000000 */
[----:B------:R-:W-:Y:S01]  /*61f0*/  IMAD.WIDE R30, R7, 0x4, R30 ;  /* 0x00000004071e7825 */ /* 0x000fe200078e021e */
[----:B------:R-:W-:Y:S01]  /*6200*/  @!PT LDS RZ, [RZ] ;  /* 0x00000000fffff984 */ /* 0x000fe20000000800 */
[----:B------:R-:W-:Y:S01]  /*6210*/  @!PT LDS RZ, [RZ] ;  /* 0x00000000fffff984 */ /* 0x000fe20000000800 */
[----:B------:R-:W-:Y:S01]  /*6220*/  @!PT LDS RZ, [RZ] ;  /* 0x00000000fffff984 */ /* 0x000fe20000000800 */
[----:B------:R2:W-:Y:S01]  /*6230*/  LDGSTS.E [R22+0x3c000], desc[UR16][R94.64], !P1 ;  /* 0x3c0000005e167fae */ /* 0x0005e2000c921850 */
[----:B------:R-:W-:Y:S02]  /*6240*/  ISETP.GE.U32.AND P1, PT, R251, 0x7fffffba, PT ;  /* 0x7fffffbafb00780c */ /* 0x000fe40003f26070 */
[----:B------:R-:W1:Y:S01]  /*6250*/  LDC R251, c[0x0][0x230] ;  /* 0x00008c00fffb7b82 */ /* 0x000e620000000800 */
[----:B------:R2:W-:Y:S01]  /*6260*/  LDGSTS.E [R22+0x3c004], desc[UR16][R204.64], !P2 ;  /* 0x3c004000cc167fae */ /* 0x0005e2000d121850 */
[----:B------:R-:W-:Y:S01]  /*6270*/  ISETP.GE.U32.AND P2, PT, R244, 0x7fffffb9, PT ;  /* 0x7fffffb9f400780c */ /* 0x000fe20003f46070 */
[C---:B------:R-:W-:Y:S02]  /*6280*/  IMAD.WIDE R92, R7.reuse, 0x4, R92 ;  /* 0x00000004075c7825 */ /* 0x040fe400078e025c */
[----:B------:R2:W-:Y:S02]  /*6290*/  LDGSTS.E [R22+0x3c008], desc[UR16][R208.64], !P3 ;  /* 0x3c008000d0167fae */ /* 0x0005e4000d921850 */
[C---:B------:R-:W-:Y:S01]  /*62a0*/  IMAD.WIDE R90, R7.reuse, 0x4, R90 ;  /* 0x00000004075a7825 */ /* 0x040fe200078e025a */
[----:B------:R-:W4:Y:S01]  /*62b0*/  LDC R244, c[0x0][0x230] ;  /* 0x00008c00fff47b82 */ /* 0x000f220000000800 */
[----:B------:R2:W-:Y:S02]  /*62c0*/  LDGSTS.E [R22+0x3c00c], desc[UR16][R196.64], !P6 ;  /* 0x3c00c000c4167fae */ /* 0x0005e4000f121850 */
[----:B------:R-:W-:-:S02]  /*62d0*/  IMAD.WIDE R88, R7, 0x4, R88 ;  /* 0x0000000407587825 */ /* 0x000fc400078e0258 */
[----:B------:R2:W-:Y:S02]  /*62e0*/  LDGSTS.E [R23+0x3c000], desc[UR16][R206.64], !P4 ;  /* 0x3c000000ce177fae */ /* 0x0005e4000e121850 */
[C---:B------:R-:W-:Y:S02]  /*62f0*/  IMAD.WIDE R86, R7.reuse, 0x4, R86 ;  /* 0x0000000407567825 */ /* 0x040fe400078e0256 */
[----:B------:R2:W-:Y:S02]  /*6300*/  LDGSTS.E [R23+0x3c004], desc[UR16][R182.64], !P5 ;  /* 0x3c004000b6177fae */ /* 0x0005e4000e921850 */
[C---:B------:R-:W-:Y:S02]  /*6310*/  IMAD.WIDE R84, R7.reuse, 0x4, R84 ;  /* 0x0000000407547825 */ /* 0x040fe400078e0254 */
[----:B------:R2:W-:Y:S02]  /*6320*/  LDGSTS.E [R23+0x3c008], desc[UR16][R194.64], !P1 ;  /* 0x3c008000c2177fae */ /* 0x0005e4000c921850 */
[----:B------:R-:W-:-:S02]  /*6330*/  IMAD.WIDE R82, R7, 0x4, R82 ;  /* 0x0000000407527825 */ /* 0x000fc400078e0252 */
[----:B------:R2:W-:Y:S02]  /*6340*/  LDGSTS.E [R23+0x3c00c], desc[UR16][R186.64], !P2 ;  /* 0x3c00c000ba177fae */ /* 0x0005e4000d121850 */
[----:B-1----:R-:W-:Y:S02]  /*6350*/  VIADD R251, R251, 0xffffffd7 ;  /* 0xffffffd7fbfb7836 */ /* 0x002fe40000000000 */
[----:B------:R-:W-:-:S03]  /*6360*/  IMAD.WIDE R80, R7, 0x4, R80 ;  /* 0x0000000407507825 */ /* 0x000fc600078e0250 */
[----:B------:R-:W-:Y:S01]  /*6370*/  ISETP.GE.U32.AND P3, PT, R251, 0x7fffffb8, PT ;  /* 0x7fffffb8fb00780c */ /* 0x000fe20003f66070 */
[----:B----4-:R-:W-:Y:S01]  /*6380*/  VIADD R244, R244, 0xffffffd6 ;  /* 0xffffffd6f4f47836 */ /* 0x010fe20000000000 */
[----:B------:R-:W1:Y:S01]  /*6390*/  LDC R251, c[0x0][0x230] ;  /* 0x00008c00fffb7b82 */ /* 0x000e620000000800 */
[----:B------:R-:W-:-:S03]  /*63a0*/  IMAD.WIDE R78, R7, 0x4, R78 ;  /* 0x00000004074e7825 */ /* 0x000fc600078e024e */
[----:B------:R-:W-:Y:S01]  /*63b0*/  ISETP.GE.U32.AND P6, PT, R244, 0x7fffffb7, PT ;  /* 0x7fffffb7f400780c */ /* 0x000fe20003fc6070 */
[----:B------:R-:W-:-:S03]  /*63c0*/  IMAD.WIDE R76, R7, 0x4, R76 ;  /* 0x00000004074c7825 */ /* 0x000fc600078e024c */
[----:B------:R-:W4:Y:S01]  /*63d0*/  LDC R244, c[0x0][0x230] ;  /* 0x00008c00fff47b82 */ /* 0x000f220000000800 */
[C---:B------:R-:W-:Y:S02]  /*63e0*/  IMAD.WIDE R74, R7.reuse, 0x4, R74 ;  /* 0x00000004074a7825 */ /* 0x040fe400078e024a */
[----:B------:R2:W-:Y:S02]  /*63f0*/  LDGSTS.E [R21+0x3c000], desc[UR16][R174.64], !P3 ;  /* 0x3c000000ae157fae */ /* 0x0005e4000d921850 */
[----:B------:R-:W-:-:S04]  /*6400*/  IMAD.WIDE R72, R7, 0x4, R72 ;  /* 0x0000000407487825 */ /* 0x000fc800078e0248 */
[----:B------:R2:W-:Y:S01]  /*6410*/  LDGSTS.E [R21+0x3c004], desc[UR16][R198.64], !P6 ;  /* 0x3c004000c6157fae */ /* 0x0005e2000f121850 */
[----:B------:R-:W-:-:S04]  /*6420*/  IMAD.WIDE R70, R7, 0x4, R70 ;  /* 0x0000000407467825 */ /* 0x000fc800078e0246 */
[----:B------:R-:W-:-:S04]  /*6430*/  IMAD.WIDE R68, R7, 0x4, R68 ;  /* 0x0000000407447825 */ /* 0x000fc800078e0244 */
[----:B-1----:R-:W-:Y:S02]  /*6440*/  VIADD R251, R251, 0xffffffd5 ;  /* 0xffffffd5fbfb7836 */ /* 0x002fe40000000000 */
[----:B------:R-:W-:-:S03]  /*6450*/  IMAD.WIDE R66, R7, 0x4, R66 ;  /* 0x0000000407427825 */ /* 0x000fc600078e0242 */
[----:B------:R-:W-:Y:S01]  /*6460*/  ISETP.GE.U32.AND P4, PT, R251, 0x7fffffb6, PT ;  /* 0x7fffffb6fb00780c */ /* 0x000fe20003f86070 */
[----:B----4-:R-:W-:Y:S01]  /*6470*/  VIADD R244, R244, 0xffffffd4 ;  /* 0xffffffd4f4f47836 */ /* 0x010fe20000000000 */
[----:B------:R-:W1:Y:S01]  /*6480*/  LDC R251, c[0x0][0x230] ;  /* 0x00008c00fffb7b82 */ /* 0x000e620000000800 */
[----:B------:R-:W-:-:S03]  /*6490*/  IMAD.WIDE R64, R7, 0x4, R64 ;  /* 0x0000000407407825 */ /* 0x000fc600078e0240 */
[----:B------:R-:W-:Y:S01]  /*64a0*/  ISETP.GE.U32.AND P5, PT, R244, 0x7fffffb5, PT ;  /* 0x7fffffb5f400780c */ /* 0x000fe20003fa6070 */
[----:B------:R-:W-:-:S04]  /*64b0*/  IMAD.WIDE R62, R7, 0x4, R62 ;  /* 0x00000004073e7825 */ /* 0x000fc800078e023e */
[C---:B------:R-:W-:Y:S02]  /*64c0*/  IMAD.WIDE R60, R7.reuse, 0x4, R60 ;  /* 0x00000004073c7825 */ /* 0x040fe400078e023c */
[----:B------:R4:W-:Y:S02]  /*64d0*/  LDGSTS.E [R21+0x3c008], desc[UR16][R190.64], !P4 ;  /* 0x3c008000be157fae */ /* 0x0009e4000e121850 */
[----:B---3--:R-:W-:-:S04]  /*64e0*/  IMAD.WIDE R58, R7, 0x4, R58 ;  /* 0x00000004073a7825 */ /* 0x008fc800078e023a */
[----:B------:R3:W-:Y:S01]  /*64f0*/  LDGSTS.E [R21+0x3c00c], desc[UR16][R192.64], !P5 ;  /* 0x3c00c000c0157fae */ /* 0x0007e2000e921850 */
[----:B------:R-:W-:-:S04]  /*6500*/  IMAD.WIDE R56, R7, 0x4, R56 ;  /* 0x0000000407387825 */ /* 0x000fc800078e0238 */
[----:B------:R-:W-:-:S04]  /*6510*/  IMAD.WIDE R54, R7, 0x4, R54 ;  /* 0x0000000407367825 */ /* 0x000fc800078e0236 */
[----:B-1----:R-:W-:Y:S02]  /*6520*/  VIADD R244, R251, 0xffffffd3 ;  /* 0xffffffd3fbf47836 */ /* 0x002fe40000000000 */
[----:B------:R-:W1:Y:S01]  /*6530*/  LDC R251, c[0x0][0x230] ;  /* 0x00008c00fffb7b82 */ /* 0x000e620000000800 */
[C---:B------:R-:W-:Y:S02]  /*6540*/  IMAD.WIDE R52, R7.reuse, 0x4, R52 ;  /* 0x0000000407347825 */ /* 0x040fe400078e0234 */
[----:B------:R-:W-:Y:S02]  /*6550*/  ISETP.GE.U32.AND P1, PT, R244, 0x7fffffb4, PT ;  /* 0x7fffffb4f400780c */ /* 0x000fe40003f26070 */
[----:B------:R-:W-:-:S03]  /*6560*/  IMAD.WIDE R50, R7, 0x4, R50 ;  /* 0x0000000407327825 */ /* 0x000fc600078e0232 */
[----:B------:R-:W2:Y:S01]  /*6570*/  LDC R244, c[0x0][0x230] ;  /* 0x00008c00fff47b82 */ /* 0x000ea20000000800 */
[----:B------:R-:W-:-:S04]  /*6580*/  IMAD.WIDE R48, R7, 0x4, R48 ;  /* 0x0000000407307825 */ /* 0x000fc800078e0230 */
[----:B------:R-:W-:-:S03]  /*6590*/  IMAD.WIDE R46, R7, 0x4, R46 ;  /* 0x00000004072e7825 */ /* 0x000fc600078e022e */
[----:B------:R3:W-:Y:S01]  /*65a0*/  LDGSTS.E [R20+0x3c000], desc[UR16][R26.64], !P1 ;  /* 0x3c0000001a147fae */ /* 0x0007e2000c921850 */
[----:B------:R-:W-:-:S04]  /*65b0*/  IMAD.WIDE R44, R7, 0x4, R44 ;  /* 0x00000004072c7825 */ /* 0x000fc800078e022c */
[----:B------:R-:W-:-:S04]  /*65c0*/  IMAD.WIDE R42, R7, 0x4, R42 ;  /* 0x00000004072a7825 */ /* 0x000fc800078e022a */
[----:B-1----:R-:W-:Y:S02]  /*65d0*/  VIADD R251, R251, 0xffffffd2 ;  /* 0xffffffd2fbfb7836 */ /* 0x002fe40000000000 */
[----:B------:R-:W-:-:S03]  /*65e0*/  IMAD.WIDE R40, R7, 0x4, R40 ;  /* 0x0000000407287825 */ /* 0x000fc600078e0228 */
[----:B------:R-:W-:Y:S01]  /*65f0*/  ISETP.GE.U32.AND P2, PT, R251, 0x7fffffb3, PT ;  /* 0x7fffffb3fb00780c */ /* 0x000fe20003f46070 */
[C---:B------:R-:W-:Y:S01]  /*6600*/  IMAD.WIDE R38, R7.reuse, 0x4, R38 ;  /* 0x0000000407267825 */ /* 0x040fe200078e0226 */
[----:B------:R-:W1:Y:S03]  /*6610*/  LDC R251, c[0x0][0x230] ;  /* 0x00008c00fffb7b82 */ /* 0x000e660000000800 */
[----:B--2---:R-:W-:Y:S02]  /*6620*/  VIADD R244, R244, 0xffffffd1 ;  /* 0xffffffd1f4f47836 */ /* 0x004fe40000000000 */
[----:B------:R-:W-:-:S03]  /*6630*/  IMAD.WIDE R36, R7, 0x4, R36 ;  /* 0x0000000407247825 */ /* 0x000fc600078e0224 */
[----:B------:R-:W-:Y:S01]  /*6640*/  ISETP.GE.U32.AND P3, PT, R244, 0x7fffffb2, PT ;  /* 0x7fffffb2f400780c */ /* 0x000fe20003f66070 */
[C---:B------:R-:W-:Y:S01]  /*6650*/  IMAD.WIDE R34, R7.reuse, 0x4, R34 ;  /* 0x0000000407227825 */ /* 0x040fe200078e0222 */
[----:B------:R-:W2:Y:S01]  /*6660*/  LDC R244, c[0x0][0x230] ;  /* 0x00008c00fff47b82 */ /* 0x000ea20000000800 */
[----:B------:R3:W-:Y:S02]  /*6670*/  LDGSTS.E [R20+0x3c004], desc[UR16][R188.64], !P2 ;  /* 0x3c004000bc147fae */ /* 0x0007e4000d121850 */
[----:B------:R-:W-:-:S04]  /*6680*/  IMAD.WIDE R32, R7, 0x4, R32 ;  /* 0x0000000407207825 */ /* 0x000fc800078e0220 */
[----:B------:R-:W-:-:S04]  /*6690*/  IMAD.WIDE R94, R9, 0x4, R94 ;  /* 0x00000004095e7825 */ /* 0x000fc800078e025e */
[----:B------:R3:W-:Y:S01]  /*66a0*/  LDGSTS.E [R20+0x3c008], desc[UR16][R176.64], !P3 ;  /* 0x3c008000b0147fae */ /* 0x0007e2000d921850 */
        /* <DEDUP_REMOVED lines=19> */
[C---:B----4-:R-:W-:Y:S01]  /*67e0*/  IMAD.WIDE R190, R9.reuse, 0x4, R190 ;  /* 0x0000000409be7825 */ /* 0x050fe200078e02be */
[----:B------:R-:W1:Y:S03]  /*67f0*/  LDC R251, c[0x0][0x230] ;  /* 0x00008c00fffb7b82 */ /* 0x000e660000000800 */
[----:B--2---:R-:W-:Y:S02]  /*6800*/  VIADD R244, R244, 0xffffffcd ;  /* 0xffffffcdf4f47836 */ /* 0x004fe40000000000 */
[----:B---3--:R-:W-:-:S03]  /*6810*/  IMAD.WIDE R192, R9, 0x4, R192 ;  /* 0x0000000409c07825 */ /* 0x008fc600078e02c0 */
        /* <DEDUP_REMOVED lines=11> */
[C---:B---3--:R-:W-:Y:S01]  /*68d0*/  IMAD.WIDE R218, R9.reuse, 0x4, R218 ;  /* 0x0000000409da7825 */ /* 0x048fe200078e02da */
[----:B------:R-:W1:Y:S03]  /*68e0*/  LDC R251, c[0x0][0x230] ;  /* 0x00008c00fffb7b82 */ /* 0x000e660000000800 */
[----:B--2---:R-:W-:Y:S02]  /*68f0*/  VIADD R244, R244, 0xffffffcb ;  /* 0xffffffcbf4f47836 */ /* 0x004fe40000000000 */
[----:B----4-:R-:W-:-:S03]  /*6900*/  IMAD.WIDE R180, R9, 0x4, R180 ;  /* 0x0000000409b47825 */ /* 0x010fc600078e02b4 */
[----:B------:R-:W-:Y:S02]  /*6910*/  ISETP.GE.U32.AND P3, PT, R244, 0x7fffffac, PT ;  /* 0x7fffffacf400780c */ /* 0x000fe40003f66070 */
[----:B------:R-:W2:Y:S01]  /*6920*/  LDC R244, c[0x0][0x230] ;  /* 0x00008c00fff47b82 */ /* 0x000ea20000000800 */
[----:B------:R3:W-:Y:S10]  /*6930*/  LDGSTS.E [R19+0x3c00c], desc[UR16][R162.64], !P2 ;  /* 0x3c00c000a2137fae */ /* 0x0007f4000d121850 */
[----:B------:R4:W-:Y:S01]  /*6940*/  LDGSTS.E [R17+0x3c000], desc[UR16][R216.64], !P3 ;  /* 0x3c000000d8117fae */ /* 0x0009e2000d921850 */
[----:B---3--:R-:W-:-:S04]  /*6950*/  IMAD.WIDE R162, R9, 0x4, R162 ;  /* 0x0000000409a27825 */ /* 0x008fc800078e02a2 */
[----:B-1----:R-:W-:-:S05]  /*6960*/  VIADD R251, R251, 0xffffffca ;  /* 0xffffffcafbfb7836 */ /* 0x002fca0000000000 */
[----:B------:R-:W-:Y:S01]  /*6970*/  ISETP.GE.U32.AND P6, PT, R251, 0x7fffffab, PT ;  /* 0x7fffffabfb00780c */ /* 0x000fe20003fc6070 */
[----:B----4-:R-:W-:Y:S01]  /*6980*/  IMAD.WIDE R216, R9, 0x4, R216 ;  /* 0x0000000409d87825 */ /* 0x010fe200078e02d8 */
[----:B------:R-:W1:Y:S03]  /*6990*/  LDC R251, c[0x0][0x230] ;  /* 0x00008c00fffb7b82 */ /* 0x000e660000000800 */
[----:B--2---:R-:W-:-:S05]  /*69a0*/  VIADD R244, R244, 0xffffffc9 ;  /* 0xffffffc9f4f47836 */ /* 0x004fca0000000000 */
[----:B------:R-:W-:-:S03]  /*69b0*/  ISETP.GE.U32.AND P4, PT, R244, 0x7fffffaa, PT ;  /* 0x7fffffaaf400780c */ /* 0x000fc60003f86070 */
[----:B------:R2:W-:Y:S10]  /*69c0*/  LDGSTS.E [R17+0x3c004], desc[UR16][R172.64], !P6 ;  /* 0x3c004000ac117fae */ /* 0x0005f4000f121850 */
[----:B------:R3:W-:Y:S01]  /*69d0*/  LDGSTS.E [R17+0x3c008], desc[UR16][R214.64], !P4 ;  /* 0x3c008000d6117fae */ /* 0x0007e2000e121850 */
[----:B--2---:R-:W-:-:S04]  /*69e0*/  IMAD.WIDE R172, R9, 0x4, R172 ;  /* 0x0000000409ac7825 */ /* 0x004fc800078e02ac */
[----:B-1----:R-:W-:Y:S02]  /*69f0*/  VIADD R244, R251, 0xffffffc8 ;  /* 0xffffffc8fbf47836 */ /* 0x002fe40000000000 */
[----:B------:R-:W1:Y:S03]  /*6a00*/  LDC R251, c[0x0][0x230] ;  /* 0x00008c00fffb7b82 */ /* 0x000e660000000800 */
[----:B------:R-:W-:Y:S01]  /*6a10*/  ISETP.GE.U32.AND P5, PT, R244, 0x7fffffa9, PT ;  /* 0x7fffffa9f400780c */ /* 0x000fe20003fa6070 */
[----:B---3--:R-:W-:-:S04]  /*6a20*/  IMAD.WIDE R214, R9, 0x4, R214 ;  /* 0x0000000409d67825 */ /* 0x008fc800078e02d6 */
[----:B------:R-:W2:Y:S08]  /*6a30*/  LDC R244, c[0x0][0x230] ;  /* 0x00008c00fff47b82 */ /* 0x000eb00000000800 */
[----:B------:R3:W-:Y:S01]  /*6a40*/  LDGSTS.E [R17+0x3c00c], desc[UR16][R184.64], !P5 ;  /* 0x3c00c000b8117fae */ /* 0x0007e2000e921850 */
[----:B-1----:R-:W-:Y:S02]  /*6a50*/  VIADD R251, R251, 0xffffffc7 ;  /* 0xffffffc7fbfb7836 */ /* 0x002fe40000000000 */
[----:B---3--:R-:W-:-:S03]  /*6a60*/  IMAD.WIDE R184, R9, 0x4, R184 ;  /* 0x0000000409b87825 */ /* 0x008fc600078e02b8 */
[----:B------:R-:W-:Y:S02]  /*6a70*/  ISETP.GE.U32.AND P1, PT, R251, 0x7fffffa8, PT ;  /* 0x7fffffa8fb00780c */ /* 0x000fe40003f26070 */
[----:B------:R-:W1:Y:S01]  /*6a80*/  LDC R251, c[0x0][0x230] ;  /* 0x00008c00fffb7b82 */ /* 0x000e620000000800 */
[----:B--2---:R-:W-:-:S05]  /*6a90*/  VIADD R244, R244, 0xffffffc6 ;  /* 0xffffffc6f4f47836 */ /* 0x004fca0000000000 */
[----:B------:R-:W-:Y:S02]  /*6aa0*/  ISETP.GE.U32.AND P2, PT, R244, 0x7fffffa7, PT ;  /* 0x7fffffa7f400780c */ /* 0x000fe40003f46070 */
[----:B------:R-:W2:Y:S03]  /*6ab0*/  LDC R244, c[0x0][0x230] ;  /* 0x00008c00fff47b82 */ /* 0x000ea60000000800 */
[----:B------:R3:W-:Y:S08]  /*6ac0*/  LDGSTS.E [R13+0x3c000], desc[UR16][R170.64], !P1 ;  /* 0x3c000000aa0d7fae */ /* 0x0007f0000c921850 */
[----:B------:R4:W-:Y:S01]  /*6ad0*/  LDGSTS.E [R13+0x3c004], desc[UR16][R212.64], !P2 ;  /* 0x3c004000d40d7fae */ /* 0x0009e2000d121850 */
[----:B------:R-:W-:Y:S01]  /*6ae0*/  ISETP.GT.AND P2, PT, R2, 0x5f, PT ;  /* 0x0000005f0200780c */ /* 0x000fe20003f44270 */
[----:B---3--:R-:W-:-:S04]  /*6af0*/  IMAD.WIDE R170, R9, 0x4, R170 ;  /* 0x0000000409aa7825 */ /* 0x008fc800078e02aa */
[----:B-1----:R-:W-:Y:S02]  /*6b00*/  VIADD R251, R251, 0xffffffc5 ;  /* 0xffffffc5fbfb7836 */ /* 0x002fe40000000000 */
[----:B----4-:R-:W-:-:S03]  /*6b10*/  IMAD.WIDE R212, R9, 0x4, R212 ;  /* 0x0000000409d47825 */ /* 0x010fc600078e02d4 */
[----:B------:R-:W-:Y:S02]  /*6b20*/  ISETP.GE.U32.AND P3, PT, R251, 0x7fffffa6, PT ;  /* 0x7fffffa6fb00780c */ /* 0x000fe40003f66070 */
[----:B------:R-:W1:Y:S01]  /*6b30*/  LDC R251, c[0x0][0x230] ;  /* 0x00008c00fffb7b82 */ /* 0x000e620000000800 */
[----:B--2---:R-:W-:-:S05]  /*6b40*/  VIADD R244, R244, 0xffffffc4 ;  /* 0xffffffc4f4f47836 */ /* 0x004fca0000000000 */
[----:B------:R-:W-:Y:S02]  /*6b50*/  ISETP.GE.U32.AND P6, PT, R244, 0x7fffffa5, PT ;  /* 0x7fffffa5f400780c */ /* 0x000fe40003fc6070 */
[----:B------:R-:W2:Y:S03]  /*6b60*/  LDC R244, c[0x0][0x230] ;  /* 0x00008c00fff47b82 */ /* 0x000ea60000000800 */
[----:B------:R3:W-:Y:S08]  /*6b70*/  LDGSTS.E [R13+0x3c008], desc[UR16][R24.64], !P3 ;  /* 0x3c008000180d7fae */ /* 0x0007f0000d921850 */
[----:B------:R4:W-:Y:S01]  /*6b80*/  LDGSTS.E [R13+0x3c00c], desc[UR16][R168.64], !P6 ;  /* 0x3c00c000a80d7fae */ /* 0x0009e2000f121850 */
        /* <DEDUP_REMOVED lines=13> */
[----:B------:R-:W-:Y:S01]  /*6c60*/  ISETP.GE.AND P1, PT, R8, R251, PT ;  /* 0x000000fb0800720c */ /* 0x000fe20003f26270 */
[----:B--2---:R-:W-:-:S03]  /*6c70*/  VIADD R251, R244, 0xffffffc1 ;  /* 0xffffffc1f4fb7836 */ /* 0x004fc60000000000 */
[----:B------:R-:W-:Y:S02]  /*6c80*/  SEL R244, RZ, 0x4, P1 ;  /* 0x00000004fff47807 */ /* 0x000fe40000800000 */
[----:B------:R-:W-:Y:S02]  /*6c90*/  ISETP.GE.U32.AND P3, PT, R251, 0x7fffffa2, PT ;  /* 0x7fffffa2fb00780c */ /* 0x000fe40003f66070 */
[----:B------:R-:W1:Y:S01]  /*6ca0*/  LDC R251, c[0x0][0x230] ;  /* 0x00008c00fffb7b82 */ /* 0x000e620000000800 */
[----:B------:R-:W-:-:S04]  /*6cb0*/  SEL R244, R244, RZ, P2 ;  /* 0x000000fff4f47207 */ /* 0x000fc80001000000 */
[----:B------:R-:W-:-:S03]  /*6cc0*/  ISETP.NE.U32.AND P2, PT, R244, RZ, PT ;  /* 0x000000fff400720c */ /* 0x000fc60003f45070 */
[----:B------:R-:W2:Y:S03]  /*6cd0*/  LDC R244, c[0x0][0x230] ;  /* 0x00008c00fff47b82 */ /* 0x000ea60000000800 */
[----:B------:R3:W-:Y:S02]  /*6ce0*/  LDGSTS.E [R12+0x3c008], desc[UR16][R210.64], !P3 ;  /* 0x3c008000d20c7fae */ /* 0x0007e4000d921850 */
[----:B---3--:R-:W-:-:S04]  /*6cf0*/  IMAD.WIDE R210, R9, 0x4, R210 ;  /* 0x0000000409d27825 */ /* 0x008fc800078e02d2 */
[----:B-1----:R-:W-:-:S05]  /*6d00*/  VIADD R251, R251, 0xffffffc0 ;  /* 0xffffffc0fbfb7836 */ /* 0x002fca0000000000 */
[----:B------:R-:W-:Y:S01]  /*6d10*/  ISETP.GE.U32.AND P1, PT, R251, 0x7fffffa1, PT ;  /* 0x7fffffa1fb00780c */ /* 0x000fe20003f26070 */
[----:B--2---:R-:W-:Y:S01]  /*6d20*/  VIADD R244, R244, 0xffffffbe ;  /* 0xffffffbef4f47836 */ /* 0x004fe20000000000 */
[----:B------:R-:W1:Y:S04]  /*6d30*/  LDC R251, c[0x0][0x230] ;  /* 0x00008c00fffb7b82 */ /* 0x000e680000000800 */
[----:B------:R-:W-:-:S04]  /*6d40*/  ISETP.GE.U32.AND P4, PT, R244, 0x7fffff9f, PT ;  /* 0x7fffff9ff400780c */ /* 0x000fc80003f86070 */
[----:B------:R-:W2:Y:S03]  /*6d50*/  LDC R244, c[0x0][0x230] ;  /* 0x00008c00fff47b82 */ /* 0x000ea60000000800 */
[----:B------:R3:W-:Y:S04]  /*6d60*/  LDGSTS.E [R12+0x3c00c], desc[UR16][R202.64], !P1 ;  /* 0x3c00c000ca0c7fae */ /* 0x0007e8000c921850 */
[----:B------:R-:W0:Y:S04]  /*6d70*/  LDGDEPBAR ;  /* 0x00000000000079af */ /* 0x000e280000000000 */
[----:B------:R4:W-:Y:S04]  /*6d80*/  LDGSTS.E [R11+0x8000], desc[UR16][R200.64], P0 ;  /* 0x08000000c80b7fae */ /* 0x0009e80008121850 */
[----:B------:R4:W-:Y:S01]  /*6d90*/  LDGSTS.E [R11+0x8400], desc[UR16][R158.64], P0 ;  /* 0x084000009e0b7fae */ /* 0x0009e20008121850 */
[----:B-1----:R-:W-:-:S02]  /*6da0*/  VIADD R251, R251, 0xffffffbf ;  /* 0xffffffbffbfb7836 */ /* 0x002fc40000000000 */
[----:B---3--:R-:W-:Y:S01]  /*6db0*/  IMAD.WIDE R202, R9, 0x4, R202 ;  /* 0x0000000409ca7825 */ /* 0x008fe200078e02ca */
[----:B------:R1:W-:Y:S02]  /*6dc0*/  LDGSTS.E [R11+0x8800], desc[UR16][R156.64], P0 ;  /* 0x088000009c0b7fae */ /* 0x0003e40008121850 */
[----:B------:R-:W-:Y:S02]  /*6dd0*/  ISETP.GE.U32.AND P6, PT, R251, 0x7fffffa0, PT ;  /* 0x7fffffa0fb00780c */ /* 0x000fe40003fc6070 */
[----:B------:R3:W-:Y:S01]  /*6de0*/  LDGSTS.E [R11+0x8c00], desc[UR16][R28.64], P0 ;  /* 0x08c000001c0b7fae */ /* 0x0007e20008121850 */
[----:B--2---:R-:W-:Y:S01]  /*6df0*/  VIADD R244, R244, 0xffffffbd ;  /* 0xffffffbdf4f47836 */ /* 0x004fe20000000000 */
[----:B------:R-:W2:Y:S01]  /*6e00*/  LDC R251, c[0x0][0x230] ;  /* 0x00008c00fffb7b82 */ /* 0x000ea20000000800 */
[C---:B----4-:R-:W-:Y:S01]  /*6e10*/  IMAD.WIDE R200, R7.reuse, 0x4, R200 ;  /* 0x0000000407c87825 */ /* 0x050fe200078e02c8 */
[----:B------:R4:W-:Y:S02]  /*6e20*/  LDGSTS.E [R11+0x9000], desc[UR16][R150.64], P0 ;  /* 0x09000000960b7fae */ /* 0x0009e40008121850 */
[----:B------:R-:W-:Y:S01]  /*6e30*/  ISETP.GE.U32.AND P5, PT, R244, 0x7fffff9e, PT ;  /* 0x7fffff9ef400780c */ /* 0x000fe20003fa6070 */
[C---:B------:R-:W-:Y:S01]  /*6e40*/  IMAD.WIDE R158, R7.reuse, 0x4, R158 ;  /* 0x00000004079e7825 */ /* 0x040fe200078e029e */
[----:B------:R4:W-:Y:S02]  /*6e50*/  LDGSTS.E [R11+0x9400], desc[UR16][R148.64], P0 ;  /* 0x09400000940b7fae */ /* 0x0009e40008121850 */
[----:B------:R-:W2:Y:S01]  /*6e60*/  LDC R244, c[0x0][0x230] ;  /* 0x00008c00fff47b82 */ /* 0x000ea20000000800 */
[C---:B-1----:R-:W-:Y:S01]  /*6e70*/  IMAD.WIDE R156, R7.reuse, 0x4, R156 ;  /* 0x00000004079c7825 */ /* 0x042fe200078e029c */
[----:B------:R1:W-:Y:S03]  /*6e80*/  LDGSTS.E [R11+0x9800], desc[UR16][R146.64], P0 ;  /* 0x09800000920b7fae */ /* 0x0003e60008121850 */
[C---:B---3--:R-:W-:Y:S01]  /*6e90*/  IMAD.WIDE R28, R7.reuse, 0x4, R28 ;  /* 0x00000004071c7825 */ /* 0x048fe200078e021c */
[----:B------:R3:W-:Y:S03]  /*6ea0*/  LDGSTS.E [R11+0x9c00], desc[UR16][R144.64], P0 ;  /* 0x09c00000900b7fae */ /* 0x0007e60008121850 */
[C---:B----4-:R-:W-:Y:S01]  /*6eb0*/  IMAD.WIDE R150, R7.reuse, 0x4, R150 ;  /* 0x0000000407967825 */ /* 0x050fe200078e0296 */
[----:B------:R4:W-:Y:S03]  /*6ec0*/  LDGSTS.E [R11+0xa000], desc[UR16][R142.64], P0 ;  /* 0x0a0000008e0b7fae */ /* 0x0009e60008121850 */
[----:B------:R-:W-:Y:S01]  /*6ed0*/  IMAD.WIDE R148, R7, 0x4, R148 ;  /* 0x0000000407947825 */ /* 0x000fe200078e0294 */
[----:B------:R4:W-:Y:S03]  /*6ee0*/  LDGSTS.E [R11+0xa400], desc[UR16][R140.64], P0 ;  /* 0x0a4000008c0b7fae */ /* 0x0009e60008121850 */
[----:B--2---:R-:W-:Y:S01]  /*6ef0*/  VIADD R251, R251, 0xffffffbc ;  /* 0xffffffbcfbfb7836 */ /* 0x004fe20000000000 */
[----:B------:R2:W-:Y:S01]  /*6f00*/  LDGSTS.E [R11+0xa800], desc[UR16][R138.64], P0 ;  /* 0x0a8000008a0b7fae */ /* 0x0005e20008121850 */
[----:B-1----:R-:W-:-:S03]  /*6f10*/  IMAD.WIDE R146, R7, 0x4, R146 ;  /* 0x0000000407927825 */ /* 0x002fc600078e0292 */
[----:B------:R1:W-:Y:S01]  /*6f20*/  LDGSTS.E [R11+0xac00], desc[UR16][R136.64], P0 ;  /* 0x0ac00000880b7fae */ /* 0x0003e20008121850 */
[----:B------:R-:W-:Y:S01]  /*6f30*/  ISETP.GE.U32.AND P3, PT, R251, 0x7fffff9d, PT ;  /* 0x7fffff9dfb00780c */ /* 0x000fe20003f66070 */
[----:B------:R-:W-:Y:S01]  /*6f40*/  VIADD R244, R244, 0xffffffbb ;  /* 0xffffffbbf4f47836 */ /* 0x000fe20000000000 */
[----:B------:R-:W1:Y:S01]  /*6f50*/  LDC R251, c[0x0][0x230] ;  /* 0x00008c00fffb7b82 */ /* 0x000e620000000800 */
[----:B------:R1:W-:Y:S01]  /*6f60*/  LDGSTS.E [R11+0xb000], desc[UR16][R134.64], P0 ;  /* 0x0b000000860b7fae */ /* 0x0003e20008121850 */
[C---:B---3--:R-:W-:Y:S02]  /*6f70*/  IMAD.WIDE R144, R7.reuse, 0x4, R144 ;  /* 0x0000000407907825 */ /* 0x048fe400078e0290 */
[----:B------:R-:W-:Y:S01]  /*6f80*/  ISETP.GE.U32.AND P1, PT, R244, 0x7fffff9c, PT ;  /* 0x7fffff9cf400780c */ /* 0x000fe20003f26070 */
[----:B------:R3:W-:Y:S01]  /*6f90*/  LDGSTS.E [R11+0xb400], desc[UR16][R132.64], P0 ;  /* 0x0b400000840b7fae */ /* 0x0007e20008121850 */
[C---:B----4-:R-:W-:Y:S02]  /*6fa0*/  IMAD.WIDE R142, R7.reuse, 0x4, R142 ;  /* 0x00000004078e7825 */ /* 0x050fe400078e028e */
[----:B------:R-:W4:Y:S01]  /*6fb0*/  LDC R244, c[0x0][0x230] ;  /* 0x00008c00fff47b82 */ /* 0x000f220000000800 */
[----:B------:R4:W-:Y:S01]  /*6fc0*/  LDGSTS.E [R11+0xb800], desc[UR16][R130.64], P0 ;  /* 0x0b800000820b7fae */ /* 0x0009e20008121850 */
[----:B------:R-:W-:-:S03]  /*6fd0*/  IMAD.WIDE R140, R7, 0x4, R140 ;  /* 0x00000004078c7825 */ /* 0x000fc600078e028c */
[----:B------:R4:W-:Y:S01]  /*6fe0*/  LDGSTS.E [R11+0xbc00], desc[UR16][R128.64], P0 ;  /* 0x0bc00000800b7fae */ /* 0x0009e20008121850 */
[----:B--2---:R-:W-:-:S03]  /*6ff0*/  IMAD.WIDE R138, R7, 0x4, R138 ;  /* 0x00000004078a7825 */ /* 0x004fc600078e028a */
[----:B------:R2:W-:Y:S01]  /*7000*/  LDGSTS.E [R11+0xc000], desc[UR16][R126.64], P0 ;  /* 0x0c0000007e0b7fae */ /* 0x0005e20008121850 */
[----:B-1----:R-:W-:-:S03]  /*7010*/  IMAD.WIDE R136, R7, 0x4, R136 ;  /* 0x0000000407887825 */ /* 0x002fc600078e0288 */
[----:B------:R1:W-:Y:S01]  /*7020*/  LDGSTS.E [R11+0xc400], desc[UR16][R124.64], P0 ;  /* 0x0c4000007c0b7fae */ /* 0x0003e20008121850 */
[----:B------:R-:W-:-:S03]  /*7030*/  IMAD.WIDE R134, R7, 0x4, R134 ;  /* 0x0000000407867825 */ /* 0x000fc600078e0286 */
[----:B------:R1:W-:Y:S01]  /*7040*/  LDGSTS.E [R11+0xc800], desc[UR16][R122.64], P0 ;  /* 0x0c8000007a0b7fae */ /* 0x0003e20008121850 */
[----:B------:R-:W-:Y:S02]  /*7050*/  VIADD R251, R251, 0xffffffb9 ;  /* 0xffffffb9fbfb7836 */ /* 0x000fe40000000000 */
[C---:B---3--:R-:W-:Y:S01]  /*7060*/  IMAD.WIDE R132, R7.reuse, 0x4, R132 ;  /* 0x0000000407847825 */ /* 0x048fe200078e0284 */
[----:B------:R3:W-:Y:S03]  /*7070*/  LDGSTS.E [R11+0xcc00], desc[UR16][R120.64], P0 ;  /* 0x0cc00000780b7fae */ /* 0x0007e60008121850 */
[----:B----4-:R-:W-:Y:S01]  /*7080*/  VIADD R244, R244, 0xffffffba ;  /* 0xffffffbaf4f47836 */ /* 0x010fe20000000000 */
[----:B------:R4:W-:Y:S01]  /*7090*/  LDGSTS.E [R11+0xd000], desc[UR16][R118.64], P0 ;  /* 0x0d000000760b7fae */ /* 0x0009e20008121850 */
[----:B------:R-:W-:-:S03]  /*70a0*/  IMAD.WIDE R130, R7, 0x4, R130 ;  /* 0x0000000407827825 */ /* 0x000fc600078e0282 */
        /* <DEDUP_REMOVED lines=9> */
[----:B---3--:R-:W-:-:S03]  /*7140*/  IMAD.WIDE R120, R7, 0x4, R120 ;  /* 0x0000000407787825 */ /* 0x008fc600078e0278 */
[----:B------:R3:W-:Y:S01]  /*7150*/  LDGSTS.E [R11+0xe800], desc[UR16][R106.64], P0 ;  /* 0x0e8000006a0b7fae */ /* 0x0007e20008121850 */
[----:B----4-:R-:W-:-:S03]  /*7160*/  IMAD.WIDE R118, R7, 0x4, R118 ;  /* 0x0000000407767825 */ /* 0x010fc600078e0276 */
        /* <DEDUP_REMOVED lines=73> */
[----:B------:R-:W-:Y:S01]  /*7600*/  ISETP.GE.U32.AND P0, PT, R244, 0x7fffff9b, PT ;  /* 0x7fffff9bf400780c */ /* 0x000fe20003f06070 */
[C---:B------:R-:W-:Y:S01]  /*7610*/  IMAD.WIDE R44, R7.reuse, 0x4, R44 ;  /* 0x00000004072c7825 */ /* 0x040fe200078e022c */
[----:B------:R-:W4:Y:S01]  /*7620*/  LDC R244, c[0x0][0x230] ;  /* 0x00008c00fff47b82 */ /* 0x000f220000000800 */
[----:B------:R-:W0:Y:S02]  /*7630*/  LDGDEPBAR ;  /* 0x00000000000079af */ /* 0x000e240000000000 */
[----:B--2---:R-:W-:-:S05]  /*7640*/  IMAD.WIDE R42, R7, 0x4, R42 ;  /* 0x00000004072a7825 */ /* 0x004fca00078e022a */
[----:B------:R-:W-:Y:S01]  /*7650*/  BAR.SYNC.DEFER_BLOCKING 0x0 ;  /* 0x0000000000007b1d */ /* 0x000fe20000010000 */
[----:B-1----:R-:W-:-:S04]  /*7660*/  IMAD.WIDE R40, R7, 0x4, R40 ;  /* 0x0000000407287825 */ /* 0x002fc800078e0228 */
[----:B------:R-:W-:-:S04]  /*7670*/  IMAD.WIDE R38, R7, 0x4, R38 ;  /* 0x0000000407267825 */ /* 0x000fc800078e0226 */
[----:B---3--:R-:W-:-:S04]  /*7680*/  IMAD.WIDE R36, R7, 0x4, R36 ;  /* 0x0000000407247825 */ /* 0x008fc800078e0224 */
[----:B----4-:R-:W-:-:S04]  /*7690*/  IMAD.WIDE R34, R7, 0x4, R34 ;  /* 0x0000000407227825 */ /* 0x010fc800078e0222 */
[----:B------:R-:W-:-:S04]  /*76a0*/  IMAD.WIDE R32, R7, 0x4, R32 ;  /* 0x0000000407207825 */ /* 0x000fc800078e0220 */
[----:B------:R-:W-:Y:S01]  /*76b0*/  VIADD R244, R244, 0xffffffb8 ;  /* 0xffffffb8f4f47836 */ /* 0x000fe20000000000 */
[----:B------:R-:W-:Y:S01]  /*76c0*/  @!PT LDS RZ, [RZ] ;  /* 0x00000000fffff984 */ /* 0x000fe20000000800 */
[----:B------:R-:W-:Y:S01]  /*76d0*/  @!PT LDS RZ, [RZ] ;  /* 0x00000000fffff984 */ /* 0x000fe20000000800 */
[----:B------:R-:W-:Y:S01]  /*76e0*/  @!PT LDS RZ, [RZ] ;  /* 0x00000000fffff984 */ /* 0x000fe20000000800 */
[----:B------:R1:W-:Y:S01]  /*76f0*/  LDGSTS.E [R22+0x40000], desc[UR16][R94.64], !P6 ;  /* 0x400000005e167fae */ /* 0x0003e2000f121850 */
[----:B------:R-:W-:Y:S02]  /*7700*/  ISETP.GE.U32.AND P6, PT, R251, 0x7fffff9a, PT ;  /* 0x7fffff9afb00780c */ /* 0x000fe40003fc6070 */
[----:B------:R-:W2:Y:S01]  /*7710*/  LDC R251, c[0x0][0x230] ;  /* 0x00008c00fffb7b82 */ /* 0x000ea20000000800 */
[----:B------:R3:W-:Y:S01]  /*7720*/  LDGSTS.E [R22+0x40004], desc[UR16][R204.64], !P4 ;  /* 0x40004000cc167fae */ /* 0x0007e2000e121850 */
[----:B------:R-:W-:-:S03]  /*7730*/  ISETP.GE.U32.AND P4, PT, R244, 0x7fffff99, PT ;  /* 0x7fffff99f400780c */ /* 0x000fc60003f86070 */
[----:B------:R4:W-:Y:S03]  /*7740*/  LDGSTS.E [R22+0x40008], desc[UR16][R208.64], !P5 ;  /* 0x40008000d0167fae */ /* 0x0009e6000e921850 */
[----:B------:R-:W2:Y:S01]  /*7750*/  LDC R244, c[0x0][0x230] ;  /* 0x00008c00fff47b82 */ /* 0x000ea20000000800 */
[----:B------:R4:W-:Y:S01]  /*7760*/  LDGSTS.E [R22+0x4000c], desc[UR16][R196.64], !P3 ;  /* 0x4000c000c4167fae */ /* 0x0009e2000d921850 */
[----:B-1----:R-:W-:-:S03]  /*7770*/  IMAD.WIDE R94, R9, 0x4, R94 ;  /* 0x00000004095e7825 */ /* 0x002fc600078e025e */
[----:B------:R1:W-:Y:S01]  /*7780*/  LDGSTS.E [R23+0x40000], desc[UR16][R206.64], !P1 ;  /* 0x40000000ce177fae */ /* 0x0003e2000c921850 */
[----:B---3--:R-:W-:-:S03]  /*7790*/  IMAD.WIDE R204, R9, 0x4, R204 ;  /* 0x0000000409cc7825 */ /* 0x008fc600078e02cc */
[----:B------:R3:W-:Y:S01]  /*77a0*/  LDGSTS.E [R23+0x40004], desc[UR16][R182.64], !P0 ;  /* 0x40004000b6177fae */ /* 0x0007e2000c121850 */
[----:B----4-:R-:W-:-:S03]  /*77b0*/  IMAD.WIDE R208, R9, 0x4, R208 ;  /* 0x0000000409d07825 */ /* 0x010fc600078e02d0 */
[----:B------:R4:W-:Y:S01]  /*77c0*/  LDGSTS.E [R23+0x40008], desc[UR16][R194.64], !P6 ;  /* 0x40008000c2177fae */ /* 0x0009e2000f121850 */
[----:B------:R-:W-:-:S03]  /*77d0*/  IMAD.WIDE R196, R9, 0x4, R196 ;  /* 0x0000000409c47825 */ /* 0x000fc600078e02c4 */
[----:B------:R4:W-:Y:S01]  /*77e0*/  LDGSTS.E [R23+0x4000c], desc[UR16][R186.64], !P4 ;  /* 0x4000c000ba177fae */ /* 0x0009e2000e121850 */
[----:B--2---:R-:W-:Y:S02]  /*77f0*/  VIADD R251, R251, 0xffffffb7 ;  /* 0xffffffb7fbfb7836 */ /* 0x004fe40000000000 */
[----:B-1----:R-:W-:-:S03]  /*7800*/  IMAD.WIDE R206, R9, 0x4, R206 ;  /* 0x0000000409ce7825 */ /* 0x002fc600078e02ce */
[----:B------:R-:W-:Y:S01]  /*7810*/  ISETP.GE.U32.AND P5, PT, R251, 0x7fffff98, PT ;  /* 0x7fffff98fb00780c */ /* 0x000fe20003fa6070 */
[----:B------:R-:W-:Y:S01]  /*7820*/  VIADD R244, R244, 0xffffffb6 ;  /* 0xffffffb6f4f47836 */ /* 0x000fe20000000000 */
[----:B------:R-:W1:Y:S01]  /*7830*/  LDC R251, c[0x0][0x230] ;  /* 0x00008c00fffb7b82 */ /* 0x000e620000000800 */
[----:B---3--:R-:W-:-:S03]  /*7840*/  IMAD.WIDE R182, R9, 0x4, R182 ;  /* 0x0000000409b67825 */ /* 0x008fc600078e02b6 */
[----:B------:R-:W-:Y:S01]  /*7850*/  ISETP.GE.U32.AND P3, PT, R244, 0x7fffff97, PT ;  /* 0x7fffff97f400780c */ /* 0x000fe20003f66070 */
[----:B----4-:R-:W-:-:S03]  /*7860*/  IMAD.WIDE R194, R9, 0x4, R194 ;  /* 0x0000000409c27825 */ /* 0x010fc600078e02c2 */
[----:B------:R-:W2:Y:S01]  /*7870*/  LDC R244, c[0x0][0x230] ;  /* 0x00008c00fff47b82 */ /* 0x000ea20000000800 */
[C---:B------:R-:W-:Y:S02]  /*7880*/  IMAD.WIDE R186, R9.reuse, 0x4, R186 ;  /* 0x0000000409ba7825 */ /* 0x040fe400078e02ba */
[----:B------:R3:W-:Y:S06]  /*7890*/  LDGSTS.E [R21+0x40000], desc[UR16][R174.64], !P5 ;  /* 0x40000000ae157fae */ /* 0x0007ec000e921850 */
[----:B------:R4:W-:Y:S01]  /*78a0*/  LDGSTS.E [R21+0x40004], desc[UR16][R198.64], !P3 ;  /* 0x40004000c6157fae */ /* 0x0009e2000d921850 */
[----:B---3--:R-:W-:-:S04]  /*78b0*/  IMAD.WIDE R174, R9, 0x4, R174 ;  /* 0x0000000409ae7825 */ /* 0x008fc800078e02ae */
[----:B-1----:R-:W-:Y:S02]  /*78c0*/  VIADD R251, R251, 0xffffffb5 ;  /* 0xffffffb5fbfb7836 */ /* 0x002fe40000000000 */
[----:B----4-:R-:W-:-:S03]  /*78d0*/  IMAD.WIDE R198, R9, 0x4, R198 ;  /* 0x0000000409c67825 */ /* 0x010fc600078e02c6 */
[----:B------:R-:W-:Y:S01]  /*78e0*/  ISETP.GE.U32.AND P1, PT, R251, 0x7fffff96, PT ;  /* 0x7fffff96fb00780c */ /* 0x000fe20003f26070 */
[----:B--2---:R-:W-:Y:S01]  /*78f0*/  VIADD R244, R244, 0xffffffb4 ;  /* 0xffffffb4f4f47836 */ /* 0x004fe20000000000 */
[----:B------:R-:W1:Y:S04]  /*7900*/  LDC R251, c[0x0][0x230] ;  /* 0x00008c00fffb7b82 */ /* 0x000e680000000800 */
[----:B------:R-:W-:-:S07]  /*7910*/  ISETP.GE.U32.AND P0, PT, R244, 0x7fffff95, PT ;  /* 0x7fffff95f400780c */ /* 0x000fce0003f06070 */
[----:B------:R2:W-:Y:S06]  /*7920*/  LDGSTS.E [R21+0x40008], desc[UR16][R190.64], !P1 ;  /* 0x40008000be157fae */ /* 0x0005ec000c921850 */
[----:B------:R3:W-:Y:S01]  /*7930*/  LDGSTS.E [R21+0x4000c], desc[UR16][R192.64], !P0 ;  /* 0x4000c000c0157fae */ /* 0x0007e2000c121850 */
[----:B--2---:R-:W-:-:S04]  /*7940*/  IMAD.WIDE R190, R9, 0x4, R190 ;  /* 0x0000000409be7825 */ /* 0x004fc800078e02be */
[----:B-1----:R-:W-:Y:S02]  /*7950*/  VIADD R244, R251, 0xffffffb3 ;  /* 0xffffffb3fbf47836 */ /* 0x002fe40000000000 */
[----:B------:R-:W1:Y:S01]  /*7960*/  LDC R251, c[0x0][0x230] ;  /* 0x00008c00fffb7b82 */ /* 0x000e620000000800 */
[----:B---3--:R-:W-:Y:S02]  /*7970*/  IMAD.WIDE R192, R9, 0x4, R192 ;  /* 0x0000000409c07825 */ /* 0x008fe400078e02c0 */
[----:B------:R-:W-:-:S05]  /*7980*/  ISETP.GE.U32.AND P6, PT, R244, 0x7fffff94, PT ;  /* 0x7fffff94f400780c */ /* 0x000fca0003fc6070 */
        /* <DEDUP_REMOVED lines=47> */
[----:B------:R-:W-:-:S05]  /*7c80*/  ISETP.GE.U32.AND P1, PT, R244, 0x7fffff8a, PT ;  /* 0x7fffff8af400780c */ /* 0x000fca0003f26070 */
[----:B------:R2:W-:Y:S08]  /*7c90*/  LDGSTS.E [R17+0x40004], desc[UR16][R172.64], !P3 ;  /* 0x40004000ac117fae */ /* 0x0005f0000d921850 */
        /* <DEDUP_REMOVED lines=28> */
[----:B-1----:R-:W-:-:S05]  /*7e60*/  VIADD R251, R251, 0xffffffa3 ;  /* 0xffffffa3fbfb7836 */ /* 0x002fca0000000000 */
        /* <DEDUP_REMOVED lines=16> */
[----:B------:R4:W-:Y:S01]  /*7f70*/  LDGSTS.E [R12+0x40008], desc[UR16][R210.64], !P5 ;  /* 0x40008000d20c7fae */ /* 0x0009e2000e921850 */
[----:B-1----:R-:W-:-:S05]  /*7f80*/  VIADD R251, R251, 0xffffffa0 ;  /* 0xffffffa0fbfb7836 */ /* 0x002fca0000000000 */
[----:B------:R-:W-:Y:S02]  /*7f90*/  ISETP.GE.U32.AND P6, PT, R251, 0x7fffff81, PT ;  /* 0x7fffff81fb00780c */ /* 0x000fe40003fc6070 */
[----:B------:R-:W1:Y:S01]  /*7fa0*/  LDC R251, c[0x0][0x230] ;  /* 0x00008c00fffb7b82 */ /* 0x000e620000000800 */
[----:B--2---:R-:W-:-:S05]  /*7fb0*/  VIADD R244, R244, 0xffffff9e ;  /* 0xffffff9ef4f47836 */ /* 0x004fca0000000000 */
[----:B------:R-:W-:Y:S02]  /*7fc0*/  ISETP.GE.U32.AND P1, PT, R244, 0x7fffff7f, PT ;  /* 0x7fffff7ff400780c */ /* 0x000fe40003f26070 */
[----:B------:R-:W2:Y:S03]  /*7fd0*/  LDC R244, c[0x0][0x230] ;  /* 0x00008c00fff47b82 */ /* 0x000ea60000000800 */
[----:B------:R4:W-:Y:S04]  /*7fe0*/  LDGSTS.E [R12+0x4000c], desc[UR16][R202.64], !P6 ;  /* 0x4000c000ca0c7fae */ /* 0x0009e8000f121850 */
[----:B------:R-:W0:Y:S04]  /*7ff0*/  LDGDEPBAR ;  /* 0x00000000000079af */ /* 0x000e280000000000 */
[----:B------:R4:W-:Y:S04]  /*8000*/  LDGSTS.E [R11+0x10000], desc[UR16][R200.64], P2 ;  /* 0x10000000c80b7fae */ /* 0x0009e80009121850 */
[----:B------:R4:W-:Y:S01]  /*8010*/  LDGSTS.E [R11+0x10400], desc[UR16][R158.64], P2 ;  /* 0x104000009e0b7fae */ /* 0x0009e20009121850 */
[----:B-1----:R-:W-:-:S03]  /*8020*/  VIADD R251, R251, 0xffffff9f ;  /* 0xffffff9ffbfb7836 */ /* 0x002fc60000000000 */
[----:B------:R1:W-:Y:S02]  /*8030*/  LDGSTS.E [R11+0x10800], desc[UR16][R156.64], P2 ;  /* 0x108000009c0b7fae */ /* 0x0003e40009121850 */
[----:B------:R-:W-:Y:S02]  /*8040*/  ISETP.GE.U32.AND P3, PT, R251, 0x7fffff80, PT ;  /* 0x7fffff80fb00780c */ /* 0x000fe40003f66070 */
[----:B------:R1:W-:Y:S01]  /*8050*/  LDGSTS.E [R11+0x10c00], desc[UR16][R28.64], P2 ;  /* 0x10c000001c0b7fae */ /* 0x0003e20009121850 */
[----:B--2---:R-:W-:Y:S01]  /*8060*/  VIADD R244, R244, 0xffffff9d ;  /* 0xffffff9df4f47836 */ /* 0x004fe20000000000 */
[----:B------:R-:W2:Y:S02]  /*8070*/  LDC R251, c[0x0][0x230] ;  /* 0x00008c00fffb7b82 */ /* 0x000ea40000000800 */
[----:B------:R1:W-:Y:S02]  /*8080*/  LDGSTS.E [R11+0x11000], desc[UR16][R150.64], P2 ;  /* 0x11000000960b7fae */ /* 0x0003e40009121850 */
[----:B------:R-:W-:-:S02]  /*8090*/  ISETP.GE.U32.AND P0, PT, R244, 0x7fffff7e, PT ;  /* 0x7fffff7ef400780c */ /* 0x000fc40003f06070 */
[----:B------:R1:W-:Y:S02]  /*80a0*/  LDGSTS.E [R11+0x11400], desc[UR16][R148.64], P2 ;  /* 0x11400000940b7fae */ /* 0x0003e40009121850 */
[----:B------:R-:W3:Y:S02]  /*80b0*/  LDC R244, c[0x0][0x230] ;  /* 0x00008c00fff47b82 */ /* 0x000ee40000000800 */
[----:B------:R1:W-:Y:S04]  /*80c0*/  LDGSTS.E [R11+0x11800], desc[UR16][R146.64], P2 ;  /* 0x11800000920b7fae */ /* 0x0003e80009121850 */
[----:B------:R1:W-:Y:S04]  /*80d0*/  LDGSTS.E [R11+0x11c00], desc[UR16][R144.64], P2 ;  /* 0x11c00000900b7fae */ /* 0x0003e80009121850 */
[----:B------:R1:W-:Y:S04]  /*80e0*/  LDGSTS.E [R11+0x12000], desc[UR16][R142.64], P2 ;  /* 0x120000008e0b7fae */ /* 0x0003e80009121850 */
[----:B------:R1:W-:Y:S01]  /*80f0*/  LDGSTS.E [R11+0x12400], desc[UR16][R140.64], P2 ;  /* 0x124000008c0b7fae */ /* 0x0003e20009121850 */
[----:B--2---:R-:W-:-:S03]  /*8100*/  VIADD R251, R251, 0xffffff9c ;  /* 0xffffff9cfbfb7836 */ /* 0x004fc60000000000 */
[----:B------:R2:W-:Y:S02]  /*8110*/  LDGSTS.E [R11+0x12800], desc[UR16][R138.64], P2 ;  /* 0x128000008a0b7fae */ /* 0x0005e40009121850 */
[----:B------:R-:W-:Y:S02]  /*8120*/  ISETP.GE.U32.AND P5, PT, R251, 0x7fffff7d, PT ;  /* 0x7fffff7dfb00780c */ /* 0x000fe40003fa6070 */
[----:B------:R2:W-:Y:S01]  /*8130*/  LDGSTS.E [R11+0x12c00], desc[UR16][R136.64], P2 ;  /* 0x12c00000880b7fae */ /* 0x0005e20009121850 */
[----:B------:R-:W4:Y:S01]  /*8140*/  LDC R251, c[0x0][0x230] ;  /* 0x00008c00fffb7b82 */ /* 0x000f220000000800 */
[----:B---3--:R-:W-:Y:S02]  /*8150*/  VIADD R244, R244, 0xffffff9b ;  /* 0xffffff9bf4f47836 */ /* 0x008fe40000000000 */
[----:B------:R3:W-:Y:S03]  /*8160*/  LDGSTS.E [R11+0x13000], desc[UR16][R134.64], P2 ;  /* 0x13000000860b7fae */ /* 0x0007e60009121850 */
[----:B------:R-:W-:Y:S01]  /*8170*/  ISETP.GE.U32.AND P6, PT, R244, 0x7fffff7c, PT ;  /* 0x7fffff7cf400780c */ /* 0x000fe20003fc6070 */
[----:B------:R3:W-:Y:S01]  /*8180*/  LDGSTS.E [R11+0x13400], desc[UR16][R132.64], P2 ;  /* 0x13400000840b7fae */ /* 0x0007e20009121850 */
[----:B------:R-:W1:Y:S03]  /*8190*/  LDC R244, c[0x0][0x230] ;  /* 0x00008c00fff47b82 */ /* 0x000e660000000800 */
[----:B------:R3:W-:Y:S04]  /*81a0*/  LDGSTS.E [R11+0x13800], desc[UR16][R130.64], P2 ;  /* 0x13800000820b7fae */ /* 0x0007e80009121850 */
[----:B------:R3:W-:Y:S04]  /*81b0*/  LDGSTS.E [R11+0x13c00], desc[UR16][R128.64], P2 ;  /* 0x13c00000800b7fae */ /* 0x0007e80009121850 */
[----:B------:R3:W-:Y:S04]  /*81c0*/  LDGSTS.E [R11+0x14000], desc[UR16][R126.64], P2 ;  /* 0x140000007e0b7fae */ /* 0x0007e80009121850 */
[----:B------:R3:W-:Y:S01]  /*81d0*/  LDGSTS.E [R11+0x14400], desc[UR16][R124.64], P2 ;  /* 0x144000007c0b7fae */ /* 0x0007e20009121850 */
[----:B----4-:R-:W-:-:S03]  /*81e0*/  VIADD R251, R251, 0xffffff99 ;  /* 0xffffff99fbfb7836 */ /* 0x010fc60000000000 */
[----:B------:R4:W-:Y:S04]  /*81f0*/  LDGSTS.E [R11+0x14800], desc[UR16][R122.64], P2 ;  /* 0x148000007a0b7fae */ /* 0x0009e80009121850 */
[----:B------:R4:W-:Y:S01]  /*8200*/  LDGSTS.E [R11+0x14c00], desc[UR16][R120.64], P2 ;  /* 0x14c00000780b7fae */ /* 0x0009e20009121850 */
[----:B-1----:R-:W-:-:S03]  /*8210*/  VIADD R244, R244, 0xffffff9a ;  /* 0xffffff9af4f47836 */ /* 0x002fc60000000000 */
[----:B------:R1:W-:Y:S04]  /*8220*/  LDGSTS.E [R11+0x15000], desc[UR16][R118.64], P2 ;  /* 0x15000000760b7fae */ /* 0x0003e80009121850 */
        /* <DEDUP_REMOVED lines=42> */
[----:B------:R1:W-:Y:S01]  /*84d0*/  LDGSTS.E [R10+0x17e00], desc[UR16][R32.64], P2 ;  /* 0x17e00000200a7fae */ /* 0x0003e20009121850 */
[----:B------:R-:W-:-:S02]  /*84e0*/  ISETP.GE.U32.AND P2, PT, R244, 0x7fffff7b, PT ;  /* 0x7fffff7bf400780c */ /* 0x000fc40003f46070 */
[----:B------:R-:W2:Y:S01]  /*84f0*/  LDC R244, c[0x0][0x230] ;  /* 0x00008c00fff47b82 */ /* 0x000ea20000000800 */
[----:B------:R-:W0:Y:S07]  /*8500*/  LDGDEPBAR ;  /* 0x00000000000079af */ /* 0x000e2e0000000000 */
[----:B------:R-:W-:Y:S01]  /*8510*/  BAR.SYNC.DEFER_BLOCKING 0x0 ;  /* 0x0000000000007b1d */ /* 0x000fe20000010000 */
[----:B--2---:R-:W-:-:S05]  /*8520*/  VIADD R244, R244, 0xffffff98 ;  /* 0xffffff98f4f47836 */ /* 0x004fca0000000000 */
[----:B------:R-:W-:Y:S01]  /*8530*/  @!PT LDS RZ, [RZ] ;  /* 0x00000000fffff984 */ /* 0x000fe20000000800 */
[----:B------:R-:W-:Y:S01]  /*8540*/  @!PT LDS RZ, [RZ] ;  /* 0x00000000fffff984 */ /* 0x000fe20000000800 */
[----:B------:R-:W-:Y:S01]  /*8550*/  @!PT LDS RZ, [RZ] ;  /* 0x00000000fffff984 */ /* 0x000fe20000000800 */
[----:B------:R2:W-:Y:S01]  /*8560*/  LDGSTS.E [R22+0x44000], desc[UR16][R94.64], !P3 ;  /* 0x440000005e167fae */ /* 0x0005e2000d921850 */
[----:B------:R-:W-:Y:S02]  /*8570*/  ISETP.GE.U32.AND P3, PT, R251, 0x7fffff7a, PT ;  /* 0x7fffff7afb00780c */ /* 0x000fe40003f66070 */
[----:B------:R-:W3:Y:S01]  /*8580*/  LDC R251, c[0x0][0x230] ;  /* 0x00008c00fffb7b82 */ /* 0x000ee20000000800 */
[----:B------:R2:W-:Y:S01]  /*8590*/  LDGSTS.E [R22+0x44004], desc[UR16][R204.64], !P1 ;  /* 0x44004000cc167fae */ /* 0x0005e2000c921850 */
[----:B------:R-:W-:-:S03]  /*85a0*/  ISETP.GE.U32.AND P1, PT, R244, 0x7fffff79, PT ;  /* 0x7fffff79f400780c */ /* 0x000fc60003f26070 */
[----:B------:R2:W-:Y:S03]  /*85b0*/  LDGSTS.E [R22+0x44008], desc[UR16][R208.64], !P0 ;  /* 0x44008000d0167fae */ /* 0x0005e6000c121850 */
[----:B------:R-:W4:Y:S01]  /*85c0*/  LDC R244, c[0x0][0x230] ;  /* 0x00008c00fff47b82 */ /* 0x000f220000000800 */
[----:B------:R2:W-:Y:S04]  /*85d0*/  LDGSTS.E [R22+0x4400c], desc[UR16][R196.64], !P5 ;  /* 0x4400c000c4167fae */ /* 0x0005e8000e921850 */
[----:B------:R2:W-:Y:S04]  /*85e0*/  LDGSTS.E [R23+0x44000], desc[UR16][R206.64], !P6 ;  /* 0x44000000ce177fae */ /* 0x0005e8000f121850 */
[----:B------:R2:W-:Y:S04]  /*85f0*/  LDGSTS.E [R23+0x44004], desc[UR16][R182.64], !P2 ;  /* 0x44004000b6177fae */ /* 0x0005e8000d121850 */
[----:B------:R2:W-:Y:S01]  /*8600*/  LDGSTS.E [R23+0x44008], desc[UR16][R194.64], !P3 ;  /* 0x44008000c2177fae */ /* 0x0005e2000d921850 */
[----:B---3--:R-:W-:-:S03]  /*8610*/  VIADD R251, R251, 0xffffff97 ;  /* 0xffffff97fbfb7836 */ /* 0x008fc60000000000 */
[----:B------:R3:W-:Y:S02]  /*8620*/  LDGSTS.E [R23+0x4400c], desc[UR16][R186.64], !P1 ;  /* 0x4400c000ba177fae */ /* 0x0007e4000c921850 */
[----:B------:R-:W-:Y:S02]  /*8630*/  ISETP.GE.U32.AND P0, PT, R251, 0x7fffff78, PT ;  /* 0x7fffff78fb00780c */ /* 0x000fe40003f06070 */
[----:B------:R-:W1:Y:S01]  /*8640*/  LDC R251, c[0x0][0x230] ;  /* 0x00008c00fffb7b82 */ /* 0x000e620000000800 */
[----:B----4-:R-:W-:-:S05]  /*8650*/  VIADD R244, R244, 0xffffff96 ;  /* 0xffffff96f4f47836 */ /* 0x010fca0000000000 */
[----:B------:R-:W-:Y:S02]  /*8660*/  ISETP.GE.U32.AND P5, PT, R244, 0x7fffff77, PT ;  /* 0x7fffff77f400780c */ /* 0x000fe40003fa6070 */
[----:B------:R-:W4:Y:S03]  /*8670*/  LDC R244, c[0x0][0x230] ;  /* 0x00008c00fff47b82 */ /* 0x000f260000000800 */
[----:B------:R3:W-:Y:S08]  /*8680*/  LDGSTS.E [R21+0x44000], desc[UR16][R174.64], !P0 ;  /* 0x44000000ae157fae */ /* 0x0007f0000c121850 */
[----:B------:R3:W-:Y:S01]  /*8690*/  LDGSTS.E [R21+0x44004], desc[UR16][R198.64], !P5 ;  /* 0x44004000c6157fae */ /* 0x0007e2000e921850 */
[----:B-1----:R-:W-:-:S05]  /*86a0*/  VIADD R251, R251, 0xffffff95 ;  /* 0xffffff95fbfb7836 */ /* 0x002fca0000000000 */
[----:B------:R-:W-:Y:S02]  /*86b0*/  ISETP.GE.U32.AND P6, PT, R251, 0x7fffff76, PT ;  /* 0x7fffff76fb00780c */ /* 0x000fe40003fc6070 */
[----:B------:R-:W1:Y:S01]  /*86c0*/  LDC R251, c[0x0][0x230] ;  /* 0x00008c00fffb7b82 */ /* 0x000e620000000800 */
[----:B----4-:R-:W-:-:S05]  /*86d0*/  VIADD R244, R244, 0xffffff94 ;  /* 0xffffff94f4f47836 */ /* 0x010fca0000000000 */
[----:B------:R-:W-:-:S05]  /*86e0*/  ISETP.GE.U32.AND P2, PT, R244, 0x7fffff75, PT ;  /* 0x7fffff75f400780c */ /* 0x000fca0003f46070 */
[----:B------:R4:W-:Y:S08]  /*86f0*/  LDGSTS.E [R21+0x44008], desc[UR16][R190.64], !P6 ;  /* 0x44008000be157fae */ /* 0x0009f0000f121850 */
[----:B------:R4:W-:Y:S01]  /*8700*/  LDGSTS.E [R21+0x4400c], desc[UR16][R192.64], !P2 ;  /* 0x4400c000c0157fae */ /* 0x0009e2000d121850 */
[----:B-1----:R-:W-:Y:S02]  /*8710*/  VIADD R244, R251, 0xffffff93 ;  /* 0xffffff93fbf47836 */ /* 0x002fe40000000000 */
[----:B------:R-:W1:Y:S03]  /*8720*/  LDC R251, c[0x0][0x230] ;  /* 0x00008c00fffb7b82 */ /* 0x000e660000000800 */
[----:B------:R-:W-:-:S05]  /*8730*/  ISETP.GE.U32.AND P3, PT, R244, 0x7fffff74, PT ;  /* 0x7fffff74f400780c */ /* 0x000fca0003f66070 */
[----:B------:R-:W2:Y:S08]  /*8740*/  LDC R244, c[0x0][0x230] ;  /* 0x00008c00fff47b82 */ /* 0x000eb00000000800 */
        /* <DEDUP_REMOVED lines=37> */
[----:B------:R-:W-:-:S05]  /*89a0*/  ISETP.GE.U32.AND P6, PT, R244, 0x7fffff6a, PT ;  /* 0x7fffff6af400780c */ /* 0x000fca0003fc6070 */
[----:B------:R2:W-:Y:S08]  /*89b0*/  LDGSTS.E [R17+0x44004], desc[UR16][R172.64], !P5 ;  /* 0x44004000ac117fae */ /* 0x0005f0000e921850 */
[----:B------:R2:W-:Y:S01]  /*89c0*/  LDGSTS.E [R17+0x44008], desc[UR16][R214.64], !P6 ;  /* 0x44008000d6117fae */ /* 0x0005e2000f121850 */
[----:B-1----:R-:W-:Y:S02]  /*89d0*/  VIADD R244, R251, 0xffffff88 ;  /* 0xffffff88fbf47836 */ /* 0x002fe40000000000 */
[----:B------:R-:W1:Y:S03]  /*89e0*/  LDC R251, c[0x0][0x230] ;  /* 0x00008c00fffb7b82 */ /* 0x000e660000000800 */
[----:B------:R-:W-:-:S05]  /*89f0*/  ISETP.GE.U32.AND P2, PT, R244, 0x7fffff69, PT ;  /* 0x7fffff69f400780c */ /* 0x000fca0003f46070 */
[----:B------:R-:W3:Y:S08]  /*8a00*/  LDC R244, c[0x0][0x230] ;  /* 0x00008c00fff47b82 */ /* 0x000ef00000000800 */
[----:B------:R2:W-:Y:S01]  /*8a10*/  LDGSTS.E [R17+0x4400c], desc[UR16][R184.64], !P2 ;  /* 0x4400c000b8117fae */ /* 0x0005e2000d121850 */
[----:B-1----:R-:W-:-:S05]  /*8a20*/  VIADD R251, R251, 0xffffff87 ;  /* 0xffffff87fbfb7836 */ /* 0x002fca0000000000 */
[----:B------:R-:W-:Y:S02]  /*8a30*/  ISETP.GE.U32.AND P3, PT, R251, 0x7fffff68, PT ;  /* 0x7fffff68fb00780c */ /* 0x000fe40003f66070 */
[----:B------:R-:W1:Y:S01]  /*8a40*/  LDC R251, c[0x0][0x230] ;  /* 0x00008c00fffb7b82 */ /* 0x000e620000000800 */
[----:B---3--:R-:W-:-:S05]  /*8a50*/  VIADD R244, R244, 0xffffff86 ;  /* 0xffffff86f4f47836 */ /* 0x008fca0000000000 */
[----:B------:R-:W-:Y:S02]  /*8a60*/  ISETP.GE.U32.AND P1, PT, R244, 0x7fffff67, PT ;  /* 0x7fffff67f400780c */ /* 0x000fe40003f26070 */
[----:B------:R-:W3:Y:S01]  /*8a70*/  LDC R244, c[0x0][0x230] ;  /* 0x00008c00fff47b82 */ /* 0x000ee20000000800 */
[----:B------:R-:W-:Y:S02]  /*8a80*/  IMAD.WIDE R24, R9, 0x4, R24 ;  /* 0x0000000409187825 */ /* 0x000fe400078e0218 */
[----:B------:R2:W-:Y:S08]  /*8a90*/  LDGSTS.E [R13+0x44000], desc[UR16][R170.64], !P3 ;  /* 0x44000000aa0d7fae */ /* 0x0005f0000d921850 */
[----:B------:R2:W-:Y:S01]  /*8aa0*/  LDGSTS.E [R13+0x44004], desc[UR16][R212.64], !P1 ;  /* 0x44004000d40d7fae */ /* 0x0005e2000c921850 */
[----:B-1----:R-:W-:-:S05]  /*8ab0*/  VIADD R251, R251, 0xffffff85 ;  /* 0xffffff85fbfb7836 */ /* 0x002fca0000000000 */
[----:B------:R-:W-:Y:S02]  /*8ac0*/  ISETP.GE.U32.AND P0, PT, R251, 0x7fffff66, PT ;  /* 0x7fffff66fb00780c */ /* 0x000fe40003f06070 */
[----:B------:R-:W1:Y:S01]  /*8ad0*/  LDC R251, c[0x0][0x230] ;  /* 0x00008c00fffb7b82 */ /* 0x000e620000000800 */
[----:B---3--:R-:W-:-:S05]  /*8ae0*/  VIADD R244, R244, 0xffffff84 ;  /* 0xffffff84f4f47836 */ /* 0x008fca0000000000 */
[----:B------:R-:W-:Y:S02]  /*8af0*/  ISETP.GE.U32.AND P5, PT, R244, 0x7fffff65, PT ;  /* 0x7fffff65f400780c */ /* 0x000fe40003fa6070 */
[----:B------:R-:W3:Y:S01]  /*8b00*/  LDC R244, c[0x0][0x230] ;  /* 0x00008c00fff47b82 */ /* 0x000ee20000000800 */
[----:B------:R-:W-:Y:S02]  /*8b10*/  ISETP.GT.AND P1, PT, R2, 0x9f, PT ;  /* 0x0000009f0200780c */ /* 0x000fe40003f24270 */
[----:B------:R2:W-:Y:S01]  /*8b20*/  LDGSTS.E [R13+0x44008], desc[UR16][R24.64], !P0 ;  /* 0x44008000180d7fae */ /* 0x0005e2000c121850 */
[----:B-1----:R-:W-:-:S05]  /*8b30*/  VIADD R251, R251, 0xffffff83 ;  /* 0xffffff83fbfb7836 */ /* 0x002fca0000000000 */
[----:B------:R-:W-:Y:S02]  /*8b40*/  ISETP.GE.U32.AND P6, PT, R251, 0x7fffff64, PT ;  /* 0x7fffff64fb00780c */ /* 0x000fe40003fc6070 */
[----:B------:R-:W1:Y:S01]  /*8b50*/  LDC R251, c[0x0][0x230] ;  /* 0x00008c00fffb7b82 */ /* 0x000e620000000800 */
[----:B---3--:R-:W-:-:S05]  /*8b60*/  VIADD R244, R244, 0xffffff82 ;  /* 0xffffff82f4f47836 */ /* 0x008fca0000000000 */
[----:B------:R-:W-:Y:S02]  /*8b70*/  ISETP.GE.U32.AND P2, PT, R244, 0x7fffff63, PT ;  /* 0x7fffff63f400780c */ /* 0x000fe40003f46070 */
[----:B------:R-:W3:Y:S01]  /*8b80*/  LDC R244, c[0x0][0x230] ;  /* 0x00008c00fff47b82 */ /* 0x000ee20000000800 */
[----:B-1----:R-:W-:-:S05]  /*8b90*/  VIADD R251, R251, 0xffffff80 ;  /* 0xffffff80fbfb7836 */ /* 0x002fca0000000000 */
[----:B------:R-:W-:Y:S01]  /*8ba0*/  ISETP.GE.AND P3, PT, R8, R251, PT ;  /* 0x000000fb0800720c */ /* 0x000fe20003f66270 */
[C---:B------:R-:W-:Y:S01]  /*8bb0*/  IMAD.WIDE R168, R9.reuse, 0x4, R168 ;  /* 0x0000000409a87825 */ /* 0x040fe200078e02a8 */
[----:B------:R-:W5:Y:S03]  /*8bc0*/  LDL.LU R8, [R1+0x3f4] ;  /* 0x0003f40001087983 */ /* 0x000f660000300800 */
[----:B---3--:R-:W-:Y:S01]  /*8bd0*/  VIADD R251, R244, 0xffffff81 ;  /* 0xffffff81f4fb7836 */ /* 0x008fe20000000000 */
[----:B------:R-:W-:Y:S01]  /*8be0*/  SEL R244, RZ, 0x4, P3 ;  /* 0x00000004fff47807 */ /* 0x000fe20001800000 */
[----:B------:R-:W-:Y:S01]  /*8bf0*/  IMAD.WIDE R164, R9, 0x4, R164 ;  /* 0x0000000409a47825 */ /* 0x000fe200078e02a4 */
[----:B------:R1:W-:Y:S02]  /*8c00*/  LDGSTS.E [R13+0x4400c], desc[UR16][R168.64], !P5 ;  /* 0x4400c000a80d7fae */ /* 0x0003e4000e921850 */
[----:B------:R-:W-:Y:S01]  /*8c10*/  ISETP.GE.U32.AND P0, PT, R251, 0x7fffff62, PT ;  /* 0x7fffff62fb00780c */ /* 0x000fe20003f06070 */
[C---:B------:R-:W-:Y:S01]  /*8c20*/  IMAD.WIDE R166, R9.reuse, 0x4, R166 ;  /* 0x0000000409a67825 */ /* 0x040fe200078e02a6 */
[----:B------:R-:W3:Y:S01]  /*8c30*/  LDC R251, c[0x0][0x230] ;  /* 0x00008c00fffb7b82 */ /* 0x000ee20000000800 */
[----:B------:R-:W-:Y:S01]  /*8c40*/  SEL R244, R244, RZ, P1 ;  /* 0x000000fff4f47207 */ /* 0x000fe20000800000 */
[----:B------:R1:W-:Y:S01]  /*8c50*/  LDGSTS.E [R12+0x44000], desc[UR16][R164.64], !P6 ;  /* 0x44000000a40c7fae */ /* 0x0003e2000f121850 */
[----:B------:R-:W-:-:S02]  /*8c60*/  IMAD.WIDE R210, R9, 0x4, R210 ;  /* 0x0000000409d27825 */ /* 0x000fc400078e02d2 */
[----:B------:R-:W-:Y:S01]  /*8c70*/  ISETP.NE.U32.AND P1, PT, R244, RZ, PT ;  /* 0x000000fff400720c */ /* 0x000fe20003f25070 */
[----:B------:R1:W-:Y:S01]  /*8c80*/  LDGSTS.E [R12+0x44004], desc[UR16][R166.64], !P2 ;  /* 0x44004000a60c7fae */ /* 0x0003e2000d121850 */
[----:B------:R-:W-:Y:S01]  /*8c90*/  IMAD.WIDE R202, R9, 0x4, R202 ;  /* 0x0000000409ca7825 */ /* 0x000fe200078e02ca */
[----:B------:R-:W4:Y:S02]  /*8ca0*/  LDC R244, c[0x0][0x230] ;  /* 0x00008c00fff47b82 */ /* 0x000f240000000800 */
[----:B------:R1:W-:Y:S01]  /*8cb0*/  STL [R1], RZ ;  /* 0x000000ff01007387 */ /* 0x0003e20000100800 */
[----:B------:R-:W-:-:S03]  /*8cc0*/  IMAD.WIDE R200, R7, 0x4, R200 ;  /* 0x0000000407c87825 */ /* 0x000fc600078e02c8 */
[----:B------:R1:W-:Y:S01]  /*8cd0*/  LDGSTS.E [R12+0x44008], desc[UR16][R210.64], !P0 ;  /* 0x44008000d20c7fae */ /* 0x0003e2000c121850 */
[----:B------:R-:W-:-:S03]  /*8ce0*/  IMAD.WIDE R158, R7, 0x4, R158 ;  /* 0x00000004079e7825 */ /* 0x000fc600078e029e */
[----:B------:R1:W-:Y:S01]  /*8cf0*/  STL [R1+0x4], RZ ;  /* 0x000004ff01007387 */ /* 0x0003e20000100800 */
[----:B------:R-:W-:-:S03]  /*8d00*/  IMAD.WIDE R156, R7, 0x4, R156 ;  /* 0x00000004079c7825 */ /* 0x000fc600078e029c */
[----:B------:R1:W-:Y:S01]  /*8d10*/  STL [R1+0x8], RZ ;  /* 0x000008ff01007387 */ /* 0x0003e20000100800 */
[----:B------:R-:W-:-:S03]  /*8d20*/  IMAD.WIDE R28, R7, 0x4, R28 ;  /* 0x00000004071c7825 */ /* 0x000fc600078e021c */
[----:B------:R1:W-:Y:S01]  /*8d30*/  STL [R1+0xc], RZ ;  /* 0x00000cff01007387 */ /* 0x0003e20000100800 */
[----:B---3--:R-:W-:Y:S02]  /*8d40*/  VIADD R251, R251, 0xffffff80 ;  /* 0xffffff80fbfb7836 */ /* 0x008fe40000000000 */
[----:B------:R-:W-:Y:S01]  /*8d50*/  IMAD.WIDE R150, R7, 0x4, R150 ;  /* 0x0000000407967825 */ /* 0x000fe200078e0296 */
[----:B------:R3:W-:Y:S02]  /*8d60*/  STL [R1+0x10], RZ ;  /* 0x000010ff01007387 */ /* 0x0007e40000100800 */
[----:B------:R-:W-:Y:S01]  /*8d70*/  ISETP.GE.U32.AND P3, PT, R251, 0x7fffff61, PT ;  /* 0x7fffff61fb00780c */ /* 0x000fe20003f66070 */
[----:B----4-:R-:W-:Y:S01]  /*8d80*/  VIADD R244, R244, 0xffffff7e ;  /* 0xffffff7ef4f47836 */ /* 0x010fe20000000000 */
[----:B------:R-:W4:Y:S01]  /*8d90*/  LDC R251, c[0x0][0x230] ;  /* 0x00008c00fffb7b82 */ /* 0x000f220000000800 */
[C---:B------:R-:W-:Y:S01]  /*8da0*/  IMAD.WIDE R148, R7.reuse, 0x4, R148 ;  /* 0x0000000407947825 */ /* 0x040fe200078e0294 */
[----:B------:R3:W-:Y:S02]  /*8db0*/  STL [R1+0x14], RZ ;  /* 0x000014ff01007387 */ /* 0x0007e40000100800 */
[----:B------:R-:W-:Y:S01]  /*8dc0*/  ISETP.GE.U32.AND P6, PT, R244, 0x7fffff5f, PT ;  /* 0x7fffff5ff400780c */ /* 0x000fe20003fc6070 */
[C---:B------:R-:W-:Y:S01]  /*8dd0*/  IMAD.WIDE R146, R7.reuse, 0x4, R146 ;  /* 0x0000000407927825 */ /* 0x040fe200078e0292 */
[----:B------:R3:W-:Y:S02]  /*8de0*/  STL [R1+0x18], RZ ;  /* 0x000018ff01007387 */ /* 0x0007e40000100800 */
[----:B------:R-:W2:Y:S01]  /*8df0*/  LDC R244, c[0x0][0x230] ;  /* 0x00008c00fff47b82 */ /* 0x000ea20000000800 */
[C---:B------:R-:W-:Y:S01]  /*8e00*/  IMAD.WIDE R144, R7.reuse, 0x4, R144 ;  /* 0x0000000407907825 */ /* 0x040fe200078e0290 */
[----:B------:R3:W-:Y:S03]  /*8e10*/  STL [R1+0x1c], RZ ;  /* 0x00001cff01007387 */ /* 0x0007e60000100800 */
[C---:B------:R-:W-:Y:S01]  /*8e20*/  IMAD.WIDE R142, R7.reuse, 0x4, R142 ;  /* 0x00000004078e7825 */ /* 0x040fe200078e028e */
[----:B------:R3:W-:Y:S03]  /*8e30*/  LDGSTS.E [R12+0x4400c], desc[UR16][R202.64], !P3 ;  /* 0x4400c000ca0c7fae */ /* 0x0007e6000d921850 */
[C---:B------:R-:W-:Y:S01]  /*8e40*/  IMAD.WIDE R140, R7.reuse, 0x4, R140 ;  /* 0x00000004078c7825 */ /* 0x040fe200078e028c */
[----:B------:R-:W0:Y:S03]  /*8e50*/  LDGDEPBAR ;  /* 0x00000000000079af */ /* 0x000e260000000000 */
        /* <DEDUP_REMOVED lines=28> */
[----:B--2---:R-:W-:Y:S01]  /*9020*/  VIADD R244, R244, 0xffffff7d ;  /* 0xffffff7df4f47836 */ /* 0x004fe20000000000 */
[----:B------:R2:W-:Y:S01]  /*9030*/  LDGSTS.E [R11+0x1b800], desc[UR16][R130.64], P4 ;  /* 0x1b800000820b7fae */ /* 0x0005e2000a121850 */
[----:B------:R-:W-:-:S03]  /*9040*/  IMAD.WIDE R110, R7, 0x4, R110 ;  /* 0x00000004076e7825 */ /* 0x000fc600078e026e */
[----:B------:R2:W-:Y:S01]  /*9050*/  LDGSTS.E [R11+0x1bc00], desc[UR16][R128.64], P4 ;  /* 0x1bc00000800b7fae */ /* 0x0005e2000a121850 */
[C---:B------:R-:W-:Y:S01]  /*9060*/  IMAD.WIDE R108, R7.reuse, 0x4, R108 ;  /* 0x00000004076c7825 */ /* 0x040fe200078e026c */
[----:B------:R-:W-:Y:S02]  /*9070*/  ISETP.GE.U32.AND P2, PT, R244, 0x7fffff5e, PT ;  /* 0x7fffff5ef400780c */ /* 0x000fe40003f46070 */
[----:B------:R2:W-:Y:S01]  /*9080*/  LDGSTS.E [R11+0x1c000], desc[UR16][R126.64], P4 ;  /* 0x1c0000007e0b7fae */ /* 0x0005e2000a121850 */
[C---:B------:R-:W-:Y:S01]  /*9090*/  IMAD.WIDE R106, R7.reuse, 0x4, R106 ;  /* 0x00000004076a7825 */ /* 0x040fe200078e026a */
[----:B------:R-:W1:Y:S02]  /*90a0*/  LDC R244, c[0x0][0x230] ;  /* 0x00008c00fff47b82 */ /* 0x000e640000000800 */
[----:B------:R2:W-:Y:S01]  /*90b0*/  LDGSTS.E [R11+0x1c400], desc[UR16][R124.64], P4 ;  /* 0x1c4000007c0b7fae */ /* 0x0005e2000a121850 */
[----:B------:R-:W-:-:S03]  /*90c0*/  IMAD.WIDE R104, R7, 0x4, R104 ;  /* 0x0000000407687825 */ /* 0x000fc600078e0268 */
[----:B------:R2:W-:Y:S01]  /*90d0*/  LDGSTS.E [R11+0x1c800], desc[UR16][R122.64], P4 ;  /* 0x1c8000007a0b7fae */ /* 0x0005e2000a121850 */
[----:B------:R-:W-:-:S03]  /*90e0*/  IMAD.WIDE R102, R7, 0x4, R102 ;  /* 0x0000000407667825 */ /* 0x000fc600078e0266 */
[----:B------:R2:W-:Y:S01]  /*90f0*/  LDGSTS.E [R11+0x1cc00], desc[UR16][R120.64], P4 ;  /* 0x1cc00000780b7fae */ /* 0x0005e2000a121850 */
[----:B------:R-:W-:-:S03]  /*9100*/  IMAD.WIDE R100, R7, 0x4, R100 ;  /* 0x0000000407647825 */ /* 0x000fc600078e0264 */
[----:B------:R2:W-:Y:S01]  /*9110*/  LDGSTS.E [R11+0x1d000], desc[UR16][R118.64], P4 ;  /* 0x1d000000760b7fae */ /* 0x0005e2000a121850 */
[----:B----4-:R-:W-:Y:S02]  /*9120*/  VIADD R251, R251, 0xffffff7f ;  /* 0xffffff7ffbfb7836 */ /* 0x010fe40000000000 */
[----:B------:R-:W-:Y:S01]  /*9130*/  IMAD.WIDE R98, R7, 0x4, R98 ;  /* 0x0000000407627825 */ /* 0x000fe200078e0262 */
[----:B------:R4:W-:Y:S02]  /*9140*/  LDGSTS.E [R11+0x1d400], desc[UR16][R116.64], P4 ;  /* 0x1d400000740b7fae */ /* 0x0009e4000a121850 */
[----:B------:R-:W-:Y:S01]  /*9150*/  ISETP.GE.U32.AND P5, PT, R251, 0x7fffff60, PT ;  /* 0x7fffff60fb00780c */ /* 0x000fe20003fa6070 */
[C---:B------:R-:W-:Y:S01]  /*9160*/  IMAD.WIDE R96, R7.reuse, 0x4, R96 ;  /* 0x0000000407607825 */ /* 0x040fe200078e0260 */
[----:B------:R4:W-:Y:S01]  /*9170*/  LDGSTS.E [R11+0x1d800], desc[UR16][R114.64], P4 ;  /* 0x1d800000720b7fae */ /* 0x0009e2000a121850 */
[----:B------:R-:W3:Y:S02]  /*9180*/  LDC R251, c[0x0][0x230] ;  /* 0x00008c00fffb7b82 */ /* 0x000ee40000000800 */
        /* <DEDUP_REMOVED lines=44> */
[----:B-1----:R-:W-:Y:S01]  /*9450*/  VIADD R244, R244, 0xffffff7b ;  /* 0xffffff7bf4f47836 */ /* 0x002fe20000000000 */
[----:B------:R1:W-:Y:S01]  /*9460*/  LDGSTS.E [R10+0x1b600], desc[UR16][R68.64], P4 ;  /* 0x1b600000440a7fae */ /* 0x0003e2000a121850 */
[----:B------:R-:W-:-:S03]  /*9470*/  IMAD.WIDE R50, R7, 0x4, R50 ;  /* 0x0000000407327825 */ /* 0x000fc600078e0232 */
[----:B------:R1:W-:Y:S01]  /*9480*/  LDGSTS.E [R10+0x1ba00], desc[UR16][R66.64], P4 ;  /* 0x1ba00000420a7fae */ /* 0x0003e2000a121850 */
[C---:B------:R-:W-:Y:S01]  /*9490*/  IMAD.WIDE R48, R7.reuse, 0x4, R48 ;  /* 0x0000000407307825 */ /* 0x040fe200078e0230 */
[----:B------:R-:W-:Y:S02]  /*94a0*/  ISETP.GE.U32.AND P3, PT, R244, 0x7fffff5c, PT ;  /* 0x7fffff5cf400780c */ /* 0x000fe40003f66070 */
[----:B------:R1:W-:Y:S01]  /*94b0*/  LDGSTS.E [R10+0x1be00], desc[UR16][R64.64], P4 ;  /* 0x1be00000400a7fae */ /* 0x0003e2000a121850 */
[C---:B------:R-:W-:Y:S01]  /*94c0*/  IMAD.WIDE R46, R7.reuse, 0x4, R46 ;  /* 0x00000004072e7825 */ /* 0x040fe200078e022e */
[----:B------:R-:W2:Y:S02]  /*94d0*/  LDC R244, c[0x0][0x230] ;  /* 0x00008c00fff47b82 */ /* 0x000ea40000000800 */
        /* <DEDUP_REMOVED lines=8> */
[----:B------:R-:W-:Y:S01]  /*9560*/  IMAD.WIDE R38, R7, 0x4, R38 ;  /* 0x0000000407267825 */ /* 0x000fe200078e0226 */
[----:B------:R3:W-:Y:S02]  /*9570*/  LDGSTS.E [R10+0x1d200], desc[UR16][R54.64], P4 ;  /* 0x1d200000360a7fae */ /* 0x0007e4000a121850 */
[----:B------:R-:W-:Y:S01]  /*9580*/  ISETP.GE.U32.AND P0, PT, R251, 0x7fffff5d, PT ;  /* 0x7fffff5dfb00780c */ /* 0x000fe20003f06070 */
[C---:B------:R-:W-:Y:S01]  /*9590*/  IMAD.WIDE R36, R7.reuse, 0x4, R36 ;  /* 0x0000000407247825 */ /* 0x040fe200078e0224 */
[----:B------:R3:W-:Y:S01]  /*95a0*/  LDGSTS.E [R10+0x1d600], desc[UR16][R52.64], P4 ;  /* 0x1d600000340a7fae */ /* 0x0007e2000a121850 */
[----:B------:R-:W4:Y:S02]  /*95b0*/  LDC R251, c[0x0][0x230] ;  /* 0x00008c00fffb7b82 */ /* 0x000f240000000800 */
[C---:B------:R-:W-:Y:S01]  /*95c0*/  IMAD.WIDE R34, R7.reuse, 0x4, R34 ;  /* 0x0000000407227825 */ /* 0x040fe200078e0222 */
[----:B------:R3:W-:Y:S03]  /*95d0*/  LDGSTS.E [R10+0x1da00], desc[UR16][R50.64], P4 ;  /* 0x1da00000320a7fae */ /* 0x0007e6000a121850 */
[----:B------:R-:W-:Y:S01]  /*95e0*/  IMAD.WIDE R32, R7, 0x4, R32 ;  /* 0x0000000407207825 */ /* 0x000fe200078e0220 */
[----:B------:R3:W-:Y:S03]  /*95f0*/  LDGSTS.E [R10+0x1de00], desc[UR16][R48.64], P4 ;  /* 0x1de00000300a7fae */ /* 0x0007e6000a121850 */
[----:B--2---:R-:W-:Y:S01]  /*9600*/  VIADD R244, R244, 0xffffff7a ;  /* 0xffffff7af4f47836 */ /* 0x004fe20000000000 */
        /* <DEDUP_REMOVED lines=15> */
[----:B------:R-:W-:Y:S01]  /*9700*/  ISETP.GE.U32.AND P4, PT, R244, 0x7fffff5b, PT ;  /* 0x7fffff5bf400780c */ /* 0x000fe20003f86070 */
[----:B----4-:R-:W-:Y:S02]  /*9710*/  VIADD R244, R251, 0xffffff79 ;  /* 0xffffff79fbf47836 */ /* 0x010fe40000000000 */
[----:B------:R-:W0:Y:S01]  /*9720*/  LDGDEPBAR ;  /* 0x00000000000079af */ /* 0x000e220000000000 */
[----:B------:R-:W4:Y:S01]  /*9730*/  LDC R251, c[0x0][0x230] ;  /* 0x00008c00fffb7b82 */ /* 0x000f220000000800 */
[----:B------:R-:W-:-:S07]  /*9740*/  IMAD.WIDE R186, R9, 0x4, R186 ;  /* 0x0000000409ba7825 */ /* 0x000fce00078e02ba */
[----:B------:R-:W-:Y:S01]  /*9750*/  BAR.SYNC.DEFER_BLOCKING 0x0 ;  /* 0x0000000000007b1d */ /* 0x000fe20000010000 */
[----:B------:R-:W-:-:S04]  /*9760*/  IMAD.WIDE R174, R9, 0x4, R174 ;  /* 0x0000000409ae7825 */ /* 0x000fc800078e02ae */
[C---:B------:R-:W-:Y:S01]  /*9770*/  IMAD.WIDE R198, R9.reuse, 0x4, R198 ;  /* 0x0000000409c67825 */ /* 0x040fe200078e02c6 */
[----:B------:R1:W-:Y:S03]  /*9780*/  STL [R1+0x20], RZ ;  /* 0x000020ff01007387 */ /* 0x0003e60000100800 */
[C---:B------:R-:W-:Y:S01]  /*9790*/  IMAD.WIDE R190, R9.reuse, 0x4, R190 ;  /* 0x0000000409be7825 */ /* 0x040fe200078e02be */
[----:B------:R1:W-:Y:S03]  /*97a0*/  STL [R1+0x24], RZ ;  /* 0x000024ff01007387 */ /* 0x0003e60000100800 */
[C---:B------:R-:W-:Y:S01]  /*97b0*/  IMAD.WIDE R192, R9.reuse, 0x4, R192 ;  /* 0x0000000409c07825 */ /* 0x040fe200078e02c0 */
[----:B------:R1:W-:Y:S03]  /*97c0*/  STL [R1+0x28], RZ ;  /* 0x000028ff01007387 */ /* 0x0003e60000100800 */
[----:B------:R-:W-:Y:S01]  /*97d0*/  IMAD.WIDE R26, R9, 0x4, R26 ;  /* 0x00000004091a7825 */ /* 0x000fe200078e021a */
[----:B------:R1:W-:Y:S03]  /*97e0*/  STL [R1+0x2c], RZ ;  /* 0x00002cff01007387 */ /* 0x0003e60000100800 */
[----:B----4-:R-:W-:Y:S01]  /*97f0*/  VIADD R251, R251, 0xffffff78 ;  /* 0xffffff78fbfb7836 */ /* 0x010fe20000000000 */
[----:B------:R-:W-:Y:S01]  /*9800*/  @!PT LDS RZ, [RZ] ;  /* 0x00000000fffff984 */ /* 0x000fe20000000800 */
[----:B------:R-:W-:Y:S01]  /*9810*/  @!PT LDS RZ, [RZ] ;  /* 0x00000000fffff984 */ /* 0x000fe20000000800 */
[----:B------:R-:W-:Y:S01]  /*9820*/  @!PT LDS RZ, [RZ] ;  /* 0x00000000fffff984 */ /* 0x000fe20000000800 */
[----:B------:R4:W-:Y:S01]  /*9830*/  LDGSTS.E [R22+0x48000], desc[UR16][R94.64], !P5 ;  /* 0x480000005e167fae */ /* 0x0009e2000e921850 */
[----:B------:R-:W-:Y:S01]  /*9840*/  ISETP.GE.U32.AND P5, PT, R244, 0x7fffff5a, PT ;  /* 0x7fffff5af400780c */ /* 0x000fe20003fa6070 */
[----:B------:R-:W-:Y:S01]  /*9850*/  IMAD.WIDE R188, R9, 0x4, R188 ;  /* 0x0000000409bc7825 */ /* 0x000fe200078e02bc */
[----:B------:R-:W3:Y:S01]  /*9860*/  LDC R244, c[0x0][0x230] ;  /* 0x00008c00fff47b82 */ /* 0x000ee20000000800 */
[----:B------:R4:W-:Y:S01]  /*9870*/  LDGSTS.E [R22+0x48004], desc[UR16][R204.64], !P6 ;  /* 0x48004000cc167fae */ /* 0x0009e2000f121850 */
[----:B------:R-:W-:Y:S01]  /*9880*/  ISETP.GE.U32.AND P6, PT, R251, 0x7fffff59, PT ;  /* 0x7fffff59fb00780c */ /* 0x000fe20003fc6070 */
[----:B------:R-:W-:-:S02]  /*9890*/  IMAD.WIDE R176, R9, 0x4, R176 ;  /* 0x0000000409b07825 */ /* 0x000fc400078e02b0 */
[----:B------:R4:W-:Y:S02]  /*98a0*/  LDGSTS.E [R22+0x48008], desc[UR16][R208.64], !P2 ;  /* 0x48008000d0167fae */ /* 0x0009e4000d121850 */
[C---:B------:R-:W-:Y:S01]  /*98b0*/  IMAD.WIDE R160, R9.reuse, 0x4, R160 ;  /* 0x0000000409a07825 */ /* 0x040fe200078e02a0 */
[----:B------:R-:W2:Y:S01]  /*98c0*/  LDC R251, c[0x0][0x230] ;  /* 0x00008c00fffb7b82 */ /* 0x000ea20000000800 */
[----:B------:R4:W-:Y:S02]  /*98d0*/  LDGSTS.E [R22+0x4800c], desc[UR16][R196.64], !P0 ;  /* 0x4800c000c4167fae */ /* 0x0009e4000c121850 */
[C---:B------:R-:W-:Y:S02]  /*98e0*/  IMAD.WIDE R178, R9.reuse, 0x4, R178 ;  /* 0x0000000409b27825 */ /* 0x040fe400078e02b2 */
[----:B------:R4:W-:Y:S02]  /*98f0*/  LDGSTS.E [R23+0x48000], desc[UR16][R206.64], !P3 ;  /* 0x48000000ce177fae */ /* 0x0009e4000d921850 */
[----:B------:R-:W-:-:S02]  /*9900*/  IMAD.WIDE R218, R9, 0x4, R218 ;  /* 0x0000000409da7825 */ /* 0x000fc400078e02da */
[----:B------:R4:W-:Y:S02]  /*9910*/  LDGSTS.E [R23+0x48004], desc[UR16][R182.64], !P4 ;  /* 0x48004000b6177fae */ /* 0x0009e4000e121850 */
[C---:B------:R-:W-:Y:S02]  /*9920*/  IMAD.WIDE R180, R9.reuse, 0x4, R180 ;  /* 0x0000000409b47825 */ /* 0x040fe400078e02b4 */
[----:B------:R4:W-:Y:S02]  /*9930*/  LDGSTS.E [R23+0x48008], desc[UR16][R194.64], !P5 ;  /* 0x48008000c2177fae */ /* 0x0009e4000e921850 */
[----:B------:R-:W-:Y:S02]  /*9940*/  IMAD.WIDE R162, R9, 0x4, R162 ;  /* 0x0000000409a27825 */ /* 0x000fe400078e02a2 */
[----:B------:R4:W-:Y:S02]  /*9950*/  LDGSTS.E [R23+0x4800c], desc[UR16][R186.64], !P6 ;  /* 0x4800c000ba177fae */ /* 0x0009e4000f121850 */
[----:B---3--:R-:W-:-:S02]  /*9960*/  VIADD R244, R244, 0xffffff77 ;  /* 0xffffff77f4f47836 */ /* 0x008fc40000000000 */
[----:B------:R-:W-:Y:S01]  /*9970*/  IMAD.WIDE R216, R9, 0x4, R216 ;  /* 0x0000000409d87825 */ /* 0x000fe200078e02d8 */
[----:B------:R3:W-:Y:S02]  /*9980*/  STL [R1+0x30], RZ ;  /* 0x000030ff01007387 */ /* 0x0007e40000100800 */
[----:B------:R-:W-:Y:S01]  /*9990*/  ISETP.GE.U32.AND P2, PT, R244, 0x7fffff58, PT ;  /* 0x7fffff58f400780c */ /* 0x000fe20003f46070 */
[----:B--2---:R-:W-:Y:S01]  /*99a0*/  VIADD R251, R251, 0xffffff76 ;  /* 0xffffff76fbfb7836 */ /* 0x004fe20000000000 */
[----:B------:R-:W2:Y:S01]  /*99b0*/  LDC R244, c[0x0][0x230] ;  /* 0x00008c00fff47b82 */ /* 0x000ea20000000800 */
[----:B------:R-:W-:Y:S01]  /*99c0*/  IMAD.WIDE R172, R9, 0x4, R172 ;  /* 0x0000000409ac7825 */ /* 0x000fe200078e02ac */
[----:B------:R3:W-:Y:S02]  /*99d0*/  STL [R1+0x34], RZ ;  /* 0x000034ff01007387 */ /* 0x0007e40000100800 */
[----:B------:R-:W-:Y:S01]  /*99e0*/  ISETP.GE.U32.AND P0, PT, R251, 0x7fffff57, PT ;  /* 0x7fffff57fb00780c */ /* 0x000fe20003f06070 */
[C---:B------:R-:W-:Y:S01]  /*99f0*/  IMAD.WIDE R214, R9.reuse, 0x4, R214 ;  /* 0x0000000409d67825 */ /* 0x040fe200078e02d6 */
[----:B------:R3:W-:Y:S02]  /*9a00*/  STL [R1+0x38], RZ ;  /* 0x000038ff01007387 */ /* 0x0007e40000100800 */
[----:B------:R-:W1:Y:S01]  /*9a10*/  LDC R251, c[0x0][0x230] ;  /* 0x00008c00fffb7b82 */ /* 0x000e620000000800 */
[C---:B------:R-:W-:Y:S01]  /*9a20*/  IMAD.WIDE R184, R9.reuse, 0x4, R184 ;  /* 0x0000000409b87825 */ /* 0x040fe200078e02b8 */
[----:B------:R3:W-:Y:S03]  /*9a30*/  STL [R1+0x3c], RZ ;  /* 0x00003cff01007387 */ /* 0x0007e60000100800 */
[C---:B------:R-:W-:Y:S01]  /*9a40*/  IMAD.WIDE R170, R9.reuse, 0x4, R170 ;  /* 0x0000000409aa7825 */ /* 0x040fe200078e02aa */
[----:B------:R3:W-:Y:S03]  /*9a50*/  LDGSTS.E [R21+0x48000], desc[UR16][R174.64], !P2 ;  /* 0x48000000ae157fae */ /* 0x0007e6000d121850 */
[C---:B------:R-:W-:Y:S01]  /*9a60*/  IMAD.WIDE R212, R9.reuse, 0x4, R212 ;  /* 0x0000000409d47825 */ /* 0x040fe200078e02d4 */
[----:B------:R3:W-:Y:S03]  /*9a70*/  LDGSTS.E [R21+0x48004], desc[UR16][R198.64], !P0 ;  /* 0x48004000c6157fae */ /* 0x0007e6000c121850 */
[C---:B------:R-:W-:Y:S01]  /*9a80*/  IMAD.WIDE R24, R9.reuse, 0x4, R24 ;  /* 0x0000000409187825 */ /* 0x040fe200078e0218 */
[----:B------:R1:W-:Y:S03]  /*9a90*/  STL [R1+0x40], RZ ;  /* 0x000040ff01007387 */ /* 0x0003e60000100800 */
[----:B--2---:R-:W-:Y:S01]  /*9aa0*/  VIADD R244, R244, 0xffffff75 ;  /* 0xffffff75f4f47836 */ /* 0x004fe20000000000 */
[----:B------:R2:W-:Y:S01]  /*9ab0*/  STL [R1+0x44], RZ ;  /* 0x000044ff01007387 */ /* 0x0005e20000100800 */
[----:B------:R-:W-:-:S03]  /*9ac0*/  IMAD.WIDE R168, R9, 0x4, R168 ;  /* 0x0000000409a87825 */ /* 0x000fc600078e02a8 */
[----:B------:R-:W-:Y:S01]  /*9ad0*/  ISETP.GE.U32.AND P3, PT, R244, 0x7fffff56, PT ;  /* 0x7fffff56f400780c */ /* 0x000fe20003f66070 */
[----:B------:R-:W-:Y:S01]  /*9ae0*/  IMAD.WIDE R164, R9, 0x4, R164 ;  /* 0x0000000409a47825 */ /* 0x000fe200078e02a4 */
[----:B------:R-:W4:Y:S01]  /*9af0*/  LDC R244, c[0x0][0x230] ;  /* 0x00008c00fff47b82 */ /* 0x000f220000000800 */
[----:B------:R2:W-:Y:S02]  /*9b00*/  STL [R1+0x48], RZ ;  /* 0x000048ff01007387 */ /* 0x0005e40000100800 */
[----:B-1----:R-:W-:Y:S02]  /*9b10*/  VIADD R251, R251, 0xffffff73 ;  /* 0xffffff73fbfb7836 */ /* 0x002fe40000000000 */
[----:B------:R-:W-:Y:S01]  /*9b20*/  IMAD.WIDE R166, R9, 0x4, R166 ;  /* 0x0000000409a67825 */ /* 0x000fe200078e02a6 */
[----:B------:R2:W-:Y:S02]  /*9b30*/  STL [R1+0x4c], RZ ;  /* 0x00004cff01007387 */ /* 0x0005e40000100800 */
[----:B------:R-:W-:Y:S01]  /*9b40*/  ISETP.GE.U32.AND P5, PT, R251, 0x7fffff54, PT ;  /* 0x7fffff54fb00780c */ /* 0x000fe20003fa6070 */
[C---:B------:R-:W-:Y:S01]  /*9b50*/  IMAD.WIDE R210, R9.reuse, 0x4, R210 ;  /* 0x0000000409d27825 */ /* 0x040fe200078e02d2 */
[----:B------:R-:W1:Y:S01]  /*9b60*/  LDC R251, c[0x0][0x230] ;  /* 0x00008c00fffb7b82 */ /* 0x000e620000000800 */
[----:B------:R2:W-:Y:S02]  /*9b70*/  LDGSTS.E [R21+0x48008], desc[UR16][R190.64], !P3 ;  /* 0x48008000be157fae */ /* 0x0005e4000d921850 */
[----:B------:R-:W-:-:S02]  /*9b80*/  IMAD.WIDE R202, R9, 0x4, R202 ;  /* 0x0000000409ca7825 */ /* 0x000fc400078e02ca */
[----:B------:R1:W-:Y:S02]  /*9b90*/  STL [R1+0x50], RZ ;  /* 0x000050ff01007387 */ /* 0x0003e40000100800 */
[C---:B------:R-:W-:Y:S02]  /*9ba0*/  IMAD.WIDE R200, R7.reuse, 0x4, R200 ;  /* 0x0000000407c87825 */ /* 0x040fe400078e02c8 */
[----:B------:R1:W-:Y:S02]  /*9bb0*/  STL [R1+0x54], RZ ;  /* 0x000054ff01007387 */ /* 0x0003e40000100800 */
[----:B------:R-:W-:Y:S02]  /*9bc0*/  IMAD.WIDE R158, R7, 0x4, R158 ;  /* 0x00000004079e7825 */ /* 0x000fe400078e029e */
[----:B------:R1:W-:Y:S02]  /*9bd0*/  STL [R1+0x58], RZ ;  /* 0x000058ff01007387 */ /* 0x0003e40000100800 */
[----:B----4-:R-:W-:-:S02]  /*9be0*/  VIADD R244, R244, 0xffffff74 ;  /* 0xffffff74f4f47836 */ /* 0x010fc40000000000 */
[C---:B------:R-:W-:Y:S01]  /*9bf0*/  IMAD.WIDE R156, R7.reuse, 0x4, R156 ;  /* 0x00000004079c7825 */ /* 0x040fe200078e029c */
[----:B------:R4:W-:Y:S02]  /*9c00*/  STL [R1+0x5c], RZ ;  /* 0x00005cff01007387 */ /* 0x0009e40000100800 */
[----:B------:R-:W-:Y:S01]  /*9c10*/  ISETP.GE.U32.AND P4, PT, R244, 0x7fffff55, PT ;  /* 0x7fffff55f400780c */ /* 0x000fe20003f86070 */
[----:B------:R-:W-:Y:S01]  /*9c20*/  IMAD.WIDE R28, R7, 0x4, R28 ;  /* 0x00000004071c7825 */ /* 0x000fe200078e021c */
[----:B------:R-:W3:Y:S01]  /*9c30*/  LDC R244, c[0x0][0x230] ;  /* 0x00008c00fff47b82 */ /* 0x000ee20000000800 */
        /* <DEDUP_REMOVED lines=9> */
[----:B------:R4:W-:Y:S02]  /*9cd0*/  LDGSTS.E [R20+0x48000], desc[UR16][R26.64], !P5 ;  /* 0x480000001a147fae */ /* 0x0009e4000e921850 */
[C---:B------:R-:W-:Y:S02]  /*9ce0*/  IMAD.WIDE R144, R7.reuse, 0x4, R144 ;  /* 0x0000000407907825 */ /* 0x040fe400078e0290 */
[----:B------:R1:W-:Y:S02]  /*9cf0*/  STL [R1+0x68], RZ ;  /* 0x000068ff01007387 */ /* 0x0003e40000100800 */
[----:B------:R-:W-:Y:S02]  /*9d00*/  IMAD.WIDE R142, R7, 0x4, R142 ;  /* 0x00000004078e7825 */ /* 0x000fe400078e028e */
[----:B------:R1:W-:Y:S02]  /*9d10*/  STL [R1+0x6c], RZ ;  /* 0x00006cff01007387 */ /* 0x0003e40000100800 */
[----:B---3--:R-:W-:-:S02]  /*9d20*/  VIADD R244, R244, 0xffffff72 ;  /* 0xffffff72f4f47836 */ /* 0x008fc40000000000 */
[C---:B------:R-:W-:Y:S01]  /*9d30*/  IMAD.WIDE R140, R7.reuse, 0x4, R140 ;  /* 0x00000004078c7825 */ /* 0x040fe200078e028c */
[----:B------:R3:W-:Y:S02]  /*9d40*/  STL [R1+0x70], RZ ;  /* 0x000070ff01007387 */ /* 0x0007e40000100800 */
[----:B------:R-:W-:Y:S01]  /*9d50*/  ISETP.GE.U32.AND P6, PT, R244, 0x7fffff53, PT ;  /* 0x7fffff53f400780c */ /* 0x000fe20003fc6070 */
[----:B------:R-:W-:Y:S01]  /*9d60*/  IMAD.WIDE R138, R7, 0x4, R138 ;  /* 0x00000004078a7825 */ /* 0x000fe200078e028a */
[----:B------:R-:W2:Y:S01]  /*9d70*/  LDC R244, c[0x0][0x230] ;  /* 0x00008c00fff47b82 */ /* 0x000ea20000000800 */
        /* <DEDUP_REMOVED lines=14> */
[----:B--2---:R-:W-:-:S02]  /*9e60*/  VIADD R244, R244, 0xffffff70 ;  /* 0xffffff70f4f47836 */ /* 0x004fc40000000000 */
[C---:B------:R-:W-:Y:S01]  /*9e70*/  IMAD.WIDE R126, R7.reuse, 0x4, R126 ;  /* 0x00000004077e7825 */ /* 0x040fe200078e027e */
[----:B------:R2:W-:Y:S02]  /*9e80*/  STL [R1+0x84], RZ ;  /* 0x000084ff01007387 */ /* 0x0005e40000100800 */
        /* <DEDUP_REMOVED lines=65> */
[C---:B------:R-:W-:Y:S01]  /*a2a0*/  IMAD.WIDE R80, R7.reuse, 0x4, R80 ;  /* 0x0000000407507825 */ /* 0x040fe200078e0250 */
[----:B------:R2:W-:Y:S03]  /*a2b0*/  STL [R1+0xcc], RZ ;  /* 0x0000ccff01007387 */ /* 0x0005e60000100800 */
[C---:B------:R-:W-:Y:S01]  /*a2c0*/  IMAD.WIDE R78, R7.reuse, 0x4, R78 ;  /* 0x00000004074e7825 */ /* 0x040fe200078e024e */
[----:B------:R2:W-:Y:S03]  /*a2d0*/  STL [R1+0xd0], RZ ;  /* 0x0000d0ff01007387 */ /* 0x0005e60000100800 */
[----:B------:R-:W-:Y:S01]  /*a2e0*/  IMAD.WIDE R76, R7, 0x4, R76 ;  /* 0x00000004074c7825 */ /* 0x000fe200078e024c */
[----:B------:R1:W-:Y:S01]  /*a2f0*/  LDGSTS.E [R17+0x48000], desc[UR16][R216.64], !P2 ;  /* 0x48000000d8117fae */ /* 0x0003e2000d121850 */
[----:B------:R-:W-:-:S02]  /*a300*/  ISETP.GE.U32.AND P2, PT, R251, 0x7fffff46, PT ;  /* 0x7fffff46fb00780c */ /* 0x000fc40003f46070 */
[----:B------:R-:W3:Y:S01]  /*a310*/  LDC R251, c[0x0][0x230] ;  /* 0x00008c00fffb7b82 */ /* 0x000ee20000000800 */
[----:B------:R2:W-:Y:S01]  /*a320*/  LDGSTS.E [R17+0x48004], desc[UR16][R172.64], !P0 ;  /* 0x48004000ac117fae */ /* 0x0005e2000c121850 */
[----:B------:R-:W-:-:S03]  /*a330*/  IMAD.WIDE R74, R7, 0x4, R74 ;  /* 0x00000004074a7825 */ /* 0x000fc600078e024a */
[----:B------:R1:W-:Y:S01]  /*a340*/  STL [R1+0xd4], RZ ;  /* 0x0000d4ff01007387 */ /* 0x0003e20000100800 */
[----:B------:R-:W-:-:S03]  /*a350*/  IMAD.WIDE R72, R7, 0x4, R72 ;  /* 0x0000000407487825 */ /* 0x000fc600078e0248 */
[----:B------:R1:W-:Y:S01]  /*a360*/  STL [R1+0xd8], RZ ;  /* 0x0000d8ff01007387 */ /* 0x0003e20000100800 */
[----:B----4-:R-:W-:Y:S02]  /*a370*/  VIADD R244, R244, 0xffffff69 ;  /* 0xffffff69f4f47836 */ /* 0x010fe40000000000 */
[C---:B------:R-:W-:Y:S01]  /*a380*/  IMAD.WIDE R70, R7.reuse, 0x4, R70 ;  /* 0x0000000407467825 */ /* 0x040fe200078e0246 */
[----:B------:R4:W-:Y:S02]  /*a390*/  STL [R1+0xdc], RZ ;  /* 0x0000dcff01007387 */ /* 0x0009e40000100800 */
[----:B------:R-:W-:Y:S01]  /*a3a0*/  ISETP.GE.U32.AND P3, PT, R244, 0x7fffff4a, PT ;  /* 0x7fffff4af400780c */ /* 0x000fe20003f66070 */
[C---:B------:R-:W-:Y:S01]  /*a3b0*/  IMAD.WIDE R68, R7.reuse, 0x4, R68 ;  /* 0x0000000407447825 */ /* 0x040fe200078e0244 */
[----:B------:R-:W2:Y:S01]  /*a3c0*/  LDC R244, c[0x0][0x230] ;  /* 0x00008c00fff47b82 */ /* 0x000ea20000000800 */
[----:B------:R4:W-:Y:S02]  /*a3d0*/  STL [R1+0xe0], RZ ;  /* 0x0000e0ff01007387 */ /* 0x0009e40000100800 */
[----:B------:R-:W-:-:S02]  /*a3e0*/  IMAD.WIDE R66, R7, 0x4, R66 ;  /* 0x0000000407427825 */ /* 0x000fc400078e0242 */
[----:B------:R4:W-:Y:S02]  /*a3f0*/  STL [R1+0xe4], RZ ;  /* 0x0000e4ff01007387 */ /* 0x0009e40000100800 */
[----:B---3--:R-:W-:Y:S02]  /*a400*/  VIADD R251, R251, 0xffffff63 ;  /* 0xffffff63fbfb7836 */ /* 0x008fe40000000000 */
[C---:B------:R-:W-:Y:S01]  /*a410*/  IMAD.WIDE R64, R7.reuse, 0x4, R64 ;  /* 0x0000000407407825 */ /* 0x040fe200078e0240 */
[----:B------:R4:W-:Y:S03]  /*a420*/  STL [R1+0xe8], RZ ;  /* 0x0000e8ff01007387 */ /* 0x0009e60000100800 */
[----:B------:R-:W-:Y:S01]  /*a430*/  IMAD.WIDE R62, R7, 0x4, R62 ;  /* 0x00000004073e7825 */ /* 0x000fe200078e023e */
[----:B------:R3:W-:Y:S01]  /*a440*/  LDGSTS.E [R17+0x48008], desc[UR16][R214.64], !P3 ;  /* 0x48008000d6117fae */ /* 0x0007e2000d921850 */
[----:B------:R-:W-:-:S02]  /*a450*/  ISETP.GE.U32.AND P3, PT, R251, 0x7fffff44, PT ;  /* 0x7fffff44fb00780c */ /* 0x000fc40003f66070 */
[----:B------:R-:W1:Y:S01]  /*a460*/  LDC R251, c[0x0][0x230] ;  /* 0x00008c00fffb7b82 */ /* 0x000e620000000800 */
[----:B------:R4:W-:Y:S01]  /*a470*/  LDGSTS.E [R17+0x4800c], desc[UR16][R184.64], !P4 ;  /* 0x4800c000b8117fae */ /* 0x0009e2000e121850 */
[----:B------:R-:W-:-:S03]  /*a480*/  IMAD.WIDE R60, R7, 0x4, R60 ;  /* 0x00000004073c7825 */ /* 0x000fc600078e023c */
[----:B------:R1:W-:Y:S01]  /*a490*/  STL [R1+0xec], RZ ;  /* 0x0000ecff01007387 */ /* 0x0003e20000100800 */
[----:B------:R-:W-:-:S03]  /*a4a0*/  IMAD.WIDE R58, R7, 0x4, R58 ;  /* 0x00000004073a7825 */ /* 0x000fc600078e023a */
[----:B------:R1:W-:Y:S01]  /*a4b0*/  STL [R1+0xf0], RZ ;  /* 0x0000f0ff01007387 */ /* 0x0003e20000100800 */
[----:B--2---:R-:W-:Y:S02]  /*a4c0*/  VIADD R244, R244, 0xffffff67 ;  /* 0xffffff67f4f47836 */ /* 0x004fe40000000000 */
[C---:B------:R-:W-:Y:S01]  /*a4d0*/  IMAD.WIDE R56, R7.reuse, 0x4, R56 ;  /* 0x0000000407387825 */ /* 0x040fe200078e0238 */
[----:B------:R2:W-:Y:S02]  /*a4e0*/  STL [R1+0xf4], RZ ;  /* 0x0000f4ff01007387 */ /* 0x0005e40000100800 */
[----:B------:R-:W-:Y:S01]  /*a4f0*/  ISETP.GE.U32.AND P5, PT, R244, 0x7fffff48, PT ;  /* 0x7fffff48f400780c */ /* 0x000fe20003fa6070 */
[C---:B------:R-:W-:Y:S01]  /*a500*/  IMAD.WIDE R54, R7.reuse, 0x4, R54 ;  /* 0x0000000407367825 */ /* 0x040fe200078e0236 */
[----:B------:R-:W3:Y:S01]  /*a510*/  LDC R244, c[0x0][0x230] ;  /* 0x00008c00fff47b82 */ /* 0x000ee20000000800 */
[----:B------:R2:W-:Y:S02]  /*a520*/  STL [R1+0xf8], RZ ;  /* 0x0000f8ff01007387 */ /* 0x0005e40000100800 */
[----:B------:R-:W-:-:S02]  /*a530*/  IMAD.WIDE R52, R7, 0x4, R52 ;  /* 0x0000000407347825 */ /* 0x000fc400078e0234 */
[----:B------:R2:W-:Y:S02]  /*a540*/  STL [R1+0xfc], RZ ;  /* 0x0000fcff01007387 */ /* 0x0005e40000100800 */
[----:B-1----:R-:W-:Y:S02]  /*a550*/  VIADD R251, R251, 0xffffff61 ;  /* 0xffffff61fbfb7836 */ /* 0x002fe40000000000 */
[C---:B------:R-:W-:Y:S01]  /*a560*/  IMAD.WIDE R50, R7.reuse, 0x4, R50 ;  /* 0x0000000407327825 */ /* 0x040fe200078e0232 */
[----:B------:R2:W-:Y:S03]  /*a570*/  STL [R1+0x100], RZ ;  /* 0x000100ff01007387 */ /* 0x0005e60000100800 */
[----:B------:R-:W-:Y:S01]  /*a580*/  IMAD.WIDE R48, R7, 0x4, R48 ;  /* 0x0000000407307825 */ /* 0x000fe200078e0230 */
[----:B------:R1:W-:Y:S01]  /*a590*/  LDGSTS.E [R13+0x48000], desc[UR16][R170.64], !P5 ;  /* 0x48000000aa0d7fae */ /* 0x0003e2000e921850 */
[----:B------:R-:W-:-:S02]  /*a5a0*/  ISETP.GE.U32.AND P5, PT, R251, 0x7fffff42, PT ;  /* 0x7fffff42fb00780c */ /* 0x000fc40003fa6070 */
[----:B------:R-:W4:Y:S01]  /*a5b0*/  LDC R251, c[0x0][0x230] ;  /* 0x00008c00fffb7b82 */ /* 0x000f220000000800 */
[C---:B------:R-:W-:Y:S01]  /*a5c0*/  IMAD.WIDE R46, R7.reuse, 0x4, R46 ;  /* 0x00000004072e7825 */ /* 0x040fe200078e022e */
[----:B------:R2:W-:Y:S03]  /*a5d0*/  STL [R1+0x104], RZ ;  /* 0x000104ff01007387 */ /* 0x0005e60000100800 */
[C---:B------:R-:W-:Y:S01]  /*a5e0*/  IMAD.WIDE R44, R7.reuse, 0x4, R44 ;  /* 0x00000004072c7825 */ /* 0x040fe200078e022c */
[----:B------:R2:W-:Y:S03]  /*a5f0*/  STL [R1+0x108], RZ ;  /* 0x000108ff01007387 */ /* 0x0005e60000100800 */
[----:B---3--:R-:W-:Y:S01]  /*a600*/  VIADD R244, R244, 0xffffff66 ;  /* 0xffffff66f4f47836 */ /* 0x008fe20000000000 */
[----:B------:R2:W-:Y:S01]  /*a610*/  STL [R1+0x10c], RZ ;  /* 0x00010cff01007387 */ /* 0x0005e20000100800 */
[----:B------:R-:W-:-:S03]  /*a620*/  IMAD.WIDE R42, R7, 0x4, R42 ;  /* 0x00000004072a7825 */ /* 0x000fc600078e022a */
[----:B------:R-:W-:Y:S01]  /*a630*/  ISETP.GE.U32.AND P6, PT, R244, 0x7fffff47, PT ;  /* 0x7fffff47f400780c */ /* 0x000fe20003fc6070 */
[C---:B------:R-:W-:Y:S01]  /*a640*/  IMAD.WIDE R40, R7.reuse, 0x4, R40 ;  /* 0x0000000407287825 */ /* 0x040fe200078e0228 */
[----:B------:R-:W3:Y:S01]  /*a650*/  LDC R244, c[0x0][0x230] ;  /* 0x00008c00fff47b82 */ /* 0x000ee20000000800 */
[----:B------:R2:W-:Y:S02]  /*a660*/  STL [R1+0x110], RZ ;  /* 0x000110ff01007387 */ /* 0x0005e40000100800 */
[C---:B------:R-:W-:Y:S02]  /*a670*/  IMAD.WIDE R38, R7.reuse, 0x4, R38 ;  /* 0x0000000407267825 */ /* 0x040fe400078e0226 */
[----:B------:R2:W-:Y:S02]  /*a680*/  STL [R1+0x114], RZ ;  /* 0x000114ff01007387 */ /* 0x0005e40000100800 */
[----:B------:R-:W-:Y:S02]  /*a690*/  IMAD.WIDE R36, R7, 0x4, R36 ;  /* 0x0000000407247825 */ /* 0x000fe400078e0224 */
[----:B------:R2:W-:Y:S02]  /*a6a0*/  STL [R1+0x118], RZ ;  /* 0x000118ff01007387 */ /* 0x0005e40000100800 */
[----:B----4-:R-:W-:-:S02]  /*a6b0*/  VIADD R251, R251, 0xffffff5e ;  /* 0xffffff5efbfb7836 */ /* 0x010fc40000000000 */
[----:B------:R4:W-:Y:S01]  /*a6c0*/  LDGSTS.E [R13+0x48004], desc[UR16][R212.64], !P6 ;  /* 0x48004000d40d7fae */ /* 0x0009e2000f121850 */
[----:B------:R-:W-:-:S03]  /*a6d0*/  IMAD.WIDE R34, R7, 0x4, R34 ;  /* 0x0000000407227825 */ /* 0x000fc600078e0222 */
[----:B------:R2:W-:Y:S01]  /*a6e0*/  LDGSTS.E [R13+0x48008], desc[UR16][R24.64], !P2 ;  /* 0x48008000180d7fae */ /* 0x0005e2000d121850 */
[----:B------:R-:W-:Y:S01]  /*a6f0*/  ISETP.GE.U32.AND P2, PT, R251, 0x7fffff3f, PT ;  /* 0x7fffff3ffb00780c */ /* 0x000fe20003f46070 */
[----:B------:R-:W-:Y:S01]  /*a700*/  IMAD.WIDE R32, R7, 0x4, R32 ;  /* 0x0000000407207825 */ /* 0x000fe200078e0220 */
[----:B------:R-:W1:Y:S01]  /*a710*/  LDC R251, c[0x0][0x230] ;  /* 0x00008c00fffb7b82 */ /* 0x000e620000000800 */
[----:B------:R1:W-:Y:S02]  /*a720*/  STL [R1+0x11c], RZ ;  /* 0x00011cff01007387 */ /* 0x0003e40000100800 */
[----:B------:R-:W-:Y:S02]  /*a730*/  IMAD.WIDE R94, R9, 0x4, R94 ;  /* 0x00000004095e7825 */ /* 0x000fe400078e025e */
[----:B------:R1:W-:Y:S02]  /*a740*/  STL [R1+0x120], RZ ;  /* 0x000120ff01007387 */ /* 0x0003e40000100800 */
[----:B---3--:R-:W-:-:S02]  /*a750*/  VIADD R244, R244, 0xffffff64 ;  /* 0xffffff64f4f47836 */ /* 0x008fc40000000000 */
[C---:B------:R-:W-:Y:S01]  /*a760*/  IMAD.WIDE R204, R9.reuse, 0x4, R204 ;  /* 0x0000000409cc7825 */ /* 0x040fe200078e02cc */
[----:B------:R3:W-:Y:S02]  /*a770*/  STL [R1+0x124], RZ ;  /* 0x000124ff01007387 */ /* 0x0007e40000100800 */
[----:B------:R-:W-:Y:S01]  /*a780*/  ISETP.GE.U32.AND P0, PT, R244, 0x7fffff45, PT ;  /* 0x7fffff45f400780c */ /* 0x000fe20003f06070 */
[C---:B------:R-:W-:Y:S01]  /*a790*/  IMAD.WIDE R208, R9.reuse, 0x4, R208 ;  /* 0x0000000409d07825 */ /* 0x040fe200078e02d0 */
[----:B------:R-:W4:Y:S01]  /*a7a0*/  LDC R244, c[0x0][0x230] ;  /* 0x00008c00fff47b82 */ /* 0x000f220000000800 */
[----:B------:R3:W-:Y:S02]  /*a7b0*/  STL [R1+0x128], RZ ;  /* 0x000128ff01007387 */ /* 0x0007e40000100800 */
[C---:B------:R-:W-:Y:S02]  /*a7c0*/  IMAD.WIDE R196, R9.reuse, 0x4, R196 ;  /* 0x0000000409c47825 */ /* 0x040fe400078e02c4 */
[----:B------:R3:W-:Y:S02]  /*a7d0*/  STL [R1+0x12c], RZ ;  /* 0x00012cff01007387 */ /* 0x0007e40000100800 */
[----:B------:R-:W-:-:S02]  /*a7e0*/  IMAD.WIDE R206, R9, 0x4, R206 ;  /* 0x0000000409ce7825 */ /* 0x000fc400078e02ce */
[----:B------:R3:W-:Y:S02]  /*a7f0*/  STL [R1+0x130], RZ ;  /* 0x000130ff01007387 */ /* 0x0007e40000100800 */
[----:B-1----:R-:W-:Y:S02]  /*a800*/  VIADD R251, R251, 0xffffff5d ;  /* 0xffffff5dfbfb7836 */ /* 0x002fe40000000000 */
[----:B------:R1:W-:Y:S01]  /*a810*/  LDGSTS.E [R13+0x4800c], desc[UR16][R168.64], !P0 ;  /* 0x4800c000a80d7fae */ /* 0x0003e2000c121850 */
[----:B------:R-:W-:-:S03]  /*a820*/  IMAD.WIDE R182, R9, 0x4, R182 ;  /* 0x0000000409b67825 */ /* 0x000fc600078e02b6 */
[----:B------:R3:W-:Y:S01]  /*a830*/  LDGSTS.E [R12+0x48000], desc[UR16][R164.64], !P3 ;  /* 0x48000000a40c7fae */ /* 0x0007e2000d921850 */
[----:B------:R-:W-:Y:S01]  /*a840*/  ISETP.GE.U32.AND P3, PT, R251, 0x7fffff3e, PT ;  /* 0x7fffff3efb00780c */ /* 0x000fe20003f66070 */
[C---:B------:R-:W-:Y:S01]  /*a850*/  IMAD.WIDE R194, R9.reuse, 0x4, R194 ;  /* 0x0000000409c27825 */ /* 0x040fe200078e02c2 */
[----:B------:R-:W2:Y:S01]  /*a860*/  LDC R251, c[0x0][0x230] ;  /* 0x00008c00fffb7b82 */ /* 0x000ea20000000800 */
[----:B------:R1:W-:Y:S02]  /*a870*/  STL [R1+0x134], RZ ;  /* 0x000134ff01007387 */ /* 0x0003e40000100800 */
[----:B------:R-:W-:Y:S02]  /*a880*/  IMAD.WIDE R186, R9, 0x4, R186 ;  /* 0x0000000409ba7825 */ /* 0x000fe400078e02ba */
[----:B------:R1:W-:Y:S02]  /*a890*/  STL [R1+0x138], RZ ;  /* 0x000138ff01007387 */ /* 0x0003e40000100800 */
[----:B----4-:R-:W-:-:S02]  /*a8a0*/  VIADD R244, R244, 0xffffff62 ;  /* 0xffffff62f4f47836 */ /* 0x010fc40000000000 */
[C---:B------:R-:W-:Y:S01]  /*a8b0*/  IMAD.WIDE R174, R9.reuse, 0x4, R174 ;  /* 0x0000000409ae7825 */ /* 0x040fe200078e02ae */
[----:B------:R4:W-:Y:S02]  /*a8c0*/  STL [R1+0x13c], RZ ;  /* 0x00013cff01007387 */ /* 0x0009e40000100800 */
[----:B------:R-:W-:Y:S01]  /*a8d0*/  ISETP.GE.U32.AND P4, PT, R244, 0x7fffff43, PT ;  /* 0x7fffff43f400780c */ /* 0x000fe20003f86070 */
[C---:B------:R-:W-:Y:S01]  /*a8e0*/  IMAD.WIDE R198, R9.reuse, 0x4, R198 ;  /* 0x0000000409c67825 */ /* 0x040fe200078e02c6 */
[----:B------:R-:W3:Y:S01]  /*a8f0*/  LDC R244, c[0x0][0x230] ;  /* 0x00008c00fff47b82 */ /* 0x000ee20000000800 */
[----:B------:R4:W-:Y:S02]  /*a900*/  STL [R1+0x140], RZ ;  /* 0x000140ff01007387 */ /* 0x0009e40000100800 */
[C---:B------:R-:W-:Y:S02]  /*a910*/  IMAD.WIDE R190, R9.reuse, 0x4, R190 ;  /* 0x0000000409be7825 */ /* 0x040fe400078e02be */
[----:B------:R4:W-:Y:S02]  /*a920*/  STL [R1+0x144], RZ ;  /* 0x000144ff01007387 */ /* 0x0009e40000100800 */
[----:B------:R-:W-:-:S02]  /*a930*/  IMAD.WIDE R192, R9, 0x4, R192 ;  /* 0x0000000409c07825 */ /* 0x000fc400078e02c0 */
[----:B------:R4:W-:Y:S02]  /*a940*/  STL [R1+0x148], RZ ;  /* 0x000148ff01007387 */ /* 0x0009e40000100800 */
[----:B--2---:R-:W-:Y:S02]  /*a950*/  VIADD R251, R251, 0xffffff5c ;  /* 0xffffff5cfbfb7836 */ /* 0x004fe40000000000 */
[----:B------:R2:W-:Y:S01]  /*a960*/  LDGSTS.E [R12+0x48004], desc[UR16][R166.64], !P4 ;  /* 0x48004000a60c7fae */ /* 0x0005e2000e121850 */
[----:B------:R-:W-:Y:S02]  /*a970*/  IMAD.WIDE R26, R9, 0x4, R26 ;  /* 0x00000004091a7825 */ /* 0x000fe400078e021a */
[----:B------:R-:W-:Y:S01]  /*a980*/  ISETP.GE.U32.AND P4, PT, R251, 0x7fffff3d, PT ;  /* 0x7fffff3dfb00780c */ /* 0x000fe20003f86070 */
[----:B------:R4:W-:Y:S01]  /*a990*/  LDGSTS.E [R12+0x48008], desc[UR16][R210.64], !P5 ;  /* 0x48008000d20c7fae */ /* 0x0009e2000e921850 */
[----:B------:R-:W1:Y:S01]  /*a9a0*/  LDC R251, c[0x0][0x230] ;  /* 0x00008c00fffb7b82 */ /* 0x000e620000000800 */
[----:B------:R-:W-:-:S02]  /*a9b0*/  IMAD.WIDE R188, R9, 0x4, R188 ;  /* 0x0000000409bc7825 */ /* 0x000fc400078e02bc */
[----:B------:R1:W-:Y:S02]  /*a9c0*/  STL [R1+0x14c], RZ ;  /* 0x00014cff01007387 */ /* 0x0003e40000100800 */
[C---:B------:R-:W-:Y:S02]  /*a9d0*/  IMAD.WIDE R176, R9.reuse, 0x4, R176 ;  /* 0x0000000409b07825 */ /* 0x040fe400078e02b0 */
[----:B------:R1:W-:Y:S02]  /*a9e0*/  STL [R1+0x150], RZ ;  /* 0x000150ff01007387 */ /* 0x0003e40000100800 */
[----:B---3--:R-:W-:Y:S02]  /*a9f0*/  VIADD R244, R244, 0xffffff5f ;  /* 0xffffff5ff4f47836 */ /* 0x008fe40000000000 */
        /* <DEDUP_REMOVED lines=8> */
[----:B------:R-:W-:Y:S02]  /*aa80*/  IMAD.WIDE R180, R9, 0x4, R180 ;  /* 0x0000000409b47825 */ /* 0x000fe400078e02b4 */
[----:B------:R3:W-:Y:S02]  /*aa90*/  STL [R1+0x160], RZ ;  /* 0x000160ff01007387 */ /* 0x0007e40000100800 */
[----:B-1----:R-:W-:Y:S02]  /*aaa0*/  VIADD R251, R251, 0xffffff5a ;  /* 0xffffff5afbfb7836 */ /* 0x002fe40000000000 */
[C---:B------:R-:W-:Y:S01]  /*aab0*/  IMAD.WIDE R162, R9.reuse, 0x4, R162 ;  /* 0x0000000409a27825 */ /* 0x040fe200078e02a2 */
[----:B------:R3:W-:Y:S03]  /*aac0*/  STL [R1+0x164], RZ ;  /* 0x000164ff01007387 */ /* 0x0007e60000100800 */
[C---:B------:R-:W-:Y:S01]  /*aad0*/  IMAD.WIDE R216, R9.reuse, 0x4, R216 ;  /* 0x0000000409d87825 */ /* 0x040fe200078e02d8 */
[----:B------:R3:W-:Y:S03]  /*aae0*/  STL [R1+0x168], RZ ;  /* 0x000168ff01007387 */ /* 0x0007e60000100800 */
[C---:B------:R-:W-:Y:S01]  /*aaf0*/  IMAD.WIDE R172, R9.reuse, 0x4, R172 ;  /* 0x0000000409ac7825 */ /* 0x040fe200078e02ac */
[----:B------:R3:W-:Y:S03]  /*ab00*/  STL [R1+0x16c], RZ ;  /* 0x00016cff01007387 */ /* 0x0007e60000100800 */
[----:B--2---:R-:W-:Y:S01]  /*ab10*/  VIADD R244, R244, 0xffffff60 ;  /* 0xffffff60f4f47836 */ /* 0x004fe20000000000 */
[----:B------:R3:W-:Y:S01]  /*ab20*/  STL [R1+0x170], RZ ;  /* 0x000170ff01007387 */ /* 0x0007e20000100800 */
[----:B------:R-:W-:-:S03]  /*ab30*/  IMAD.WIDE R214, R9, 0x4, R214 ;  /* 0x0000000409d67825 */ /* 0x000fc600078e02d6 */
[----:B------:R-:W-:Y:S01]  /*ab40*/  ISETP.GE.U32.AND P0, PT, R244, 0x7fffff41, PT ;  /* 0x7fffff41f400780c */ /* 0x000fe20003f06070 */
[C---:B------:R-:W-:Y:S01]  /*ab50*/  IMAD.WIDE R184, R9.reuse, 0x4, R184 ;  /* 0x0000000409b87825 */ /* 0x040fe200078e02b8 */
[----:B------:R-:W1:Y:S01]  /*ab60*/  LDC R244, c[0x0][0x230] ;  /* 0x00008c00fff47b82 */ /* 0x000e620000000800 */
[----:B------:R3:W-:Y:S02]  /*ab70*/  STL [R1+0x174], RZ ;  /* 0x000174ff01007387 */ /* 0x0007e40000100800 */
[C---:B------:R-:W-:Y:S02]  /*ab80*/  IMAD.WIDE R170, R9.reuse, 0x4, R170 ;  /* 0x0000000409aa7825 */ /* 0x040fe400078e02aa */
[----:B------:R3:W-:Y:S02]  /*ab90*/  STL [R1+0x178], RZ ;  /* 0x000178ff01007387 */ /* 0x0007e40000100800 */
[C---:B------:R-:W-:Y:S02]  /*aba0*/  IMAD.WIDE R212, R9.reuse, 0x4, R212 ;  /* 0x0000000409d47825 */ /* 0x040fe400078e02d4 */
[----:B------:R3:W-:Y:S02]  /*abb0*/  STL [R1+0x17c], RZ ;  /* 0x00017cff01007387 */ /* 0x0007e40000100800 */
[----:B------:R-:W-:-:S02]  /*abc0*/  IMAD.WIDE R24, R9, 0x4, R24 ;  /* 0x0000000409187825 */ /* 0x000fc400078e0218 */
[----:B------:R2:W-:Y:S01]  /*abd0*/  LDGSTS.E [R12+0x4800c], desc[UR16][R202.64], !P0 ;  /* 0x4800c000ca0c7fae */ /* 0x0005e2000c121850 */
[----:B------:R-:W-:Y:S01]  /*abe0*/  ISETP.GE.U32.AND P0, PT, R251, 0x7fffff3b, PT ;  /* 0x7fffff3bfb00780c */ /* 0x000fe20003f06070 */
[C---:B------:R-:W-:Y:S01]  /*abf0*/  IMAD.WIDE R168, R9.reuse, 0x4, R168 ;  /* 0x0000000409a87825 */ /* 0x040fe200078e02a8 */
[----:B------:R-:W3:Y:S01]  /*ac00*/  LDC R251, c[0x0][0x230] ;  /* 0x00008c00fffb7b82 */ /* 0x000ee20000000800 */
[----:B------:R-:W0:Y:S02]  /*ac10*/  LDGDEPBAR ;  /* 0x00000000000079af */ /* 0x000e240000000000 */
[C---:B------:R-:W-:Y:S02]  /*ac20*/  IMAD.WIDE R164, R9.reuse, 0x4, R164 ;  /* 0x0000000409a47825 */ /* 0x040fe400078e02a4 */
[----:B------:R2:W-:Y:S02]  /*ac30*/  LDGSTS.E [R11+0x20000], desc[UR16][R200.64], P1 ;  /* 0x20000000c80b7fae */ /* 0x0005e40008921850 */
[----:B------:R-:W-:-:S02]  /*ac40*/  IMAD.WIDE R166, R9, 0x4, R166 ;  /* 0x0000000409a67825 */ /* 0x000fc400078e02a6 */
[----:B------:R3:W-:Y:S02]  /*ac50*/  LDGSTS.E [R11+0x20400], desc[UR16][R158.64], P1 ;  /* 0x204000009e0b7fae */ /* 0x0007e40008921850 */
[----:B-1----:R-:W-:Y:S02]  /*ac60*/  VIADD R244, R244, 0xffffff5b ;  /* 0xffffff5bf4f47836 */ /* 0x002fe40000000000 */
[----:B------:R1:W-:Y:S01]  /*ac70*/  LDGSTS.E [R11+0x20800], desc[UR16][R156.64], P1 ;  /* 0x208000009c0b7fae */ /* 0x0003e20008921850 */
[C---:B----4-:R-:W-:Y:S02]  /*ac80*/  IMAD.WIDE R210, R9.reuse, 0x4, R210 ;  /* 0x0000000409d27825 */ /* 0x050fe400078e02d2 */
[----:B------:R-:W-:Y:S01]  /*ac90*/  ISETP.GE.U32.AND P5, PT, R244, 0x7fffff3c, PT ;  /* 0x7fffff3cf400780c */ /* 0x000fe20003fa6070 */
[----:B------:R4:W-:Y:S01]  /*aca0*/  LDGSTS.E [R11+0x20c00], desc[UR16][R28.64], P1 ;  /* 0x20c000001c0b7fae */ /* 0x0009e20008921850 */
[----:B------:R-:W4:Y:S01]  /*acb0*/  LDC R244, c[0x0][0x230] ;  /* 0x00008c00fff47b82 */ /* 0x000f220000000800 */
[----:B--2---:R-:W-:-:S02]  /*acc0*/  IMAD.WIDE R202, R9, 0x4, R202 ;  /* 0x0000000409ca7825 */ /* 0x004fc400078e02ca */
[----:B------:R2:W-:Y:S02]  /*acd0*/  LDGSTS.E [R11+0x21000], desc[UR16][R150.64], P1 ;  /* 0x21000000960b7fae */ /* 0x0005e40008921850 */
[----:B------:R-:W-:Y:S02]  /*ace0*/  IMAD.WIDE R200, R7, 0x4, R200 ;  /* 0x0000000407c87825 */ /* 0x000fe400078e02c8 */
[----:B------:R2:W-:Y:S02]  /*acf0*/  LDGSTS.E [R11+0x21400], desc[UR16][R148.64], P1 ;  /* 0x21400000940b7fae */ /* 0x0005e40008921850 */
[----:B---3--:R-:W-:Y:S02]  /*ad00*/  VIADD R251, R251, 0xffffff59 ;  /* 0xffffff59fbfb7836 */ /* 0x008fe40000000000 */
[----:B------:R3:W-:Y:S01]  /*ad10*/  LDGSTS.E [R11+0x21800], desc[UR16][R146.64], P1 ;  /* 0x21800000920b7fae */ /* 0x0007e20008921850 */
[----:B------:R-:W-:-:S03]  /*ad20*/  IMAD.WIDE R158, R7, 0x4, R158 ;  /* 0x00000004079e7825 */ /* 0x000fc600078e029e */
[----:B------:R3:W-:Y:S01]  /*ad30*/  LDGSTS.E [R11+0x21c00], desc[UR16][R144.64], P1 ;  /* 0x21c00000900b7fae */ /* 0x0007e20008921850 */
[----:B-1----:R-:W-:-:S03]  /*ad40*/  IMAD.WIDE R156, R7, 0x4, R156 ;  /* 0x00000004079c7825 */ /* 0x002fc600078e029c */
[----:B------:R1:W-:Y:S01]  /*ad50*/  LDGSTS.E [R11+0x22000], desc[UR16][R142.64], P1 ;  /* 0x220000008e0b7fae */ /* 0x0003e20008921850 */
[----:B----4-:R-:W-:-:S03]  /*ad60*/  IMAD.WIDE R28, R7, 0x4, R28 ;  /* 0x00000004071c7825 */ /* 0x010fc600078e021c */
[----:B------:R4:W-:Y:S01]  /*ad70*/  LDGSTS.E [R11+0x22400], desc[UR16][R140.64], P1 ;  /* 0x224000008c0b7fae */ /* 0x0009e20008921850 */
[----:B------:R-:W-:Y:S02]  /*ad80*/  VIADD R244, R244, 0xffffff60 ;  /* 0xffffff60f4f47836 */ /* 0x000fe40000000000 */
[C---:B--2---:R-:W-:Y:S01]  /*ad90*/  IMAD.WIDE R150, R7.reuse, 0x4, R150 ;  /* 0x0000000407967825 */ /* 0x044fe200078e0296 */
[----:B------:R2:W-:Y:S03]  /*ada0*/  LDGSTS.E [R11+0x22800], desc[UR16][R138.64], P1 ;  /* 0x228000008a0b7fae */ /* 0x0005e60008921850 */
[C---:B------:R-:W-:Y:S01]  /*adb0*/  IMAD.WIDE R148, R7.reuse, 0x4, R148 ;  /* 0x0000000407947825 */ /* 0x040fe200078e0294 */
[----:B------:R2:W-:Y:S03]  /*adc0*/  LDGSTS.E [R11+0x22c00], desc[UR16][R136.64], P1 ;  /* 0x22c00000880b7fae */ /* 0x0005e60008921850 */
[C---:B---3--:R-:W-:Y:S01]  /*add0*/  IMAD.WIDE R146, R7.reuse, 0x4, R146 ;  /* 0x0000000407927825 */ /* 0x048fe200078e0292 */
[----:B------:R3:W-:Y:S03]  /*ade0*/  LDGSTS.E [R11+0x23000], desc[UR16][R134.64], P1 ;  /* 0x23000000860b7fae */ /* 0x0007e60008921850 */
[C---:B------:R-:W-:Y:S01]  /*adf0*/  IMAD.WIDE R144, R7.reuse, 0x4, R144 ;  /* 0x0000000407907825 */ /* 0x040fe200078e0290 */
[----:B------:R3:W-:Y:S03]  /*ae00*/  LDGSTS.E [R11+0x23400], desc[UR16][R132.64], P1 ;  /* 0x23400000840b7fae */ /* 0x0007e60008921850 */
[C---:B-1----:R-:W-:Y:S01]  /*ae10*/  IMAD.WIDE R142, R7.reuse, 0x4, R142 ;  /* 0x00000004078e7825 */ /* 0x042fe200078e028e */
[----:B------:R1:W-:Y:S03]  /*ae20*/  LDGSTS.E [R11+0x23800], desc[UR16][R130.64], P1 ;  /* 0x23800000820b7fae */ /* 0x0003e60008921850 */
[C---:B----4-:R-:W-:Y:S01]  /*ae30*/  IMAD.WIDE R140, R7.reuse, 0x4, R140 ;  /* 0x00000004078c7825 */ /* 0x050fe200078e028c */
[----:B------:R4:W-:Y:S03]  /*ae40*/  LDGSTS.E [R11+0x23c00], desc[UR16][R128.64], P1 ;  /* 0x23c00000800b7fae */ /* 0x0009e60008921850 */
        /* <DEDUP_REMOVED lines=94> */
[----:B----4-:R-:W-:Y:S01]  /*b430*/  IMAD.WIDE R44, R7, 0x4, R44 ;  /* 0x00000004072c7825 */ /* 0x010fe200078e022c */
[----:B------:R4:W-:Y:S01]  /*b440*/  LDGSTS.E [R10+0x27e00], desc[UR16][R32.64], P1 ;  /* 0x27e00000200a7fae */ /* 0x0009e20008921850 */
[----:B------:R-:W-:-:S02]  /*b450*/  ISETP.GE.U32.AND P1, PT, R251, 0x7fffff3a, PT ;  /* 0x7fffff3afb00780c */ /* 0x000fc40003f26070 */
[----:B------:R-:W4:Y:S01]  /*b460*/  LDC R251, c[0x0][0x230] ;  /* 0x00008c00fffb7b82 */ /* 0x000f220000000800 */
[----:B------:R-:W0:Y:S01]  /*b470*/  LDGDEPBAR ;  /* 0x00000000000079af */ /* 0x000e220000000000 */
[----:B--2---:R-:W-:-:S06]  /*b480*/  IMAD.WIDE R42, R7, 0x4, R42 ;  /* 0x00000004072a7825 */ /* 0x004fcc00078e022a */
[----:B------:R-:W-:Y:S01]  /*b490*/  BAR.SYNC.DEFER_BLOCKING 0x0 ;  /* 0x0000000000007b1d */ /* 0x000fe20000010000 */
[----:B------:R-:W-:-:S04]  /*b4a0*/  IMAD.WIDE R40, R7, 0x4, R40 ;  /* 0x0000000407287825 */ /* 0x000fc800078e0228 */
[C---:B---3--:R-:W-:Y:S01]  /*b4b0*/  IMAD.WIDE R38, R7.reuse, 0x4, R38 ;  /* 0x0000000407267825 */ /* 0x048fe200078e0226 */
[----:B------:R2:W-:Y:S03]  /*b4c0*/  STL [R1+0x180], RZ ;  /* 0x000180ff01007387 */ /* 0x0005e60000100800 */
[C---:B------:R-:W-:Y:S01]  /*b4d0*/  IMAD.WIDE R36, R7.reuse, 0x4, R36 ;  /* 0x0000000407247825 */ /* 0x040fe200078e0224 */
[----:B------:R2:W-:Y:S03]  /*b4e0*/  STL [R1+0x184], RZ ;  /* 0x000184ff01007387 */ /* 0x0005e60000100800 */
[C---:B-1----:R-:W-:Y:S01]  /*b4f0*/  IMAD.WIDE R34, R7.reuse, 0x4, R34 ;  /* 0x0000000407227825 */ /* 0x042fe200078e0222 */
[----:B------:R2:W-:Y:S03]  /*b500*/  STL [R1+0x188], RZ ;  /* 0x000188ff01007387 */ /* 0x0005e60000100800 */
[----:B----4-:R-:W-:Y:S01]  /*b510*/  IMAD.WIDE R32, R7, 0x4, R32 ;  /* 0x0000000407207825 */ /* 0x010fe200078e0220 */
[----:B------:R2:W-:Y:S03]  /*b520*/  STL [R1+0x18c], RZ ;  /* 0x00018cff01007387 */ /* 0x0005e60000100800 */
[----:B------:R-:W-:Y:S01]  /*b530*/  VIADD R251, R251, 0xffffff57 ;  /* 0xffffff57fbfb7836 */ /* 0x000fe20000000000 */
[----:B------:R-:W-:Y:S01]  /*b540*/  @!PT LDS RZ, [RZ] ;  /* 0x00000000fffff984 */ /* 0x000fe20000000800 */
[----:B------:R-:W-:Y:S01]  /*b550*/  @!PT LDS RZ, [RZ] ;  /* 0x00000000fffff984 */ /* 0x000fe20000000800 */
[----:B------:R-:W-:Y:S01]  /*b560*/  @!PT LDS RZ, [RZ] ;  /* 0x00000000fffff984 */ /* 0x000fe20000000800 */
[----:B------:R1:W-:Y:S04]  /*b570*/  LDGSTS.E [R22+0x4c000], desc[UR16][R94.64], !P6 ;  /* 0x4c0000005e167fae */ /* 0x0003e8000f121850 */
[----:B------:R3:W-:Y:S01]  /*b580*/  LDGSTS.E [R22+0x4c004], desc[UR16][R204.64], !P2 ;  /* 0x4c004000cc167fae */ /* 0x0007e2000d121850 */
[----:B------:R-:W-:-:S02]  /*b590*/  ISETP.GE.U32.AND P2, PT, R251, 0x7fffff38, PT ;  /* 0x7fffff38fb00780c */ /* 0x000fc40003f46070 */
[----:B------:R-:W4:Y:S01]  /*b5a0*/  LDC R251, c[0x0][0x230] ;  /* 0x00008c00fffb7b82 */ /* 0x000f220000000800 */
[----:B------:R2:W-:Y:S04]  /*b5b0*/  LDGSTS.E [R22+0x4c008], desc[UR16][R208.64], !P3 ;  /* 0x4c008000d0167fae */ /* 0x0005e8000d921850 */
[----:B------:R-:W-:Y:S03]  /*b5c0*/  LDGSTS.E [R22+0x4c00c], desc[UR16][R196.64], !P4 ;  /* 0x4c00c000c4167fae */ /* 0x000fe6000e121850 */
[----:B-1----:R-:W1:Y:S01]  /*b5d0*/  LDC R95, c[0x0][0x230] ;  /* 0x00008c00ff5f7b82 */ /* 0x002e620000000800 */
[----:B------:R-:W-:Y:S04]  /*b5e0*/  LDGSTS.E [R23+0x4c000], desc[UR16][R206.64], !P5 ;  /* 0x4c000000ce177fae */ /* 0x000fe8000e921850 */
[----:B------:R-:W-:Y:S03]  /*b5f0*/  LDGSTS.E [R23+0x4c004], desc[UR16][R182.64], !P0 ;  /* 0x4c004000b6177fae */ /* 0x000fe6000c121850 */
[----:B------:R-:W4:Y:S01]  /*b600*/  LDC R94, c[0x0][0x230] ;  /* 0x00008c00ff5e7b82 */ /* 0x000f220000000800 */
[----:B------:R-:W-:Y:S04]  /*b610*/  LDGSTS.E [R23+0x4c008], desc[UR16][R194.64], !P1 ;  /* 0x4c008000c2177fae */ /* 0x000fe8000c921850 */
[----:B------:R1:W-:Y:S03]  /*b620*/  STL [R1+0x190], RZ ;  /* 0x000190ff01007387 */ /* 0x0003e60000100800 */
[----:B---3--:R-:W3:Y:S01]  /*b630*/  LDC R205, c[0x0][0x230] ;  /* 0x00008c00ffcd7b82 */ /* 0x008ee20000000800 */
[----:B------:R1:W-:Y:S04]  /*b640*/  STL [R1+0x194], RZ ;  /* 0x000194ff01007387 */ /* 0x0003e80000100800 */
[----:B------:R1:W-:Y:S02]  /*b650*/  STL [R1+0x198], RZ ;  /* 0x000198ff01007387 */ /* 0x0003e40000100800 */
[----:B-1----:R-:W-:Y:S01]  /*b660*/  VIADD R95, R95, 0xffffff58 ;  /* 0xffffff585f5f7836 */ /* 0x002fe20000000000 */
[----:B--2---:R-:W1:Y:S01]  /*b670*/  LDC R209, c[0x0][0x230] ;  /* 0x00008c00ffd17b82 */ /* 0x004e620000000800 */
[----:B------:R2:W-:Y:S03]  /*b680*/  STL [R1+0x19c], RZ ;  /* 0x00019cff01007387 */ /* 0x0005e60000100800 */
[----:B------:R-:W-:Y:S01]  /*b690*/  ISETP.GE.U32.AND P6, PT, R95, 0x7fffff39, PT ;  /* 0x7fffff395f00780c */ /* 0x000fe20003fc6070 */
[----:B------:R2:W-:Y:S01]  /*b6a0*/  STL [R1+0x1a0], RZ ;  /* 0x0001a0ff01007387 */ /* 0x0005e20000100800 */
[----:B----4-:R-:W-:-:S02]  /*b6b0*/  VIADD R94, R94, 0xffffff56 ;  /* 0xffffff565e5e7836 */ /* 0x010fc40000000000 */
[----:B------:R-:W4:Y:S01]  /*b6c0*/  LDC R95, c[0x0][0x230] ;  /* 0x00008c00ff5f7b82 */ /* 0x000f220000000800 */
[----:B------:R2:W-:Y:S02]  /*b6d0*/  STL [R1+0x1a4], RZ ;  /* 0x0001a4ff01007387 */ /* 0x0005e40000100800 */
[----:B------:R-:W-:Y:S01]  /*b6e0*/  ISETP.GE.U32.AND P3, PT, R94, 0x7fffff37, PT ;  /* 0x7fffff375e00780c */ /* 0x000fe20003f66070 */
[----:B------:R-:W-:Y:S01]  /*b6f0*/  VIADD R94, R251, 0xffffff54 ;  /* 0xffffff54fb5e7836 */ /* 0x000fe20000000000 */
[----:B------:R2:W-:Y:S03]  /*b700*/  STL [R1+0x1a8], RZ ;  /* 0x0001a8ff01007387 */ /* 0x0005e60000100800 */
[----:B------:R-:W2:Y:S01]  /*b710*/  LDC R251, c[0x0][0x230] ;  /* 0x00008c00fffb7b82 */ /* 0x000ea20000000800 */
[----:B------:R-:W-:Y:S01]  /*b720*/  ISETP.GE.U32.AND P5, PT, R94, 0x7fffff35, PT ;  /* 0x7fffff355e00780c */ /* 0x000fe20003fa6070 */
[----:B------:R3:W-:Y:S04]  /*b730*/  LDGSTS.E [R23+0x4c00c], desc[UR16][R186.64], !P6 ;  /* 0x4c00c000ba177fae */ /* 0x0007e8000f121850 */
[----:B------:R2:W-:Y:S02]  /*b740*/  LDGSTS.E [R21+0x4c000], desc[UR16][R174.64], !P2 ;  /* 0x4c000000ae157fae */ /* 0x0005e4000d121850 */
[----:B------:R-:W2:Y:S01]  /*b750*/  LDC R204, c[0x0][0x230] ;  /* 0x00008c00ffcc7b82 */ /* 0x000ea20000000800 */
[----:B-1----:R-:W-:Y:S01]  /*b760*/  VIADD R94, R209, 0xffffff53 ;  /* 0xffffff53d15e7836 */ /* 0x002fe20000000000 */
[----:B------:R-:W-:Y:S04]  /*b770*/  LDGSTS.E [R21+0x4c004], desc[UR16][R198.64], !P3 ;  /* 0x4c004000c6157fae */ /* 0x000fe8000d921850 */
[----:B------:R-:W-:Y:S01]  /*b780*/  ISETP.GE.U32.AND P0, PT, R94, 0x7fffff34, PT ;  /* 0x7fffff345e00780c */ /* 0x000fe20003f06070 */
[----:B---3--:R-:W-:Y:S01]  /*b790*/  VIADD R23, R205, 0xffffff50 ;  /* 0xffffff50cd177836 */ /* 0x008fe20000000000 */
[----:B------:R-:W1:Y:S01]  /*b7a0*/  LDC R196, c[0x0][0x230] ;  /* 0x00008c00ffc47b82 */ /* 0x000e620000000800 */
[----:B----4-:R-:W-:Y:S01]  /*b7b0*/  VIADD R95, R95, 0xffffff55 ;  /* 0xffffff555f5f7836 */ /* 0x010fe20000000000 */
[----:B------:R3:W-:Y:S02]  /*b7c0*/  STL [R1+0x1ac], RZ ;  /* 0x0001acff01007387 */ /* 0x0007e40000100800 */
[----:B------:R-:W-:-:S02]  /*b7d0*/  ISETP.GE.U32.AND P2, PT, R23, 0x7fffff31, PT ;  /* 0x7fffff311700780c */ /* 0x000fc40003f46070 */
[----:B------:R-:W-:Y:S01]  /*b7e0*/  ISETP.GE.U32.AND P4, PT, R95, 0x7fffff36, PT ;  /* 0x7fffff365f00780c */ /* 0x000fe20003f86070 */
[----:B------:R3:W-:Y:S01]  /*b7f0*/  STL [R1+0x1b0], RZ ;  /* 0x0001b0ff01007387 */ /* 0x0007e20000100800 */
[----:B------:R-:W4:Y:S01]  /*b800*/  LDC R208, c[0x0][0x230] ;  /* 0x00008c00ffd07b82 */ /* 0x000f220000000800 */
[----:B--2---:R-:W-:Y:S02]  /*b810*/  VIADD R22, R251, 0xffffff52 ;  /* 0xffffff52fb167836 */ /* 0x004fe40000000000 */
[----:B------:R-:W2:Y:S03]  /*b820*/  S2R R251, SR_TID.X ;  /* 0x0000000000fb7919 */ /* 0x000ea60000002100 */
[----:B------:R-:W-:Y:S01]  /*b830*/  ISETP.GE.U32.AND P1, PT, R22, 0x7fffff33, PT ;  /* 0x7fffff331600780c */ /* 0x000fe20003f26070 */
[----:B------:R3:W-:Y:S01]  /*b840*/  STL [R1+0x1b4], RZ ;  /* 0x0001b4ff01007387 */ /* 0x0007e20000100800 */
[----:B------:R-:W3:Y:S01]  /*b850*/  LDC R197, c[0x0][0x230] ;  /* 0x00008c00ffc57b82 */ /* 0x000ee20000000800 */
[----:B------:R-:W-:-:S02]  /*b860*/  VIADD R22, R204, 0xffffff51 ;  /* 0xffffff51cc167836 */ /* 0x000fc40000000000 */
[----:B------:R-:W-:Y:S03]  /*b870*/  LDGSTS.E [R21+0x4c008], desc[UR16][R190.64], !P4 ;  /* 0x4c008000be157fae */ /* 0x000fe6000e121850 */
[----:B------:R-:W-:Y:S01]  /*b880*/  ISETP.GE.U32.AND P6, PT, R22, 0x7fffff32, PT ;  /* 0x7fffff321600780c */ /* 0x000fe20003fc6070 */
[----:B------:R2:W-:Y:S01]  /*b890*/  LDGSTS.E [R21+0x4c00c], desc[UR16][R192.64], !P5 ;  /* 0x4c00c000c0157fae */ /* 0x0005e2000e921850 */
[----:B------:R-:W2:Y:S01]  /*b8a0*/  LDC R95, c[0x0][0x230] ;  /* 0x00008c00ff5f7b82 */ /* 0x000ea20000000800 */
[----:B-1----:R-:W-:Y:S02]  /*b8b0*/  VIADD R23, R196, 0xffffff4e ;  /* 0xffffff4ec4177836 */ /* 0x002fe40000000000 */
[----:B------:R-:W-:Y:S03]  /*b8c0*/  LDGSTS.E [R20+0x4c000], desc[UR16][R26.64], !P0 ;  /* 0x4c0000001a147fae */ /* 0x000fe6000c121850 */
[----:B------:R-:W-:Y:S01]  /*b8d0*/  ISETP.GE.U32.AND P4, PT, R23, 0x7fffff2f, PT ;  /* 0x7fffff2f1700780c */ /* 0x000fe20003f86070 */
[----:B------:R-:W-:Y:S01]  /*b8e0*/  LDGSTS.E [R20+0x4c004], desc[UR16][R188.64], !P1 ;  /* 0x4c004000bc147fae */ /* 0x000fe2000c921850 */
[----:B------:R-:W1:Y:S01]  /*b8f0*/  LDC R182, c[0x0][0x230] ;  /* 0x00008c00ffb67b82 */ /* 0x000e620000000800 */
[----:B----4-:R-:W-:-:S02]  /*b900*/  VIADD R22, R208, 0xffffff4f ;  /* 0xffffff4fd0167836 */ /* 0x010fc40000000000 */
[----:B------:R-:W-:Y:S03]  /*b910*/  LDGSTS.E [R20+0x4c008], desc[UR16][R176.64], !P6 ;  /* 0x4c008000b0147fae */ /* 0x000fe6000f121850 */
[----:B------:R-:W-:Y:S01]  /*b920*/  ISETP.GE.U32.AND P3, PT, R22, 0x7fffff30, PT ;  /* 0x7fffff301600780c */ /* 0x000fe20003f66070 */
[----:B------:R4:W-:Y:S01]  /*b930*/  LDGSTS.E [R20+0x4c00c], desc[UR16][R160.64], !P2 ;  /* 0x4c00c000a0147fae */ /* 0x0009e2000d121850 */
[----:B------:R-:W4:Y:S01]  /*b940*/  LDC R94, c[0x0][0x230] ;  /* 0x00008c00ff5e7b82 */ /* 0x000f220000000800 */
[----:B---3--:R-:W-:Y:S01]  /*b950*/  VIADD R22, R197, 0xffffff4d ;  /* 0xffffff4dc5167836 */ /* 0x008fe20000000000 */
[----:B--2---:R-:W-:Y:S01]  /*b960*/  LOP3.LUT R251, R251, 0x1f, RZ, 0xc0, !PT ;  /* 0x0000001ffbfb7812 */ /* 0x004fe200078ec0ff */
[----:B------:R2:W-:Y:S03]  /*b970*/  STL [R1+0x1b8], RZ ;  /* 0x0001b8ff01007387 */ /* 0x0005e60000100800 */
[----:B------:R-:W-:-:S02]  /*b980*/  ISETP.GE.U32.AND P0, PT, R22, 0x7fffff2e, PT ;  /* 0x7fffff2e1600780c */ /* 0x000fc40003f06070 */
[----:B------:R-:W3:Y:S01]  /*b990*/  LDC R175, c[0x0][0x230] ;  /* 0x00008c00ffaf7b82 */ /* 0x000ee20000000800 */
[----:B------:R-:W-:Y:S01]  /*b9a0*/  VIADD R22, R95, 0xffffff4c ;  /* 0xffffff4c5f167836 */ /* 0x000fe20000000000 */
[----:B------:R-:W-:Y:S01]  /*b9b0*/  ISETP.GE.AND P6, PT, R251, R244, PT ;  /* 0x000000f4fb00720c */ /* 0x000fe20003fc6270 */
[----:B------:R-:W-:Y:S04]  /*b9c0*/  LDGSTS.E [R19+0x4c000], desc[UR16][R178.64], !P3 ;  /* 0x4c000000b2137fae */ /* 0x000fe8000d921850 */
[----:B------:R-:W-:Y:S01]  /*b9d0*/  LDGSTS.E [R19+0x4c004], desc[UR16][R218.64], !P4 ;  /* 0x4c004000da137fae */ /* 0x000fe2000e121850 */
[----:B------:R-:W2:Y:S01]  /*b9e0*/  LDC R174, c[0x0][0x230] ;  /* 0x00008c00ffae7b82 */ /* 0x000ea20000000800 */
[----:B-1----:R-:W-:Y:S02]  /*b9f0*/  VIADD R21, R182, 0xffffff4b ;  /* 0xffffff4bb6157836 */ /* 0x002fe40000000000 */
[----:B------:R-:W-:Y:S01]  /*ba00*/  LDGSTS.E [R19+0x4c008], desc[UR16][R180.64], !P0 ;  /* 0x4c008000b4137fae */ /* 0x000fe2000c121850 */
[----:B------:R-:W-:-:S02]  /*ba10*/  ISETP.GE.U32.AND P0, PT, R22, 0x7fffff2d, PT ;  /* 0x7fffff2d1600780c */ /* 0x000fc40003f06070 */
[----:B------:R-:W-:Y:S01]  /*ba20*/  ISETP.GE.U32.AND P1, PT, R21, 0x7fffff2c, PT ;  /* 0x7fffff2c1500780c */ /* 0x000fe20003f26070 */
[----:B------:R1:W-:Y:S01]  /*ba30*/  STL [R1+0x1bc], RZ ;  /* 0x0001bcff01007387 */ /* 0x0003e20000100800 */
[----:B------:R-:W1:Y:S01]  /*ba40*/  LDC R23, c[0x0][0x230] ;  /* 0x00008c00ff177b82 */ /* 0x000e620000000800 */
[----:B----4-:R-:W-:Y:S02]  /*ba50*/  VIADD R20, R94, 0xffffff4a ;  /* 0xffffff4a5e147836 */ /* 0x010fe40000000000 */
[----:B------:R4:W-:Y:S03]  /*ba60*/  STL [R1+0x1c0], RZ ;  /* 0x0001c0ff01007387 */ /* 0x0009e60000100800 */
[----:B------:R-:W-:Y:S01]  /*ba70*/  ISETP.GE.U32.AND P2, PT, R20, 0x7fffff2b, PT ;  /* 0x7fffff2b1400780c */ /* 0x000fe20003f46070 */
[----:B------:R4:W-:Y:S01]  /*ba80*/  STL [R1+0x1c4], RZ ;  /* 0x0001c4ff01007387 */ /* 0x0009e20000100800 */
[----:B------:R-:W4:Y:S01]  /*ba90*/  LDC R27, c[0x0][0x230] ;  /* 0x00008c00ff1b7b82 */ /* 0x000f220000000800 */
[----:B---3--:R-:W-:-:S02]  /*baa0*/  VIADD R22, R175, 0xffffff47 ;  /* 0xffffff47af167836 */ /* 0x008fc40000000000 */
[----:B------:R4:W-:Y:S03]  /*bab0*/  LDGSTS.E [R19+0x4c00c], desc[UR16][R162.64], !P0 ;  /* 0x4c00c000a2137fae */ /* 0x0009e6000c121850 */
[----:B------:R-:W-:Y:S01]  /*bac0*/  ISETP.GE.U32.AND P5, PT, R22, 0x7fffff28, PT ;  /* 0x7fffff281600780c */ /* 0x000fe20003fa6070 */
[----:B------:R-:W-:Y:S01]  /*bad0*/  LDGSTS.E [R17+0x4c000], desc[UR16][R216.64], !P1 ;  /* 0x4c000000d8117fae */ /* 0x000fe2000c921850 */
[----:B------:R-:W3:Y:S01]  /*bae0*/  LDC R95, c[0x0][0x230] ;  /* 0x00008c00ff5f7b82 */ /* 0x000ee20000000800 */
[----:B--2---:R-:W-:Y:S02]  /*baf0*/  VIADD R21, R174, 0xffffff49 ;  /* 0xffffff49ae157836 */ /* 0x004fe40000000000 */
[----:B------:R-:W-:Y:S03]  /*bb00*/  LDGSTS.E [R17+0x4c004], desc[UR16][R172.64], !P2 ;  /* 0x4c004000ac117fae */ /* 0x000fe6000d121850 */
[----:B------:R-:W-:Y:S01]  /*bb10*/  ISETP.GE.U32.AND P3, PT, R21, 0x7fffff2a, PT ;  /* 0x7fffff2a1500780c */ /* 0x000fe20003f66070 */
[----:B------:R2:W-:Y:S01]  /*bb20*/  STL [R1+0x1c8], RZ ;  /* 0x0001c8ff01007387 */ /* 0x0005e20000100800 */
[----:B------:R-:W2:Y:S01]  /*bb30*/  LDC R160, c[0x0][0x230] ;  /* 0x00008c00ffa07b82 */ /* 0x000ea20000000800 */
[----:B-1----:R-:W-:-:S02]  /*bb40*/  VIADD R20, R23, 0xffffff48 ;  /* 0xffffff4817147836 */ /* 0x002fc40000000000 */
[----:B------:R1:W-:Y:S03]  /*bb50*/  STL [R1+0x1cc], RZ ;  /* 0x0001ccff01007387 */ /* 0x0003e60000100800 */
[----:B------:R-:W-:Y:S01]  /*bb60*/  ISETP.GE.U32.AND P4, PT, R20, 0x7fffff29, PT ;  /* 0x7fffff291400780c */ /* 0x000fe20003f86070 */
[----:B------:R1:W-:Y:S01]  /*bb70*/  STL [R1+0x1d0], RZ ;  /* 0x0001d0ff01007387 */ /* 0x0003e20000100800 */
[----:B------:R-:W1:Y:S01]  /*bb80*/  LDC R26, c[0x0][0x230] ;  /* 0x00008c00ff1a7b82 */ /* 0x000e620000000800 */
[----:B----4-:R-:W-:Y:S02]  /*bb90*/  VIADD R19, R27, 0xffffff46 ;  /* 0xffffff461b137836 */ /* 0x010fe40000000000 */
[----:B------:R-:W-:Y:S04]  /*bba0*/  LDGSTS.E [R17+0x4c008], desc[UR16][R214.64], !P3 ;  /* 0x4c008000d6117fae */ /* 0x000fe8000d921850 */
[----:B------:R4:W-:Y:S01]  /*bbb0*/  STL [R1+0x1d4], RZ ;  /* 0x0001d4ff01007387 */ /* 0x0009e20000100800 */
[----:B------:R-:W4:Y:S03]  /*bbc0*/  LDC R94, c[0x0][0x230] ;  /* 0x00008c00ff5e7b82 */ /* 0x000f260000000800 */
[----:B------:R2:W-:Y:S01]  /*bbd0*/  LDGSTS.E [R17+0x4c00c], desc[UR16][R184.64], !P4 ;  /* 0x4c00c000b8117fae */ /* 0x0005e2000e121850 */
[----:B------:R-:W-:Y:S01]  /*bbe0*/  ISETP.GE.U32.AND P4, PT, R19, 0x7fffff27, PT ;  /* 0x7fffff271300780c */ /* 0x000fe20003f86070 */
[----:B---3--:R-:W-:-:S02]  /*bbf0*/  VIADD R19, R95, 0xffffff43 ;  /* 0xffffff435f137836 */ /* 0x008fc40000000000 */
[----:B------:R-:W-:Y:S01]  /*bc00*/  LDGSTS.E [R13+0x4c000], desc[UR16][R170.64], !P5 ;  /* 0x4c000000aa0d7fae */ /* 0x000fe2000e921850 */
[----:B------:R-:W3:Y:S01]  /*bc10*/  LDC R23, c[0x0][0x230] ;  /* 0x00008c00ff177b82 */ /* 0x000ee20000000800 */
[----:B------:R-:W-:Y:S02]  /*bc20*/  ISETP.GT.AND P5, PT, R2, 0xbf, PT ;  /* 0x000000bf0200780c */ /* 0x000fe40003fa4270 */
[----:B------:R-:W-:Y:S01]  /*bc30*/  ISETP.GE.U32.AND P3, PT, R19, 0x7fffff24, PT ;  /* 0x7fffff241300780c */ /* 0x000fe20003f66070 */
[----:B------:R1:W-:Y:S01]  /*bc40*/  STL [R1+0x1d8], RZ ;  /* 0x0001d8ff01007387 */ /* 0x0003e20000100800 */
[----:B--2---:R-:W-:-:S03]  /*bc50*/  VIADD R17, R160, 0xffffff42 ;  /* 0xffffff42a0117836 */ /* 0x004fc60000000000 */
[----:B------:R-:W2:Y:S01]  /*bc60*/  LDC R22, c[0x0][0x230] ;  /* 0x00008c00ff167b82 */ /* 0x000ea20000000800 */
[----:B-1----:R-:W-:Y:S01]  /*bc70*/  VIADD R21, R26, 0xffffff45 ;  /* 0xffffff451a157836 */ /* 0x002fe20000000000 */
[----:B------:R-:W-:Y:S01]  /*bc80*/  LDGSTS.E [R13+0x4c004], desc[UR16][R212.64], !P4 ;  /* 0x4c004000d40d7fae */ /* 0x000fe2000e121850 */
[----:B------:R-:W-:Y:S02]  /*bc90*/  CS2R R26, SRZ ;  /* 0x00000000001a7805 */ /* 0x000fe4000001ff00 */
[----:B------:R-:W-:Y:S02]  /*bca0*/  ISETP.GE.U32.AND P2, PT, R17, 0x7fffff23, PT ;  /* 0x7fffff231100780c */ /* 0x000fe40003f46070 */
[----:B------:R-:W-:Y:S01]  /*bcb0*/  SEL R17, RZ, 0x4, P6 ;  /* 0x00000004ff117807 */ /* 0x000fe20003000000 */
[----:B------:R1:W-:Y:S01]  /*bcc0*/  STL [R1+0x1dc], RZ ;  /* 0x0001dcff01007387 */ /* 0x0003e20000100800 */
[----:B----4-:R-:W-:Y:S01]  /*bcd0*/  VIADD R20, R94, 0xffffff44 ;  /* 0xffffff445e147836 */ /* 0x010fe20000000000 */
[----:B------:R-:W-:-:S02]  /*bce0*/  ISETP.GE.U32.AND P0, PT, R21, 0x7fffff26, PT ;  /* 0x7fffff261500780c */ /* 0x000fc40003f06070 */
[----:B------:R-:W-:Y:S02]  /*bcf0*/  CS2R R94, SRZ ;  /* 0x00000000005e7805 */ /* 0x000fe4000001ff00 */
[----:B------:R-:W-:Y:S01]  /*bd00*/  SEL R17, R17, RZ, P5 ;  /* 0x000000ff11117207 */ /* 0x000fe20002800000 */
[----:B------:R1:W-:Y:S01]  /*bd10*/  STL [R1+0x1e0], RZ ;  /* 0x0001e0ff01007387 */ /* 0x0003e20000100800 */
[----:B------:R-:W-:Y:S02]  /*bd20*/  ISETP.GE.U32.AND P1, PT, R20, 0x7fffff25, PT ;  /* 0x7fffff251400780c */ /* 0x000fe40003f26070 */
[----:B------:R-:W-:Y:S01]  /*bd30*/  ISETP.NE.U32.AND P5, PT, R17, RZ, PT ;  /* 0x000000ff1100720c */ /* 0x000fe20003fa5070 */
[----:B---3--:R-:W-:Y:S01]  /*bd40*/  VIADD R19, R23, 0xffffff41 ;  /* 0xffffff4117137836 */ /* 0x008fe20000000000 */
[----:B------:R1:W-:Y:S04]  /*bd50*/  STL [R1+0x1e4], RZ ;  /* 0x0001e4ff01007387 */ /* 0x0003e80000100800 */
[----:B------:R-:W-:Y:S01]  /*bd60*/  ISETP.GE.U32.AND P6, PT, R19, 0x7fffff22, PT ;  /* 0x7fffff221300780c */ /* 0x000fe20003fc6070 */
[----:B------:R3:W-:Y:S01]  /*bd70*/  LDGSTS.E [R13+0x4c008], desc[UR16][R24.64], !P0 ;  /* 0x4c008000180d7fae */ /* 0x0007e2000c121850 */
[----:B------:R-:W-:Y:S01]  /*bd80*/  ISETP.GE.AND P0, PT, R2, 0x20, PT ;  /* 0x000000200200780c */ /* 0x000fe20003f06270 */
[----:B--2---:R-:W-:-:S02]  /*bd90*/  VIADD R161, R22, 0xffffff40 ;  /* 0xffffff4016a17836 */ /* 0x004fc40000000000 */
[----:B------:R-:W-:Y:S03]  /*bda0*/  LDGSTS.E [R13+0x4c00c], desc[UR16][R168.64], !P1 ;  /* 0x4c00c000a80d7fae */ /* 0x000fe6000c921850 */
[----:B------:R-:W-:Y:S01]  /*bdb0*/  ISETP.GE.U32.AND P4, PT, R161, 0x7fffff21, PT ;  /* 0x7fffff21a100780c */ /* 0x000fe20003f86070 */
[----:B------:R-:W-:Y:S04]  /*bdc0*/  LDGSTS.E [R12+0x4c000], desc[UR16][R164.64], !P3 ;  /* 0x4c000000a40c7fae */ /* 0x000fe8000d921850 */
[----:B------:R-:W-:Y:S01]  /*bdd0*/  LDGSTS.E [R12+0x4c004], desc[UR16][R166.64], !P2 ;  /* 0x4c004000a60c7fae */ /* 0x000fe2000d121850 */
[----:B---3--:R-:W-:-:S03]  /*bde0*/  CS2R R24, SRZ ;  /* 0x0000000000187805 */ /* 0x008fc6000001ff00 */
[----:B------:R-:W-:Y:S04]  /*bdf0*/  LDGSTS.E [R12+0x4c008], desc[UR16][R210.64], !P6 ;  /* 0x4c008000d20c7fae */ /* 0x000fe8000f121850 */
[----:B------:R-:W-:Y:S04]  /*be00*/  LDGSTS.E [R12+0x4c00c], desc[UR16][R202.64], !P4 ;  /* 0x4c00c000ca0c7fae */ /* 0x000fe8000e121850 */
[----:B------:R-:W0:Y:S04]  /*be10*/  LDGDEPBAR ;  /* 0x00000000000079af */ /* 0x000e280000000000 */
[----:B------:R-:W-:Y:S04]  /*be20*/  LDGSTS.E [R11+0x28000], desc[UR16][R200.64], P5 ;  /* 0x28000000c80b7fae */ /* 0x000fe8000a921850 */
[----:B------:R-:W-:Y:S04]  /*be30*/  LDGSTS.E [R11+0x28400], desc[UR16][R158.64], P5 ;  /* 0x284000009e0b7fae */ /* 0x000fe8000a921850 */
[----:B------:R-:W-:Y:S04]  /*be40*/  LDGSTS.E [R11+0x28800], desc[UR16][R156.64], P5 ;  /* 0x288000009c0b7fae */ /* 0x000fe8000a921850 */
[----:B------:R2:W-:Y:S04]  /*be50*/  LDGSTS.E [R11+0x28c00], desc[UR16][R28.64], P5 ;  /* 0x28c000001c0b7fae */ /* 0x0005e8000a921850 */
[----:B------:R3:W-:Y:S04]  /*be60*/  LDGSTS.E [R11+0x29000], desc[UR16][R150.64], P5 ;  /* 0x29000000960b7fae */ /* 0x0007e8000a921850 */
[----:B------:R4:W-:Y:S04]  /*be70*/  LDGSTS.E [R11+0x29400], desc[UR16][R148.64], P5 ;  /* 0x29400000940b7fae */ /* 0x0009e8000a921850 */
[----:B------:R1:W-:Y:S01]  /*be80*/  LDGSTS.E [R11+0x29800], desc[UR16][R146.64], P5 ;  /* 0x29800000920b7fae */ /* 0x0003e2000a921850 */
[----:B--2---:R-:W-:-:S03]  /*be90*/  CS2R R28, SRZ ;  /* 0x00000000001c7805 */ /* 0x004fc6000001ff00 */
[----:B------:R2:W-:Y:S01]  /*bea0*/  LDGSTS.E [R11+0x29c00], desc[UR16][R144.64], P5 ;  /* 0x29c00000900b7fae */ /* 0x0005e2000a921850 */
[----:B---3--:R-:W-:-:S03]  /*beb0*/  CS2R R150, SRZ ;  /* 0x0000000000967805 */ /* 0x008fc6000001ff00 */
[----:B------:R3:W-:Y:S01]  /*bec0*/  LDGSTS.E [R11+0x2a000], desc[UR16][R142.64], P5 ;  /* 0x2a0000008e0b7fae */ /* 0x0007e2000a921850 */
[----:B----4-:R-:W-:-:S03]  /*bed0*/  CS2R R148, SRZ ;  /* 0x0000000000947805 */ /* 0x010fc6000001ff00 */
[----:B------:R4:W-:Y:S01]  /*bee0*/  LDGSTS.E [R11+0x2a400], desc[UR16][R140.64], P5 ;  /* 0x2a4000008c0b7fae */ /* 0x0009e2000a921850 */
[----:B-1----:R-:W-:-:S03]  /*bef0*/  CS2R R146, SRZ ;  /* 0x0000000000927805 */ /* 0x002fc6000001ff00 */
        /* <DEDUP_REMOVED lines=66> */
[----:B------:R2:W-:Y:S01]  /*c320*/  STL [R1+0x1e8], RZ ;  /* 0x0001e8ff01007387 */ /* 0x0005e20000100800 */
[----:B---3--:R-:W-:-:S03]  /*c330*/  CS2R R78, SRZ ;  /* 0x00000000004e7805 */ /* 0x008fc6000001ff00 */
[----:B------:R3:W-:Y:S01]  /*c340*/  LDGSTS.E [R10+0x2ae00], desc[UR16][R72.64], P5 ;  /* 0x2ae00000480a7fae */ /* 0x0007e2000a921850 */
[----:B----4-:R-:W-:-:S03]  /*c350*/  CS2R R76, SRZ ;  /* 0x00000000004c7805 */ /* 0x010fc6000001ff00 */
[----:B------:R2:W-:Y:S01]  /*c360*/  STL [R1+0x1ec], RZ ;  /* 0x0001ecff01007387 */ /* 0x0005e20000100800 */
[----:B-1----:R-:W-:-:S03]  /*c370*/  CS2R R74, SRZ ;  /* 0x00000000004a7805 */ /* 0x002fc6000001ff00 */
[----:B------:R1:W-:Y:S04]  /*c380*/  LDGSTS.E [R10+0x2b200], desc[UR16][R70.64], P5 ;  /* 0x2b200000460a7fae */ /* 0x0003e8000a921850 */
[----:B------:R2:W-:Y:S01]  /*c390*/  STL [R1+0x1f0], RZ ;  /* 0x0001f0ff01007387 */ /* 0x0005e20000100800 */
[----:B---3--:R-:W-:-:S03]  /*c3a0*/  CS2R R72, SRZ ;  /* 0x0000000000487805 */ /* 0x008fc6000001ff00 */
[----:B------:R3:W-:Y:S04]  /*c3b0*/  LDGSTS.E [R10+0x2b600], desc[UR16][R68.64], P5 ;  /* 0x2b600000440a7fae */ /* 0x0007e8000a921850 */
        /* <DEDUP_REMOVED lines=9> */
[----:B------:R4:W-:Y:S01]  /*c450*/  LDGSTS.E [R10+0x2c600], desc[UR16][R60.64], P5 ;  /* 0x2c6000003c0a7fae */ /* 0x0009e2000a921850 */
[----:B---3--:R-:W-:-:S03]  /*c460*/  CS2R R64, SRZ ;  /* 0x0000000000407805 */ /* 0x008fc6000001ff00 */
[----:B------:R3:W-:Y:S04]  /*c470*/  LDGSTS.E [R10+0x2ca00], desc[UR16][R58.64], P5 ;  /* 0x2ca000003a0a7fae */ /* 0x0007e8000a921850 */
[----:B------:R2:W-:Y:S01]  /*c480*/  LDGSTS.E [R10+0x2ce00], desc[UR16][R56.64], P5 ;  /* 0x2ce00000380a7fae */ /* 0x0005e2000a921850 */
[----:B-1----:R-:W-:-:S03]  /*c490*/  CS2R R62, SRZ ;  /* 0x00000000003e7805 */ /* 0x002fc6000001ff00 */
[----:B------:R1:W-:Y:S01]  /*c4a0*/  LDGSTS.E [R10+0x2d200], desc[UR16][R54.64], P5 ;  /* 0x2d200000360a7fae */ /* 0x0003e2000a921850 */
[----:B----4-:R-:W-:-:S03]  /*c4b0*/  CS2R R60, SRZ ;  /* 0x00000000003c7805 */ /* 0x010fc6000001ff00 */
[----:B------:R4:W-:Y:S01]  /*c4c0*/  LDGSTS.E [R10+0x2d600], desc[UR16][R52.64], P5 ;  /* 0x2d600000340a7fae */ /* 0x0009e2000a921850 */
[----:B---3--:R-:W-:-:S03]  /*c4d0*/  CS2R R58, SRZ ;  /* 0x00000000003a7805 */ /* 0x008fc6000001ff00 */
[----:B------:R3:W-:Y:S01]  /*c4e0*/  LDGSTS.E [R10+0x2da00], desc[UR16][R50.64], P5 ;  /* 0x2da00000320a7fae */ /* 0x0007e2000a921850 */
[----:B--2---:R-:W-:-:S03]  /*c4f0*/  CS2R R56, SRZ ;  /* 0x0000000000387805 */ /* 0x004fc6000001ff00 */
        /* <DEDUP_REMOVED lines=18> */
[----:B------:R-:W0:Y:S01]  /*c620*/  LDGDEPBAR ;  /* 0x00000000000079af */ /* 0x000e220000000000 */
[----:B----4-:R-:W-:Y:S02]  /*c630*/  CS2R R36, SRZ ;  /* 0x0000000000247805 */ /* 0x010fe4000001ff00 */
[----:B---3--:R-:W-:Y:S02]  /*c640*/  CS2R R34, SRZ ;  /* 0x0000000000227805 */ /* 0x008fe4000001ff00 */
[----:B--2---:R-:W-:Y:S01]  /*c650*/  CS2R R32, SRZ ;  /* 0x0000000000207805 */ /* 0x004fe2000001ff00 */
[----:B------:R-:W-:Y:S06]  /*c660*/  @!P0 BRA `(.L_x_0) ;  /* 0x0000006800b08947 */ /* 0x000fec0003800000 */
[----:B------:R-:W2:Y:S04]  /*c670*/  LDL.LU R183, [R1+0x200] ;  /* 0x0002000001b77983 */ /* 0x000ea80000300800 */
[----:B------:R-:W3:Y:S04]  /*c680*/  LDL.LU R209, [R1+0x204] ;  /* 0x0002040001d17983 */ /* 0x000ee80000300800 */
[----:B------:R-:W4:Y:S04]  /*c690*/  LDL.LU R177, [R1+0x208] ;  /* 0x0002080001b17983 */ /* 0x000f280000300800 */
[----:B------:R-:W4:Y:S04]  /*c6a0*/  LDL.LU R193, [R1+0x20c] ;  /* 0x00020c0001c17983 */ /* 0x000f280000300800 */
[----:B------:R-:W4:Y:S04]  /*c6b0*/  LDL.LU R197, [R1+0x210] ;  /* 0x0002100001c57983 */ /* 0x000f280000300800 */
[----:B------:R-:W4:Y:S01]  /*c6c0*/  LDL.LU R199, [R1+0x214] ;  /* 0x0002140001c77983 */ /* 0x000f220000300800 */
[----:B------:R-:W-:-:S02]  /*c6d0*/  SHF.R.S32.HI R25, RZ, 0x1f, R0 ;  /* 0x0000001fff197819 */ /* 0x000fc40000011400 */
[C---:B------:R-:W-:Y:S01]  /*c6e0*/  IADD3 R11, P2, R0.reuse, R152, RZ ;  /* 0x00000098000b7210 */ /* 0x040fe20007f5e0ff */
[----:B------:R-:W4:Y:S01]  /*c6f0*/  LDL.LU R205, [R1+0x218] ;  /* 0x0002180001cd7983 */ /* 0x000f220000300800 */
[C---:B------:R-:W-:Y:S02]  /*c700*/  IADD3 R13, P3, R0.reuse, R153, RZ ;  /* 0x00000099000d7210 */ /* 0x040fe40007f7e0ff */
[C---:B------:R-:W-:Y:S01]  /*c710*/  IADD3 R17, P6, R0.reuse, R4, RZ ;  /* 0x0000000400117210 */ /* 0x040fe20007fde0ff */
[----:B------:R-:W4:Y:S01]  /*c720*/  LDL.LU R175, [R1+0x21c] ;  /* 0x00021c0001af7983 */ /* 0x000f220000300800 */
[----:B------:R-:W-:-:S03]  /*c730*/  IADD3 R12, P0, R0, R5, RZ ;  /* 0x00000005000c7210 */ /* 0x000fc60007f1e0ff */
[----:B------:R-:W4:Y:S01]  /*c740*/  LDL.LU R195, [R1+0x220] ;  /* 0x0002200001c37983 */ /* 0x000f220000300800 */
[----:B------:R-:W-:-:S03]  /*c750*/  LEA.HI.X.SX32 R162, R152, R25, 0x1, P2 ;  /* 0x0000001998a27211 */ /* 0x000fc600010f0eff */
[----:B------:R-:W4:Y:S01]  /*c760*/  LDL.LU R207, [R1+0x224] ;  /* 0x0002240001cf7983 */ /* 0x000f220000300800 */
[C---:B------:R-:W-:Y:S02]  /*c770*/  IADD3 R19, P4, R0.reuse, R154, RZ ;  /* 0x0000009a00137210 */ /* 0x040fe40007f9e0ff */
[C---:B------:R-:W-:Y:S01]  /*c780*/  IADD3 R122, P2, R0.reuse, R223, RZ ;  /* 0x000000df007a7210 */ /* 0x040fe20007f5e0ff */
[----:B------:R-:W4:Y:S01]  /*c790*/  LDL.LU R181, [R1+0x228] ;  /* 0x0002280001b57983 */ /* 0x000f220000300800 */
[----:B------:R-:W-:Y:S02]  /*c7a0*/  LEA.HI.X.SX32 R164, R153, R25, 0x1, P3 ;  /* 0x0000001999a47211 */ /* 0x000fe400018f0eff */
[C---:B------:R-:W-:Y:S01]  /*c7b0*/  IADD3 R10, P1, R0.reuse, R14, RZ ;  /* 0x0000000e000a7210 */ /* 0x040fe20007f3e0ff */
[----:B------:R-:W4:Y:S01]  /*c7c0*/  LDL.LU R219, [R1+0x22c] ;  /* 0x00022c0001db7983 */ /* 0x000f220000300800 */
[----:B------:R-:W-:Y:S02]  /*c7d0*/  IADD3 R20, P5, R0, R155, RZ ;  /* 0x0000009b00147210 */ /* 0x000fe40007fbe0ff */
[----:B------:R-:W-:Y:S01]  /*c7e0*/  LEA.HI.X.SX32 R156, R4, R25, 0x1, P6 ;  /* 0x00000019049c7211 */ /* 0x000fe200030f0eff */
[----:B------:R-:W4:Y:S01]  /*c7f0*/  LDL.LU R179, [R1+0x230] ;  /* 0x0002300001b37983 */ /* 0x000f220000300800 */
[----:B------:R-:W-:-:S02]  /*c800*/  IADD3 R123, P3, R0, R224, RZ ;  /* 0x000000e0007b7210 */ /* 0x000fc40007f7e0ff */
[C---:B------:R-:W-:Y:S01]  /*c810*/  IADD3 R21, P6, R0.reuse, R220, RZ ;  /* 0x000000dc00157210 */ /* 0x040fe20007fde0ff */
[----:B------:R-:W4:Y:S01]  /*c820*/  LDL.LU R161, [R1+0x234] ;  /* 0x0002340001a17983 */ /* 0x000f220000300800 */
[----:B------:R-:W-:Y:S02]  /*c830*/  LEA.HI.X.SX32 R158, R5, R25, 0x1, P0 ;  /* 0x00000019059e7211 */ /* 0x000fe400000f0eff */
[----:B------:R-:W-:Y:S01]  /*c840*/  IADD3 R22, P0, R0, R221, RZ ;  /* 0x000000dd00167210 */ /* 0x000fe20007f1e0ff */
[----:B------:R-:W4:Y:S01]  /*c850*/  LDL.LU R189, [R1+0x238] ;  /* 0x0002380001bd7983 */ /* 0x000f220000300800 */
[-C--:B------:R-:W-:Y:S02]  /*c860*/  LEA.HI.X.SX32 R154, R154, R25.reuse, 0x1, P4 ;  /* 0x000000199a9a7211 */ /* 0x080fe400020f0eff */
[-C--:B------:R-:W-:Y:S01]  /*c870*/  LEA.HI.X.SX32 R174, R223, R25.reuse, 0x1, P2 ;  /* 0x00000019dfae7211 */ /* 0x080fe200010f0eff */
[----:B------:R-:W4:Y:S01]  /*c880*/  LDL.LU R191, [R1+0x23c] ;  /* 0x00023c0001bf7983 */ /* 0x000f220000300800 */
[----:B------:R-:W-:-:S02]  /*c890*/  LEA.HI.X.SX32 R160, R14, R25, 0x1, P1 ;  /* 0x000000190ea07211 */ /* 0x000fc400008f0eff */
[C---:B------:R-:W-:Y:S01]  /*c8a0*/  IADD3 R124, P4, R0.reuse, R225, RZ ;  /* 0x000000e1007c7210 */ /* 0x040fe20007f9e0ff */
[----:B------:R-:W4:Y:S01]  /*c8b0*/  LDL.LU R187, [R1+0x240] ;  /* 0x0002400001bb7983 */ /* 0x000f220000300800 */
[-C--:B------:R-:W-:Y:S02]  /*c8c0*/  LEA.HI.X.SX32 R166, R155, R25.reuse, 0x1, P5 ;  /* 0x000000199ba67211 */ /* 0x080fe400028f0eff */
[----:B------:R-:W-:Y:S01]  /*c8d0*/  IADD3 R129, P2, R0, R230, RZ ;  /* 0x000000e600817210 */ /* 0x000fe20007f5e0ff */
[----:B------:R-:W-:Y:S01]  /*c8e0*/  STL [R1+0x400], R18 ;  /* 0x0004001201007387 */ /* 0x000fe20000100800 */
[----:B------:R-:W-:Y:S02]  /*c8f0*/  LEA.HI.X.SX32 R176, R224, R25, 0x1, P3 ;  /* 0x00000019e0b07211 */ /* 0x000fe400018f0eff */
[C---:B------:R-:W-:Y:S01]  /*c900*/  IADD3 R23, P1, R0.reuse, R222, RZ ;  /* 0x000000de00177210 */ /* 0x040fe20007f3e0ff */
[----:B------:R-:W-:Y:S01]  /*c910*/  STL [R1+0x3fc], R16 ;  /* 0x0003fc1001007387 */ /* 0x000fe20000100800 */
[----:B------:R-:W-:-:S02]  /*c920*/  IADD3 R125, P5, R0, R226, RZ ;  /* 0x000000e2007d7210 */ /* 0x000fc40007fbe0ff */
[----:B------:R-:W-:Y:S01]  /*c930*/  LEA.HI.X.SX32 R168, R220, R25, 0x1, P6 ;  /* 0x00000019dca87211 */ /* 0x000fe200030f0eff */
[----:B------:R-:W-:Y:S01]  /*c940*/  STL [R1+0x3f8], R15 ;  /* 0x0003f80f01007387 */ /* 0x000fe20000100800 */
[C---:B------:R-:W-:Y:S02]  /*c950*/  IADD3 R130, P3, R0.reuse, R231, RZ ;  /* 0x000000e700827210 */ /* 0x040fe40007f7e0ff */
[C---:B------:R-:W-:Y:S01]  /*c960*/  IADD3 R126, P6, R0.reuse, R227, RZ ;  /* 0x000000e3007e7210 */ /* 0x040fe20007fde0ff */
[----:B-----5:R-:W-:Y:S01]  /*c970*/  STL [R1+0x3f4], R8 ;  /* 0x0003f40801007387 */ /* 0x020fe20000100800 */
[-C--:B------:R-:W-:Y:S02]  /*c980*/  LEA.HI.X.SX32 R170, R221, R25.reuse, 0x1, P0 ;  /* 0x00000019ddaa7211 */ /* 0x080fe400000f0eff */
[----:B------:R-:W-:Y:S02]  /*c990*/  IADD3 R127, P0, R0, R228, RZ ;  /* 0x000000e4007f7210 */ /* 0x000fe40007f1e0ff */
[----:B------:R-:W-:-:S02]  /*c9a0*/  LEA.HI.X.SX32 R178, R225, R25, 0x1, P4 ;  /* 0x00000019e1b27211 */ /* 0x000fc400020f0eff */
[-C--:B------:R-:W-:Y:S02]  /*c9b0*/  LEA.HI.X.SX32 R188, R230, R25.reuse, 0x1, P2 ;  /* 0x00000019e6bc7211 */ /* 0x080fe400010f0eff */
[-C--:B------:R-:W-:Y:S02]  /*c9c0*/  LEA.HI.X.SX32 R172, R222, R25.reuse, 0x1, P1 ;  /* 0x00000019deac7211 */ /* 0x080fe400008f0eff */
[----:B------:R-:W-:Y:S02]  /*c9d0*/  IADD3 R131, P4, R0, R232, RZ ;  /* 0x000000e800837210 */ /* 0x000fe40007f9e0ff */
[----:B------:R-:W-:Y:S02]  /*c9e0*/  LEA.HI.X.SX32 R180, R226, R25, 0x1, P5 ;  /* 0x00000019e2b47211 */ /* 0x000fe400028f0eff */
[----:B------:R-:W-:Y:S02]  /*c9f0*/  IADD3 R136, P2, R0, R237, RZ ;  /* 0x000000ed00887210 */ /* 0x000fe40007f5e0ff */
[----:B------:R-:W-:-:S02]  /*ca00*/  LEA.HI.X.SX32 R190, R231, R25, 0x1, P3 ;  /* 0x00000019e7be7211 */ /* 0x000fc400018f0eff */
[C---:B------:R-:W-:Y:S02]  /*ca10*/  IADD3 R128, P1, R0.reuse, R229, RZ ;  /* 0x000000e500807210 */ /* 0x040fe40007f3e0ff */
[C---:B------:R-:W-:Y:S02]  /*ca20*/  IADD3 R132, P5, R0.reuse, R233, RZ ;  /* 0x000000e900847210 */ /* 0x040fe40007fbe0ff */
[-C--:B------:R-:W-:Y:S02]  /*ca30*/  LEA.HI.X.SX32 R182, R227, R25.reuse, 0x1, P6 ;  /* 0x00000019e3b67211 */ /* 0x080fe400030f0eff */
[C---:B------:R-:W-:Y:S02]  /*ca40*/  IADD3 R137, P3, R0.reuse, R238, RZ ;  /* 0x000000ee00897210 */ /* 0x040fe40007f7e0ff */
[----:B------:R-:W-:Y:S02]  /*ca50*/  IADD3 R133, P6, R0, R234, RZ ;  /* 0x000000ea00857210 */ /* 0x000fe40007fde0ff */
[----:B------:R-:W-:-:S02]  /*ca60*/  LEA.HI.X.SX32 R184, R228, R25, 0x1, P0 ;  /* 0x00000019e4b87211 */ /* 0x000fc400000f0eff */
[----:B------:R-:W-:Y:S02]  /*ca70*/  IADD3 R134, P0, R0, R235, RZ ;  /* 0x000000eb00867210 */ /* 0x000fe40007f1e0ff */
[-C--:B------:R-:W-:Y:S02]  /*ca80*/  LEA.HI.X.SX32 R192, R232, R25.reuse, 0x1, P4 ;  /* 0x00000019e8c07211 */ /* 0x080fe400020f0eff */
[-C--:B------:R-:W-:Y:S02]  /*ca90*/  LEA.HI.X.SX32 R202, R237, R25.reuse, 0x1, P2 ;  /* 0x00000019edca7211 */ /* 0x080fe400010f0eff */
[----:B------:R-:W-:Y:S02]  /*caa0*/  LEA.HI.X.SX32 R186, R229, R25, 0x1, P1 ;  /* 0x00000019e5ba7211 */ /* 0x000fe400008f0eff */
[----:B------:R-:W-:Y:S02]  /*cab0*/  IADD3 R138, P4, R0, R239, RZ ;  /* 0x000000ef008a7210 */ /* 0x000fe40007f9e0ff */
[----:B------:R-:W-:-:S02]  /*cac0*/  LEA.HI.X.SX32 R194, R233, R25, 0x1, P5 ;  /* 0x00000019e9c27211 */ /* 0x000fc400028f0eff */
[----:B------:R-:W-:Y:S02]  /*cad0*/  IADD3 R143, P2, R0, R245, RZ ;  /* 0x000000f5008f7210 */ /* 0x000fe40007f5e0ff */
[-C--:B------:R-:W-:Y:S02]  /*cae0*/  LEA.HI.X.SX32 R204, R238, R25.reuse, 0x1, P3 ;  /* 0x00000019eecc7211 */ /* 0x080fe400018f0eff */
[C---:B------:R-:W-:Y:S02]  /*caf0*/  IADD3 R135, P1, R0.reuse, R236, RZ ;  /* 0x000000ec00877210 */ /* 0x040fe40007f3e0ff */
[----:B------:R-:W-:Y:S02]  /*cb00*/  IADD3 R139, P5, R0, R240, RZ ;  /* 0x000000f0008b7210 */ /* 0x000fe40007fbe0ff */
[----:B------:R-:W-:Y:S02]  /*cb10*/  LEA.HI.X.SX32 R196, R234, R25, 0x1, P6 ;  /* 0x00000019eac47211 */ /* 0x000fe400030f0eff */
[----:B------:R-:W-:-:S02]  /*cb20*/  IADD3 R144, P3, R0, R246, RZ ;  /* 0x000000f600907210 */ /* 0x000fc40007f7e0ff */
[C---:B------:R-:W-:Y:S02]  /*cb30*/  IADD3 R140, P6, R0.reuse, R241, RZ ;  /* 0x000000f1008c7210 */ /* 0x040fe40007fde0ff */
[-C--:B------:R-:W-:Y:S02]  /*cb40*/  LEA.HI.X.SX32 R198, R235, R25.reuse, 0x1, P0 ;  /* 0x00000019ebc67211 */ /* 0x080fe400000f0eff */
[----:B------:R-:W-:Y:S02]  /*cb50*/  IADD3 R141, P0, R0, R242, RZ ;  /* 0x000000f2008d7210 */ /* 0x000fe40007f1e0ff */
[-C--:B------:R-:W-:Y:S02]  /*cb60*/  LEA.HI.X.SX32 R206, R239, R25.reuse, 0x1, P4 ;  /* 0x00000019efce7211 */ /* 0x080fe400020f0eff */
[-C--:B------:R-:W-:Y:S02]  /*cb70*/  LEA.HI.X.SX32 R216, R245, R25.reuse, 0x1, P2 ;  /* 0x00000019f5d87211 */ /* 0x080fe400010f0eff */
[----:B------:R-:W-:-:S02]  /*cb80*/  LEA.HI.X.SX32 R200, R236, R25, 0x1, P1 ;  /* 0x00000019ecc87211 */ /* 0x000fc400008f0eff */
[----:B------:R-:W-:Y:S02]  /*cb90*/  IADD3 R145, P4, R0, R247, RZ ;  /* 0x000000f700917210 */ /* 0x000fe40007f9e0ff */
[-C--:B------:R-:W-:Y:S02]  /*cba0*/  LEA.HI.X.SX32 R208, R240, R25.reuse, 0x1, P5 ;  /* 0x00000019f0d07211 */ /* 0x080fe400028f0eff */
[----:B------:R-:W-:Y:S02]  /*cbb0*/  LEA.HI.X.SX32 R218, R246, R25, 0x1, P3 ;  /* 0x00000019f6da7211 */ /* 0x000fe400018f0eff */
[C---:B------:R-:W-:Y:S02]  /*cbc0*/  IADD3 R142, P1, R0.reuse, R243, RZ ;  /* 0x000000f3008e7210 */ /* 0x040fe40007f3e0ff */
[----:B------:R-:W-:Y:S02]  /*cbd0*/  IADD3 R146, P5, R0, R248, RZ ;  /* 0x000000f800927210 */ /* 0x000fe40007fbe0ff */
[----:B------:R-:W-:-:S02]  /*cbe0*/  LEA.HI.X.SX32 R210, R241, R25, 0x1, P6 ;  /* 0x00000019f1d27211 */ /* 0x000fc400030f0eff */
[----:B------:R-:W-:Y:S02]  /*cbf0*/  IADD3 R147, P6, R0, R249, RZ ;  /* 0x000000f900937210 */ /* 0x000fe40007fde0ff */
[-C--:B------:R-:W-:Y:S02]  /*cc00*/  LEA.HI.X.SX32 R212, R242, R25.reuse, 0x1, P0 ;  /* 0x00000019f2d47211 */ /* 0x080fe400000f0eff */
[----:B------:R-:W-:Y:S02]  /*cc10*/  IADD3 R148, P0, R0, R250, RZ ;  /* 0x000000fa00947210 */ /* 0x000fe40007f1e0ff */
[-C--:B------:R-:W-:Y:S02]  /*cc20*/  LEA.HI.X.SX32 R220, R247, R25.reuse, 0x1, P4 ;  /* 0x00000019f7dc7211 */ /* 0x080fe400020f0eff */
[-C--:B------:R-:W-:Y:S02]  /*cc30*/  LEA.HI.X.SX32 R214, R243, R25.reuse, 0x1, P1 ;  /* 0x00000019f3d67211 */ /* 0x080fe400008f0eff */
[----:B------:R-:W-:-:S02]  /*cc40*/  LEA.HI.X.SX32 R222, R248, R25, 0x1, P5 ;  /* 0x00000019f8de7211 */ /* 0x000fc400028f0eff */
[----:B------:R-:W-:Y:S02]  /*cc50*/  IADD3 R149, P1, R0, R252, RZ ;  /* 0x000000fc00957210 */ /* 0x000fe40007f3e0ff */
[-C--:B------:R-:W-:Y:S02]  /*cc60*/  LEA.HI.X.SX32 R224, R249, R25.reuse, 0x1, P6 ;  /* 0x00000019f9e07211 */ /* 0x080fe400030f0eff */
[-C--:B------:R-:W-:Y:S02]  /*cc70*/  LEA.HI.X.SX32 R226, R250, R25.reuse, 0x1, P0 ;  /* 0x00000019fae27211 */ /* 0x080fe400000f0eff */
[----:B------:R-:W-:Y:S02]  /*cc80*/  LEA.HI.X.SX32 R228, R252, R25, 0x1, P1 ;  /* 0x00000019fce47211 */ /* 0x000fe400008f0eff */
[C---:B--2---:R-:W-:Y:S02]  /*cc90*/  IADD3 R150, P2, R0.reuse, R183, RZ ;  /* 0x000000b700967210 */ /* 0x044fe40007f5e0ff */
[----:B---3--:R-:W-:-:S02]  /*cca0*/  IADD3 R151, P3, R0, R209, RZ ;  /* 0x000000d100977210 */ /* 0x008fc40007f7e0ff */
[----:B------:R-:W-:Y:S02]  /*ccb0*/  LEA.HI.X.SX32 R230, R183, R25, 0x1, P2 ;  /* 0x00000019b7e67211 */ /* 0x000fe400010f0eff */
[C---:B----4-:R-:W-:Y:S01]  /*ccc0*/  IADD3 R152, P4, R0.reuse, R177, RZ ;  /* 0x000000b100987210 */ /* 0x050fe20007f9e0ff */
[----:B------:R-:W2:Y:S01]  /*ccd0*/  LDL.LU R183, [R1+0x244] ;  /* 0x0002440001b77983 */ /* 0x000ea20000300800 */
[----:B------:R-:W-:Y:S02]  /*cce0*/  LEA.HI.X.SX32 R232, R209, R25, 0x1, P3 ;  /* 0x00000019d1e87211 */ /* 0x000fe400018f0eff */
[C---:B------:R-:W-:Y:S01]  /*ccf0*/  IADD3 R153, P5, R0.reuse, R193, RZ ;  /* 0x000000c100997210 */ /* 0x040fe20007fbe0ff */
[----:B------:R-:W3:Y:S01]  /*cd00*/  LDL.LU R209, [R1+0x248] ;  /* 0x0002480001d17983 */ /* 0x000ee20000300800 */
[----:B------:R-:W-:Y:S02]  /*cd10*/  LEA.HI.X.SX32 R234, R177, R25, 0x1, P4 ;  /* 0x00000019b1ea7211 */ /* 0x000fe400020f0eff */
[----:B------:R-:W-:Y:S01]  /*cd20*/  IADD3 R251, P6, R0, R197, RZ ;  /* 0x000000c500fb7210 */ /* 0x000fe20007fde0ff */
[----:B------:R-:W4:Y:S01]  /*cd30*/  LDL.LU R177, [R1+0x24c] ;  /* 0x00024c0001b17983 */ /* 0x000f220000300800 */
[----:B------:R-:W-:-:S02]  /*cd40*/  LEA.HI.X.SX32 R236, R193, R25, 0x1, P5 ;  /* 0x00000019c1ec7211 */ /* 0x000fc400028f0eff */
[C---:B------:R-:W-:Y:S01]  /*cd50*/  IADD3 R249, P0, R0.reuse, R199, RZ ;  /* 0x000000c700f97210 */ /* 0x040fe20007f1e0ff */
[----:B------:R-:W4:Y:S01]  /*cd60*/  LDL.LU R193, [R1+0x250] ;  /* 0x0002500001c17983 */ /* 0x000f220000300800 */
[-C--:B------:R-:W-:Y:S02]  /*cd70*/  LEA.HI.X.SX32 R252, R197, R25.reuse, 0x1, P6 ;  /* 0x00000019c5fc7211 */ /* 0x080fe400030f0eff */
[----:B------:R-:W-:Y:S01]  /*cd80*/  LEA.HI.X.SX32 R250, R199, R25, 0x1, P0 ;  /* 0x00000019c7fa7211 */ /* 0x000fe200000f0eff */
[----:B------:R-:W4:Y:S01]  /*cd90*/  LDL.LU R197, [R1+0x254] ;  /* 0x0002540001c57983 */ /* 0x000f220000300800 */
[----:B------:R-:W-:-:S03]  /*cda0*/  IADD3 R247, P1, R0, R205, RZ ;  /* 0x000000cd00f77210 */ /* 0x000fc60007f3e0ff */
[----:B------:R-:W4:Y:S01]  /*cdb0*/  LDL.LU R199, [R1+0x258] ;  /* 0x0002580001c77983 */ /* 0x000f220000300800 */
[----:B------:R-:W-:-:S04]  /*cdc0*/  IADD3 R243, P3, R0, R195, RZ ;  /* 0x000000c300f37210 */ /* 0x000fc80007f7e0ff */
[----:B------:R-:W-:Y:S02]  /*cdd0*/  LEA.HI.X.SX32 R244, R195, R25, 0x1, P3 ;  /* 0x00000019c3f47211 */ /* 0x000fe400018f0eff */
[----:B------:R-:W-:Y:S02]  /*cde0*/  IADD3 R241, P4, R0, R207, RZ ;  /* 0x000000cf00f17210 */ /* 0x000fe40007f9e0ff */
[-C--:B------:R-:W-:Y:S02]  /*cdf0*/  LEA.HI.X.SX32 R248, R205, R25.reuse, 0x1, P1 ;  /* 0x00000019cdf87211 */ /* 0x080fe400008f0eff */
[----:B------:R-:W4:Y:S01]  /*ce00*/  LDL.LU R205, [R1+0x25c] ;  /* 0x00025c0001cd7983 */ /* 0x000f220000300800 */
[----:B------:R-:W-:-:S03]  /*ce10*/  LEA.HI.X.SX32 R242, R207, R25, 0x1, P4 ;  /* 0x00000019cff27211 */ /* 0x000fc600020f0eff */
[----:B------:R-:W4:Y:S01]  /*ce20*/  LDL.LU R195, [R1+0x260] ;  /* 0x0002600001c37983 */ /* 0x000f220000300800 */
[----:B------:R-:W-:-:S05]  /*ce30*/  IADD3 R229, P3, R0, R191, RZ ;  /* 0x000000bf00e57210 */ /* 0x000fca0007f7e0ff */
[----:B------:R1:W-:Y:S04]  /*ce40*/  STL [R1+0x464], R229 ;  /* 0x000464e501007387 */ /* 0x0003e80000100800 */
[----:B------:R-:W4:Y:S01]  /*ce50*/  LDL.LU R207, [R1+0x264] ;  /* 0x0002640001cf7983 */ /* 0x000f220000300800 */
[C---:B------:R-:W-:Y:S02]  /*ce60*/  IADD3 R239, P5, R0.reuse, R181, RZ ;  /* 0x000000b500ef7210 */ /* 0x040fe40007fbe0ff */
[C---:B------:R-:W-:Y:S02]  /*ce70*/  IADD3 R237, P6, R0.reuse, R219, RZ ;  /* 0x000000db00ed7210 */ /* 0x040fe40007fde0ff */
[C---:B------:R-:W-:Y:S02]  /*ce80*/  IADD3 R245, P2, R0.reuse, R175, RZ ;  /* 0x000000af00f57210 */ /* 0x040fe40007f5e0ff */
[----:B------:R-:W-:-:S02]  /*ce90*/  IADD3 R227, P4, R0, R187, RZ ;  /* 0x000000bb00e37210 */ /* 0x000fc40007f9e0ff */
[----:B------:R-:W-:Y:S02]  /*cea0*/  LEA.HI.X.SX32 R240, R181, R25, 0x1, P5 ;  /* 0x00000019b5f07211 */ /* 0x000fe400028f0eff */
[C---:B------:R-:W-:Y:S02]  /*ceb0*/  IADD3 R235, P0, R0.reuse, R179, RZ ;  /* 0x000000b300eb7210 */ /* 0x040fe40007f1e0ff */
[----:B------:R-:W-:Y:S02]  /*cec0*/  LEA.HI.X.SX32 R238, R219, R25, 0x1, P6 ;  /* 0x00000019dbee7211 */ /* 0x000fe400030f0eff */
[C---:B------:R-:W-:Y:S02]  /*ced0*/  IADD3 R233, P1, R0.reuse, R161, RZ ;  /* 0x000000a100e97210 */ /* 0x040fe40007f3e0ff */
[----:B------:R-:W-:Y:S02]  /*cee0*/  LEA.HI.X.SX32 R246, R175, R25, 0x1, P2 ;  /* 0x00000019aff67211 */ /* 0x000fe400010f0eff */
[----:B------:R-:W-:Y:S01]  /*cef0*/  IADD3 R231, P2, R0, R189, RZ ;  /* 0x000000bd00e77210 */ /* 0x000fe20007f5e0ff */
[----:B------:R1:W-:Y:S02]  /*cf00*/  STL [R1+0x460], R227 ;  /* 0x000460e301007387 */ /* 0x0003e40000100800 */
[----:B-1----:R-:W-:-:S02]  /*cf10*/  LEA.HI.X.SX32 R229, R179, R25, 0x1, P0 ;  /* 0x00000019b3e57211 */ /* 0x002fc400000f0eff */
[----:B------:R-:W-:Y:S02]  /*cf20*/  LEA.HI.X.SX32 R227, R161, R25, 0x1, P1 ;  /* 0x00000019a1e37211 */ /* 0x000fe400008f0eff */
[C---:B--2---:R-:W-:Y:S02]  /*cf30*/  IADD3 R225, P5, R0.reuse, R183, RZ ;  /* 0x000000b700e17210 */ /* 0x044fe40007fbe0ff */
[----:B---3--:R-:W-:-:S03]  /*cf40*/  IADD3 R223, P6, R0, R209, RZ ;  /* 0x000000d100df7210 */ /* 0x008fc60007fde0ff */
[----:B------:R1:W-:Y:S01]  /*cf50*/  STL [R1+0x45c], R225 ;  /* 0x00045ce101007387 */ /* 0x0003e20000100800 */
[----:B----4-:R-:W-:-:S03]  /*cf60*/  IADD3 R221, P0, R0, R177, RZ ;  /* 0x000000b100dd7210 */ /* 0x010fc60007f1e0ff */
[----:B------:R2:W-:Y:S01]  /*cf70*/  STL [R1+0x458], R223 ;  /* 0x000458df01007387 */ /* 0x0005e20000100800 */
[C---:B------:R-:W-:Y:S02]  /*cf80*/  IADD3 R219, P1, R0.reuse, R193, RZ ;  /* 0x000000c100db7210 */ /* 0x040fe40007f3e0ff */
[----:B-1----:R-:W-:Y:S02]  /*cf90*/  LEA.HI.X.SX32 R225, R189, R25, 0x1, P2 ;  /* 0x00000019bde17211 */ /* 0x002fe400010f0eff */
[C---:B------:R-:W-:Y:S02]  /*cfa0*/  IADD3 R217, P2, R0.reuse, R197, RZ ;  /* 0x000000c500d97210 */ /* 0x040fe40007f5e0ff */
[----:B--2---:R-:W-:Y:S02]  /*cfb0*/  LEA.HI.X.SX32 R223, R191, R25, 0x1, P3 ;  /* 0x00000019bfdf7211 */ /* 0x004fe400018f0eff */
[----:B------:R-:W-:Y:S01]  /*cfc0*/  IADD3 R215, P3, R0, R199, RZ ;  /* 0x000000c700d77210 */ /* 0x000fe20007f7e0ff */
[----:B------:R1:W-:Y:S04]  /*cfd0*/  STL [R1+0x454], R221 ;  /* 0x000454dd01007387 */ /* 0x0003e80000100800 */
[----:B------:R-:W-:Y:S04]  /*cfe0*/  STL [R1+0x450], R219 ;  /* 0x000450db01007387 */ /* 0x000fe80000100800 */
[----:B------:R2:W-:Y:S04]  /*cff0*/  STL [R1+0x44c], R217 ;  /* 0x00044cd901007387 */ /* 0x0005e80000100800 */
[----:B------:R3:W-:Y:S04]  /*d000*/  STL [R1+0x448], R215 ;  /* 0x000448d701007387 */ /* 0x0007e80000100800 */
[----:B------:R-:W4:Y:S01]  /*d010*/  LDL.LU R191, [R1+0x284] ;  /* 0x0002840001bf7983 */ /* 0x000f220000300800 */
[----:B-1----:R-:W-:-:S03]  /*d020*/  LEA.HI.X.SX32 R221, R187, R25, 0x1, P4 ;  /* 0x00000019bbdd7211 */ /* 0x002fc600020f0eff */
[----:B------:R-:W4:Y:S04]  /*d030*/  LDL.LU R189, [R1+0x268] ;  /* 0x0002680001bd7983 */ /* 0x000f280000300800 */
[----:B------:R-:W4:Y:S04]  /*d040*/  LDL.LU R187, [R1+0x288] ;  /* 0x0002880001bb7983 */ /* 0x000f280000300800 */
[----:B------:R-:W4:Y:S01]  /*d050*/  LDL.LU R185, [R1+0x28c] ;  /* 0x00028c0001b97983 */ /* 0x000f220000300800 */
[-C--:B--2---:R-:W-:Y:S02]  /*d060*/  LEA.HI.X.SX32 R217, R209, R25.reuse, 0x1, P6 ;  /* 0x00000019d1d97211 */ /* 0x084fe400030f0eff */
[----:B------:R-:W-:-:S02]  /*d070*/  LEA.HI.X.SX32 R219, R183, R25, 0x1, P5 ;  /* 0x00000019b7db7211 */ /* 0x000fc400028f0eff */
[----:B------:R-:W2:Y:S01]  /*d080*/  LDL.LU R183, [R1+0x290] ;  /* 0x0002900001b77983 */ /* 0x000ea20000300800 */
[----:B---3--:R-:W-:Y:S02]  /*d090*/  LEA.HI.X.SX32 R215, R177, R25, 0x1, P0 ;  /* 0x00000019b1d77211 */ /* 0x008fe400000f0eff */
[C---:B------:R-:W-:Y:S01]  /*d0a0*/  IADD3 R209, P6, R0.reuse, R207, RZ ;  /* 0x000000cf00d17210 */ /* 0x040fe20007fde0ff */
[----:B------:R-:W3:Y:S01]  /*d0b0*/  LDL.LU R181, [R1+0x26c] ;  /* 0x00026c0001b57983 */ /* 0x000ee20000300800 */
[----:B------:R-:W-:Y:S02]  /*d0c0*/  IADD3 R15, P0, R3, R6, RZ ;  /* 0x00000006030f7210 */ /* 0x000fe40007f1e0ff */
[----:B------:R-:W-:Y:S01]  /*d0d0*/  LEA.HI.X.SX32 R4, R197, R25, 0x1, P2 ;  /* 0x00000019c5047211 */ /* 0x000fe200010f0eff */
[----:B------:R-:W-:Y:S01]  /*d0e0*/  STL [R1+0x444], R209 ;  /* 0x000444d101007387 */ /* 0x000fe20000100800 */
[----:B------:R-:W-:-:S03]  /*d0f0*/  IADD3 R213, P4, R0, R205, RZ ;  /* 0x000000cd00d57210 */ /* 0x000fc60007f9e0ff */
[----:B------:R-:W3:Y:S01]  /*d100*/  LDL.LU R179, [R1+0x294] ;  /* 0x0002940001b37983 */ /* 0x000ee20000300800 */
[----:B------:R-:W-:-:S03]  /*d110*/  LEA.HI.X.SX32 R5, R199, R25, 0x1, P3 ;  /* 0x00000019c7057211 */ /* 0x000fc600018f0eff */
[----:B------:R-:W3:Y:S01]  /*d120*/  LDL.LU R177, [R1+0x298] ;  /* 0x0002980001b17983 */ /* 0x000ee20000300800 */
[----:B------:R-:W-:-:S03]  /*d130*/  IADD3 R211, P5, R0, R195, RZ ;  /* 0x000000c300d37210 */ /* 0x000fc60007fbe0ff */
[----:B------:R-:W-:Y:S04]  /*d140*/  STL [R1+0x404], R15 ;  /* 0x0004040f01007387 */ /* 0x000fe80000100800 */
[----:B------:R-:W3:Y:S04]  /*d150*/  LDL.LU R175, [R1+0x29c] ;  /* 0x00029c0001af7983 */ /* 0x000ee80000300800 */
[----:B------:R-:W3:Y:S04]  /*d160*/  LDL.LU R173, [R1+0x270] ;  /* 0x0002700001ad7983 */ /* 0x000ee80000300800 */
[----:B------:R1:W-:Y:S04]  /*d170*/  STL [R1+0x360], R4 ;  /* 0x0003600401007387 */ /* 0x0003e80000100800 */
[----:B------:R1:W-:Y:S01]  /*d180*/  STL [R1+0x364], R5 ;  /* 0x0003640501007387 */ /* 0x0003e20000100800 */
[----:B------:R-:W-:-:S03]  /*d190*/  SHF.R.S32.HI R0, RZ, 0x1f, R3 ;  /* 0x0000001fff007819 */ /* 0x000fc60000011403 */
[----:B------:R-:W3:Y:S01]  /*d1a0*/  LDL.LU R171, [R1+0x2a0] ;  /* 0x0002a00001ab7983 */ /* 0x000ee20000300800 */
[-C--:B-1----:R-:W-:Y:S02]  /*d1b0*/  LEA.HI.X.SX32 R4, R205, R25.reuse, 0x1, P4 ;  /* 0x00000019cd047211 */ /* 0x082fe400020f0eff */
[----:B------:R-:W-:-:S03]  /*d1c0*/  LEA.HI.X.SX32 R5, R195, R25, 0x1, P5 ;  /* 0x00000019c3057211 */ /* 0x000fc600028f0eff */
[----:B------:R1:W-:Y:S01]  /*d1d0*/  STL [R1+0x368], R4 ;  /* 0x0003680401007387 */ /* 0x0003e20000100800 */
[C---:B------:R-:W-:Y:S01]  /*d1e0*/  IMAD R195, R6.reuse, 0x1f, RZ ;  /* 0x0000001f06c37824 */ /* 0x040fe200078e02ff */
[-C--:B------:R-:W-:Y:S02]  /*d1f0*/  LEA.HI.X.SX32 R209, R193, R25.reuse, 0x1, P1 ;  /* 0x00000019c1d17211 */ /* 0x080fe400008f0eff */
[----:B------:R1:W-:Y:S01]  /*d200*/  STL [R1+0x36c], R5 ;  /* 0x00036c0501007387 */ /* 0x0003e20000100800 */
[C---:B------:R-:W-:Y:S01]  /*d210*/  IMAD R193, R6.reuse, 0x1e, RZ ;  /* 0x0000001e06c17824 */ /* 0x040fe200078e02ff */
[----:B------:R-:W-:Y:S02]  /*d220*/  LEA.HI.X.SX32 R16, R6, R0, 0x1, P0 ;  /* 0x0000000006107211 */ /* 0x000fe400000f0eff */
[----:B------:R-:W3:Y:S01]  /*d230*/  LDL.LU R169, [R1+0x2a4] ;  /* 0x0002a40001a97983 */ /* 0x000ee20000300800 */
[----:B-1----:R-:W-:-:S03]  /*d240*/  LEA.HI.X.SX32 R4, R207, R25, 0x1, P6 ;  /* 0x00000019cf047211 */ /* 0x002fc600030f0eff */
[----:B------:R-:W3:Y:S01]  /*d250*/  LDL.LU R167, [R1+0x2a8] ;  /* 0x0002a80001a77983 */ /* 0x000ee20000300800 */
[C---:B------:R-:W-:Y:S01]  /*d260*/  IADD3 R207, P0, R3.reuse, R195, RZ ;  /* 0x000000c303cf7210 */ /* 0x040fe20007f1e0ff */
[----:B------:R-:W1:Y:S02]  /*d270*/  LDC.64 R24, c[0x0][0x210] ;  /* 0x00008400ff187b82 */ /* 0x000e640000000a00 */
[----:B------:R1:W-:Y:S01]  /*d280*/  STL [R1+0x370], R4 ;  /* 0x0003700401007387 */ /* 0x0003e20000100800 */
[----:B------:R-:W-:-:S03]  /*d290*/  IADD3 R205, P1, R3, R193, RZ ;  /* 0x000000c103cd7210 */ /* 0x000fc60007f3e0ff */
[----:B------:R-:W3:Y:S01]  /*d2a0*/  LDL.LU R165, [R1+0x2ac] ;  /* 0x0002ac0001a57983 */ /* 0x000ee20000300800 */
[-C--:B------:R-:W-:Y:S02]  /*d2b0*/  LEA.HI.X.SX32 R5, R193, R0.reuse, 0x1, P1 ;  /* 0x00000000c1057211 */ /* 0x080fe400008f0eff */
[----:B-1----:R-:W-:Y:S01]  /*d2c0*/  LEA.HI.X.SX32 R4, R195, R0, 0x1, P0 ;  /* 0x00000000c3047211 */ /* 0x002fe200000f0eff */
[----:B------:R-:W-:Y:S04]  /*d2d0*/  STL [R1+0x408], R16 ;  /* 0x0004081001007387 */ /* 0x000fe80000100800 */
[----:B------:R-:W3:Y:S04]  /*d2e0*/  LDL.LU R163, [R1+0x2b0] ;  /* 0x0002b00001a37983 */ /* 0x000ee80000300800 */
[----:B------:R1:W-:Y:S04]  /*d2f0*/  STL [R1+0x374], R4 ;  /* 0x0003740401007387 */ /* 0x0003e80000100800 */
[----:B------:R-:W-:Y:S04]  /*d300*/  STL [R1+0x378], R5 ;  /* 0x0003780501007387 */ /* 0x000fe80000100800 */
[----:B------:R-:W3:Y:S01]  /*d310*/  LDL.LU R161, [R1+0x2b4] ;  /* 0x0002b40001a17983 */ /* 0x000ee20000300800 */
[----:B----4-:R-:W-:-:S04]  /*d320*/  IADD3 R203, P2, R3, R191, RZ ;  /* 0x000000bf03cb7210 */ /* 0x010fc80007f5e0ff */
[----:B-1----:R-:W-:-:S05]  /*d330*/  LEA.HI.X.SX32 R4, R191, R0, 0x1, P2 ;  /* 0x00000000bf047211 */ /* 0x002fca00010f0eff */
[----:B------:R1:W-:Y:S04]  /*d340*/  STL [R1+0x37c], R4 ;  /* 0x00037c0401007387 */ /* 0x0003e80000100800 */
[----:B------:R-:W4:Y:S01]  /*d350*/  LDL.LU R159, [R1+0x2b8] ;  /* 0x0002b800019f7983 */ /* 0x000f220000300800 */
[C---:B------:R-:W-:Y:S02]  /*d360*/  IADD3 R201, P3, R3.reuse, R189, RZ ;  /* 0x000000bd03c97210 */ /* 0x040fe40007f7e0ff */
[----:B------:R-:W-:Y:S02]  /*d370*/  IADD3 R199, P4, R3, R187, RZ ;  /* 0x000000bb03c77210 */ /* 0x000fe40007f9e0ff */
[----:B-1----:R-:W-:Y:S02]  /*d380*/  LEA.HI.X.SX32 R4, R189, R0, 0x1, P3 ;  /* 0x00000000bd047211 */ /* 0x002fe400018f0eff */
[----:B------:R-:W-:-:S02]  /*d390*/  IADD3 R197, P5, R3, R185, RZ ;  /* 0x000000b903c57210 */ /* 0x000fc40007fbe0ff */
[----:B------:R-:W-:Y:S01]  /*d3a0*/  LEA.HI.X.SX32 R5, R187, R0, 0x1, P4 ;  /* 0x00000000bb057211 */ /* 0x000fe200020f0eff */
[----:B------:R1:W-:Y:S01]  /*d3b0*/  STL [R1+0x380], R4 ;  /* 0x0003800401007387 */ /* 0x0003e20000100800 */
[----:B--2---:R-:W-:-:S03]  /*d3c0*/  IADD3 R195, P0, R3, R183, RZ ;  /* 0x000000b703c37210 */ /* 0x004fc60007f1e0ff */
[----:B------:R-:W-:Y:S04]  /*d3d0*/  STL [R1+0x384], R5 ;  /* 0x0003840501007387 */ /* 0x000fe80000100800 */
[----:B------:R-:W2:Y:S01]  /*d3e0*/  LDL.LU R157, [R1+0x274] ;  /* 0x00027400019d7983 */ /* 0x000ea20000300800 */
[----:B-1----:R-:W-:Y:S02]  /*d3f0*/  LEA.HI.X.SX32 R4, R185, R0, 0x1, P5 ;  /* 0x00000000b9047211 */ /* 0x002fe400028f0eff */
[----:B---3--:R-:W-:-:S03]  /*d400*/  IADD3 R193, P1, R3, R181, RZ ;  /* 0x000000b503c17210 */ /* 0x008fc60007f3e0ff */
[----:B------:R1:W-:Y:S04]  /*d410*/  STL [R1+0x388], R4 ;  /* 0x0003880401007387 */ /* 0x0003e80000100800 */
[----:B------:R-:W3:Y:S01]  /*d420*/  LDL.LU R112, [R1+0x2bc] ;  /* 0x0002bc0001707983 */ /* 0x000ee20000300800 */
[----:B-1----:R-:W-:Y:S02]  /*d430*/  LEA.HI.X.SX32 R4, R183, R0, 0x1, P0 ;  /* 0x00000000b7047211 */ /* 0x002fe400000f0eff */
[----:B------:R-:W-:-:S03]  /*d440*/  IADD3 R191, P2, R3, R179, RZ ;  /* 0x000000b303bf7210 */ /* 0x000fc60007f5e0ff */
[----:B------:R1:W-:Y:S04]  /*d450*/  STL [R1+0x38c], R4 ;  /* 0x00038c0401007387 */ /* 0x0003e80000100800 */
[----:B------:R-:W3:Y:S01]  /*d460*/  LDL.LU R113, [R1+0x2c0] ;  /* 0x0002c00001717983 */ /* 0x000ee20000300800 */
[----:B-1----:R-:W-:Y:S02]  /*d470*/  LEA.HI.X.SX32 R4, R181, R0, 0x1, P1 ;  /* 0x00000000b5047211 */ /* 0x002fe400008f0eff */
[----:B------:R-:W-:-:S03]  /*d480*/  IADD3 R189, P3, R3, R177, RZ ;  /* 0x000000b103bd7210 */ /* 0x000fc60007f7e0ff */
[----:B------:R1:W-:Y:S04]  /*d490*/  STL [R1+0x390], R4 ;  /* 0x0003900401007387 */ /* 0x0003e80000100800 */
[----:B------:R-:W3:Y:S04]  /*d4a0*/  LDL.LU R114, [R1+0x2c4] ;  /* 0x0002c40001727983 */ /* 0x000ee80000300800 */
[----:B------:R-:W3:Y:S01]  /*d4b0*/  LDL.LU R115, [R1+0x2c8] ;  /* 0x0002c80001737983 */ /* 0x000ee20000300800 */
[----:B-1----:R-:W-:Y:S02]  /*d4c0*/  LEA.HI.X.SX32 R4, R179, R0, 0x1, P2 ;  /* 0x00000000b3047211 */ /* 0x002fe400010f0eff */
[----:B------:R-:W-:-:S03]  /*d4d0*/  IADD3 R179, P2, R3, R167, RZ ;  /* 0x000000a703b37210 */ /* 0x000fc60007f5e0ff */
[----:B------:R1:W-:Y:S01]  /*d4e0*/  STL [R1+0x394], R4 ;  /* 0x0003940401007387 */ /* 0x0003e20000100800 */
[----:B------:R-:W-:-:S03]  /*d4f0*/  IADD3 R187, P4, R3, R175, RZ ;  /* 0x000000af03bb7210 */ /* 0x000fc60007f9e0ff */
[----:B------:R-:W-:Y:S01]  /*d500*/  STL [R1+0x440], R179 ;  /* 0x000440b301007387 */ /* 0x000fe20000100800 */
[----:B-1----:R-:W-:Y:S02]  /*d510*/  LEA.HI.X.SX32 R4, R177, R0, 0x1, P3 ;  /* 0x00000000b1047211 */ /* 0x002fe400018f0eff */
[----:B------:R-:W-:-:S05]  /*d520*/  IADD3 R177, P3, R3, R165, RZ ;  /* 0x000000a503b17210 */ /* 0x000fca0007f7e0ff */
[----:B------:R-:W-:Y:S04]  /*d530*/  STL [R1+0x43c], R177 ;  /* 0x00043cb101007387 */ /* 0x000fe80000100800 */
[----:B------:R1:W-:Y:S01]  /*d540*/  STL [R1+0x398], R4 ;  /* 0x0003980401007387 */ /* 0x0003e20000100800 */
[----:B------:R-:W-:-:S03]  /*d550*/  IADD3 R183, P0, R3, R171, RZ ;  /* 0x000000ab03b77210 */ /* 0x000fc60007f1e0ff */
[----:B------:R-:W3:Y:S04]  /*d560*/  LDL.LU R116, [R1+0x2cc] ;  /* 0x0002cc0001747983 */ /* 0x000ee80000300800 */
[----:B------:R-:W3:Y:S01]  /*d570*/  LDL.LU R117, [R1+0x2d0] ;  /* 0x0002d00001757983 */ /* 0x000ee20000300800 */
[----:B-1----:R-:W-:Y:S02]  /*d580*/  LEA.HI.X.SX32 R4, R175, R0, 0x1, P4 ;  /* 0x00000000af047211 */ /* 0x002fe400020f0eff */
[----:B------:R-:W-:-:S03]  /*d590*/  IADD3 R175, P4, R3, R163, RZ ;  /* 0x000000a303af7210 */ /* 0x000fc60007f9e0ff */
[----:B------:R1:W-:Y:S01]  /*d5a0*/  STL [R1+0x39c], R4 ;  /* 0x00039c0401007387 */ /* 0x0003e20000100800 */
[----:B------:R-:W-:-:S03]  /*d5b0*/  LEA.HI.X.SX32 R177, R171, R0, 0x1, P0 ;  /* 0x00000000abb17211 */ /* 0x000fc600000f0eff */
[----:B------:R4:W-:Y:S04]  /*d5c0*/  STL [R1+0x438], R175 ;  /* 0x000438af01007387 */ /* 0x0009e80000100800 */
[----:B------:R-:W3:Y:S01]  /*d5d0*/  LDL.LU R118, [R1+0x2d4] ;  /* 0x0002d40001767983 */ /* 0x000ee20000300800 */
[C---:B------:R-:W-:Y:S01]  /*d5e0*/  IADD3 R181, P1, R3.reuse, R169, RZ ;  /* 0x000000a903b57210 */ /* 0x040fe20007f3e0ff */
[----:B-1----:R-:W1:Y:S02]  /*d5f0*/  LDC.64 R4, c[0x0][0x218] ;  /* 0x00008600ff047b82 */ /* 0x002e640000000a00 */
[----:B------:R-:W3:Y:S01]  /*d600*/  LDL.LU R119, [R1+0x280] ;  /* 0x0002800001777983 */ /* 0x000ee20000300800 */
[----:B----4-:R-:W-:-:S05]  /*d610*/  IADD3 R171, P0, R3, R159, RZ ;  /* 0x0000009f03ab7210 */ /* 0x010fca0007f1e0ff */
[----:B------:R4:W-:Y:S04]  /*d620*/  STL [R1+0x434], R171 ;  /* 0x000434ab01007387 */ /* 0x0009e80000100800 */
[----:B------:R-:W3:Y:S04]  /*d630*/  LDL.LU R120, [R1+0x2d8] ;  /* 0x0002d80001787983 */ /* 0x000ee80000300800 */
[----:B------:R-:W3:Y:S01]  /*d640*/  LDL.LU R121, [R1+0x2dc] ;  /* 0x0002dc0001797983 */ /* 0x000ee20000300800 */
[----:B------:R-:W-:Y:S02]  /*d650*/  LEA.HI.X.SX32 R175, R169, R0, 0x1, P1 ;  /* 0x00000000a9af7211 */ /* 0x000fe400008f0eff */
[----:B--2---:R-:W-:-:S02]  /*d660*/  IADD3 R169, P1, R3, R157, RZ ;  /* 0x0000009d03a97210 */ /* 0x004fc40007f3e0ff */
[----:B------:R-:W-:Y:S02]  /*d670*/  IADD3 R185, P5, R3, R173, RZ ;  /* 0x000000ad03b97210 */ /* 0x000fe40007fbe0ff */
[-C--:B----4-:R-:W-:Y:S01]  /*d680*/  LEA.HI.X.SX32 R171, R167, R0.reuse, 0x1, P2 ;  /* 0x00000000a7ab7211 */ /* 0x090fe200010f0eff */
[----:B------:R2:W-:Y:S01]  /*d690*/  STL [R1+0x430], R169 ;  /* 0x000430a901007387 */ /* 0x0005e20000100800 */
[----:B------:R-:W-:Y:S02]  /*d6a0*/  LEA.HI.X.SX32 R179, R173, R0, 0x1, P5 ;  /* 0x00000000adb37211 */ /* 0x000fe400028f0eff */
[C---:B------:R-:W-:Y:S02]  /*d6b0*/  IADD3 R173, P5, R3.reuse, R161, RZ ;  /* 0x000000a103ad7210 */ /* 0x040fe40007fbe0ff */
[----:B---3--:R-:W-:Y:S02]  /*d6c0*/  IADD3 R167, P2, R3, R112, RZ ;  /* 0x0000007003a77210 */ /* 0x008fe40007f5e0ff */
[----:B--2---:R-:W-:-:S03]  /*d6d0*/  LEA.HI.X.SX32 R169, R165, R0, 0x1, P3 ;  /* 0x00000000a5a97211 */ /* 0x004fc600018f0eff */
[----:B------:R2:W-:Y:S01]  /*d6e0*/  STL [R1+0x42c], R167 ;  /* 0x00042ca701007387 */ /* 0x0005e20000100800 */
[----:B------:R-:W-:Y:S02]  /*d6f0*/  IADD3 R165, P3, R3, R113, RZ ;  /* 0x0000007103a57210 */ /* 0x000fe40007f7e0ff */
[----:B--2---:R-:W-:-:S03]  /*d700*/  LEA.HI.X.SX32 R167, R163, R0, 0x1, P4 ;  /* 0x00000000a3a77211 */ /* 0x004fc600020f0eff */
[----:B------:R2:W-:Y:S01]  /*d710*/  STL [R1+0x428], R165 ;  /* 0x000428a501007387 */ /* 0x0005e20000100800 */
[----:B------:R-:W-:Y:S02]  /*d720*/  IADD3 R163, P4, R3, R114, RZ ;  /* 0x0000007203a37210 */ /* 0x000fe40007f9e0ff */
[-C--:B--2---:R-:W-:Y:S02]  /*d730*/  LEA.HI.X.SX32 R165, R161, R0.reuse, 0x1, P5 ;  /* 0x00000000a1a57211 */ /* 0x084fe400028f0eff */
[----:B------:R-:W-:Y:S01]  /*d740*/  IADD3 R161, P5, R3, R115, RZ ;  /* 0x0000007303a17210 */ /* 0x000fe20007fbe0ff */
[----:B------:R2:W-:Y:S04]  /*d750*/  STL [R1+0x424], R163 ;  /* 0x000424a301007387 */ /* 0x0005e80000100800 */
[----:B------:R3:W-:Y:S01]  /*d760*/  STL [R1+0x420], R161 ;  /* 0x000420a101007387 */ /* 0x0007e20000100800 */
[----:B--2---:R-:W-:-:S02]  /*d770*/  LEA.HI.X.SX32 R163, R159, R0, 0x1, P0 ;  /* 0x000000009fa37211 */ /* 0x004fc400000f0eff */
[----:B---3--:R-:W-:Y:S02]  /*d780*/  LEA.HI.X.SX32 R161, R157, R0, 0x1, P1 ;  /* 0x000000009da17211 */ /* 0x008fe400008f0eff */
[C---:B------:R-:W-:Y:S02]  /*d790*/  IADD3 R159, P0, R3.reuse, R116, RZ ;  /* 0x00000074039f7210 */ /* 0x040fe40007f1e0ff */
[----:B------:R-:W-:-:S03]  /*d7a0*/  IADD3 R157, P1, R3, R117, RZ ;  /* 0x00000075039d7210 */ /* 0x000fc60007f3e0ff */
[----:B------:R2:W-:Y:S04]  /*d7b0*/  STL [R1+0x41c], R159 ;  /* 0x00041c9f01007387 */ /* 0x0005e80000100800 */
[----:B------:R3:W-:Y:S01]  /*d7c0*/  STL [R1+0x418], R157 ;  /* 0x0004189d01007387 */ /* 0x0007e20000100800 */
[----:B--2---:R-:W-:Y:S02]  /*d7d0*/  LEA.HI.X.SX32 R159, R112, R0, 0x1, P2 ;  /* 0x00000000709f7211 */ /* 0x004fe400010f0eff */
[----:B------:R-:W-:Y:S02]  /*d7e0*/  IADD3 R155, P2, R3, R118, RZ ;  /* 0x00000076039b7210 */ /* 0x000fe40007f5e0ff */
[-C--:B---3--:R-:W-:Y:S02]  /*d7f0*/  LEA.HI.X.SX32 R157, R113, R0.reuse, 0x1, P3 ;  /* 0x00000000719d7211 */ /* 0x088fe400018f0eff */
[----:B------:R-:W-:Y:S01]  /*d800*/  IADD3 R6, P3, R3, R119, RZ ;  /* 0x0000007703067210 */ /* 0x000fe20007f7e0ff */
[----:B------:R2:W-:Y:S04]  /*d810*/  STL [R1+0x414], R155 ;  /* 0x0004149b01007387 */ /* 0x0005e80000100800 */
[----:B------:R3:W-:Y:S01]  /*d820*/  STL [R1+0x410], R6 ;  /* 0x0004100601007387 */ /* 0x0007e20000100800 */
[----:B------:R-:W-:-:S02]  /*d830*/  LEA.HI.X.SX32 R29, R119, R0, 0x1, P3 ;  /* 0x00000000771d7211 */ /* 0x000fc400018f0eff */
[-C--:B--2---:R-:W-:Y:S02]  /*d840*/  LEA.HI.X.SX32 R155, R114, R0.reuse, 0x1, P4 ;  /* 0x00000000729b7211 */ /* 0x084fe400020f0eff */
[----:B---3--:R-:W-:Y:S02]  /*d850*/  LEA.HI.X.SX32 R6, R115, R0, 0x1, P5 ;  /* 0x0000000073067211 */ /* 0x008fe400028f0eff */
[C---:B------:R-:W-:Y:S01]  /*d860*/  SHF.L.U64.HI R156, R17.reuse, 0x2, R156 ;  /* 0x00000002119c7819 */ /* 0x040fe2000001029c */
[----:B------:R-:W-:Y:S01]  /*d870*/  IMAD.SHL.U32 R17, R17, 0x4, RZ ;  /* 0x0000000411117824 */ /* 0x000fe200078e00ff */
[C---:B------:R-:W-:Y:S02]  /*d880*/  IADD3 R8, P4, R3.reuse, R120, RZ ;  /* 0x0000007803087210 */ /* 0x040fe40007f9e0ff */
[----:B------:R-:W-:Y:S02]  /*d890*/  IADD3 R18, P5, R3, R121, RZ ;  /* 0x0000007903127210 */ /* 0x000fe40007fbe0ff */
[-C--:B------:R-:W-:Y:S01]  /*d8a0*/  LEA.HI.X.SX32 R28, R120, R0.reuse, 0x1, P4 ;  /* 0x00000000781c7211 */ /* 0x080fe200020f0eff */
[----:B------:R-:W-:Y:S01]  /*d8b0*/  STL [R1+0x350], R8 ;  /* 0x0003500801007387 */ /* 0x000fe20000100800 */
[----:B------:R-:W-:-:S02]  /*d8c0*/  LEA.HI.X.SX32 R26, R121, R0, 0x1, P5 ;  /* 0x00000000791a7211 */ /* 0x000fc400028f0eff */
[----:B------:R-:W-:Y:S01]  /*d8d0*/  SHF.L.U64.HI R3, R3, 0x2, R0 ;  /* 0x0000000203037819 */ /* 0x000fe20000010200 */
[----:B------:R-:W-:Y:S01]  /*d8e0*/  STL [R1+0x40c], R18 ;  /* 0x00040c1201007387 */ /* 0x000fe20000100800 */
[----:B------:R-:W-:Y:S01]  /*d8f0*/  LEA.HI.X.SX32 R16, R117, R0, 0x1, P1 ;  /* 0x0000000075107211 */ /* 0x000fe200008f0eff */
[----:B------:R-:W2:Y:S02]  /*d900*/  LDC R121, c[0x0][0x230] ;  /* 0x00008c00ff797b82 */ /* 0x000ea40000000800 */
[----:B------:R-:W-:Y:S04]  /*d910*/  STL [R1+0x3b4], R29 ;  /* 0x0003b41d01007387 */ /* 0x000fe80000100800 */
[----:B------:R-:W-:Y:S04]  /*d920*/  STL [R1+0x3b8], R28 ;  /* 0x0003b81c01007387 */ /* 0x000fe80000100800 */
[----:B------:R-:W-:Y:S04]  /*d930*/  STL [R1+0x3bc], R26 ;  /* 0x0003bc1a01007387 */ /* 0x000fe80000100800 */
[----:B------:R-:W-:Y:S04]  /*d940*/  STL [R1+0x354], R3 ;  /* 0x0003540301007387 */ /* 0x000fe80000100800 */
[----:B------:R-:W-:Y:S04]  /*d950*/  STL [R1], RZ ;  /* 0x000000ff01007387 */ /* 0x000fe80000100800 */
[----:B------:R-:W-:Y:S04]  /*d960*/  STL [R1+0x4], RZ ;  /* 0x000004ff01007387 */ /* 0x000fe80000100800 */
        /* <DEDUP_REMOVED lines=126> */
[----:B------:R3:W-:Y:S04]  /*e150*/  STL [R1+0x34c], R156 ;  /* 0x00034c9c01007387 */ /* 0x0007e80000100800 */
[----:B------:R4:W-:Y:S01]  /*e160*/  STL [R1+0x348], R17 ;  /* 0x0003481101007387 */ /* 0x0009e20000100800 */
[C---:B---3--:R-:W-:Y:S01]  /*e170*/  SHF.L.U64.HI R156, R12.reuse, 0x2, R158 ;  /* 0x000000020c9c7819 */ /* 0x048fe2000001029e */
[----:B------:R-:W-:Y:S01]  /*e180*/  IMAD.SHL.U32 R12, R12, 0x4, RZ ;  /* 0x000000040c0c7824 */ /* 0x000fe200078e00ff */
[C---:B----4-:R-:W-:Y:S01]  /*e190*/  SHF.L.U64.HI R17, R10.reuse, 0x2, R160 ;  /* 0x000000020a117819 */ /* 0x050fe200000102a0 */
[----:B------:R-:W-:-:S02]  /*e1a0*/  IMAD.SHL.U32 R10, R10, 0x4, RZ ;  /* 0x000000040a0a7824 */ /* 0x000fc400078e00ff */
[----:B------:R-:W-:Y:S04]  /*e1b0*/  STL [R1+0x344], R156 ;  /* 0x0003449c01007387 */ /* 0x000fe80000100800 */
[----:B------:R3:W-:Y:S04]  /*e1c0*/  STL [R1+0x340], R12 ;  /* 0x0003400c01007387 */ /* 0x0007e80000100800 */
[----:B------:R-:W-:Y:S04]  /*e1d0*/  STL [R1+0x33c], R17 ;  /* 0x00033c1101007387 */ /* 0x000fe80000100800 */
[----:B------:R4:W-:Y:S01]  /*e1e0*/  STL [R1+0x338], R10 ;  /* 0x0003380a01007387 */ /* 0x0009e20000100800 */
[C---:B---3--:R-:W-:Y:S01]  /*e1f0*/  SHF.L.U64.HI R12, R11.reuse, 0x2, R162 ;  /* 0x000000020b0c7819 */ /* 0x048fe200000102a2 */
[----:B------:R-:W-:-:S04]  /*e200*/  IMAD.SHL.U32 R11, R11, 0x4, RZ ;  /* 0x000000040b0b7824 */ /* 0x000fc800078e00ff */
[----:B------:R3:W-:Y:S01]  /*e210*/  STL [R1+0x334], R12 ;  /* 0x0003340c01007387 */ /* 0x0007e20000100800 */
[----:B----4-:R-:W-:-:S03]  /*e220*/  SHF.L.U64.HI R10, R13, 0x2, R164 ;  /* 0x000000020d0a7819 */ /* 0x010fc600000102a4 */
[----:B------:R4:W-:Y:S04]  /*e230*/  STL [R1+0x330], R11 ;  /* 0x0003300b01007387 */ /* 0x0009e80000100800 */
[----:B------:R1:W-:Y:S01]  /*e240*/  STL [R1+0x32c], R10 ;  /* 0x00032c0a01007387 */ /* 0x0003e20000100800 */
[----:B---3--:R-:W-:Y:S01]  /*e250*/  IMAD.SHL.U32 R12, R13, 0x4, RZ ;  /* 0x000000040d0c7824 */ /* 0x008fe200078e00ff */
[----:B----4-:R-:W-:-:S04]  /*e260*/  SHF.L.U64.HI R11, R19, 0x2, R154 ;  /* 0x00000002130b7819 */ /* 0x010fc8000001029a */
[----:B------:R3:W-:Y:S01]  /*e270*/  STL [R1+0x328], R12 ;  /* 0x0003280c01007387 */ /* 0x0007e20000100800 */
[----:B-1----:R-:W-:-:S03]  /*e280*/  IMAD.SHL.U32 R10, R19, 0x4, RZ ;  /* 0x00000004130a7824 */ /* 0x002fc600078e00ff */
[----:B------:R1:W-:Y:S04]  /*e290*/  STL [R1+0x324], R11 ;  /* 0x0003240b01007387 */ /* 0x0003e80000100800 */
[----:B------:R4:W-:Y:S01]  /*e2a0*/  STL [R1+0x320], R10 ;  /* 0x0003200a01007387 */ /* 0x0009e20000100800 */
[C---:B---3--:R-:W-:Y:S01]  /*e2b0*/  SHF.L.U64.HI R12, R20.reuse, 0x2, R166 ;  /* 0x00000002140c7819 */ /* 0x048fe200000102a6 */
[----:B-1----:R-:W-:-:S04]  /*e2c0*/  IMAD.SHL.U32 R11, R20, 0x4, RZ ;  /* 0x00000004140b7824 */ /* 0x002fc800078e00ff */
[----:B------:R1:W-:Y:S01]  /*e2d0*/  STL [R1+0x31c], R12 ;  /* 0x00031c0c01007387 */ /* 0x0003e20000100800 */
[----:B----4-:R-:W-:-:S03]  /*e2e0*/  SHF.L.U64.HI R10, R21, 0x2, R168 ;  /* 0x00000002150a7819 */ /* 0x010fc600000102a8 */
[----:B------:R3:W-:Y:S04]  /*e2f0*/  STL [R1+0x318], R11 ;  /* 0x0003180b01007387 */ /* 0x0007e80000100800 */
[----:B------:R4:W-:Y:S01]  /*e300*/  STL [R1+0x314], R10 ;  /* 0x0003140a01007387 */ /* 0x0009e20000100800 */
[----:B-1----:R-:W-:Y:S01]  /*e310*/  IMAD.SHL.U32 R12, R21, 0x4, RZ ;  /* 0x00000004150c7824 */ /* 0x002fe200078e00ff */
[----:B---3--:R-:W-:-:S04]  /*e320*/  SHF.L.U64.HI R11, R22, 0x2, R170 ;  /* 0x00000002160b7819 */ /* 0x008fc800000102aa */
[----:B------:R1:W-:Y:S01]  /*e330*/  STL [R1+0x310], R12 ;  /* 0x0003100c01007387 */ /* 0x0003e20000100800 */
[----:B----4-:R-:W-:-:S03]  /*e340*/  IMAD.SHL.U32 R10, R22, 0x4, RZ ;  /* 0x00000004160a7824 */ /* 0x010fc600078e00ff */
[----:B------:R3:W-:Y:S04]  /*e350*/  STL [R1+0x30c], R11 ;  /* 0x00030c0b01007387 */ /* 0x0007e80000100800 */
[----:B------:R4:W-:Y:S01]  /*e360*/  STL [R1+0x308], R10 ;  /* 0x0003080a01007387 */ /* 0x0009e20000100800 */
[C---:B-1----:R-:W-:Y:S01]  /*e370*/  SHF.L.U64.HI R12, R23.reuse, 0x2, R172 ;  /* 0x00000002170c7819 */ /* 0x042fe200000102ac */
[----:B---3--:R-:W-:-:S04]  /*e380*/  IMAD.SHL.U32 R11, R23, 0x4, RZ ;  /* 0x00000004170b7824 */ /* 0x008fc800078e00ff */
        /* <DEDUP_REMOVED lines=126> */
[----:B------:R-:W-:Y:S01]  /*eb70*/  STL [R1+0x208], R12 ;  /* 0x0002080c01007387 */ /* 0x000fe20000100800 */
[----:B----4-:R-:W-:-:S03]  /*eb80*/  IMAD.SHL.U32 R10, R153, 0x4, RZ ;  /* 0x00000004990a7824 */ /* 0x010fc600078e00ff */
[----:B------:R1:W-:Y:S01]  /*eb90*/  STL [R1+0x204], R11 ;  /* 0x0002040b01007387 */ /* 0x0003e20000100800 */
[----:B------:R-:W-:-:S03]  /*eba0*/  SHF.L.U64.HI R236, R235, 0x2, R229 ;  /* 0x00000002ebec7819 */ /* 0x000fc600000102e5 */
[----:B------:R3:W-:Y:S01]  /*ebb0*/  STL [R1+0x200], R10 ;  /* 0x0002000a01007387 */ /* 0x0007e20000100800 */
[----:B------:R-:W-:-:S03]  /*ebc0*/  SHF.L.U64.HI R234, R233, 0x2, R227 ;  /* 0x00000002e9ea7819 */ /* 0x000fc600000102e3 */
[----:B------:R-:W4:Y:S01]  /*ebd0*/  LDL.LU R229, [R1+0x464] ;  /* 0x0004640001e57983 */ /* 0x000f220000300800 */
[----:B------:R-:W-:-:S03]  /*ebe0*/  SHF.L.U64.HI R232, R231, 0x2, R225 ;  /* 0x00000002e7e87819 */ /* 0x000fc600000102e1 */
[----:B------:R-:W2:Y:S04]  /*ebf0*/  LDL.LU R227, [R1+0x460] ;  /* 0x0004600001e37983 */ /* 0x000ea80000300800 */
[----:B------:R-:W3:Y:S04]  /*ec00*/  LDL.LU R21, [R1+0x360] ;  /* 0x0003600001157983 */ /* 0x000ee80000300800 */
[----:B------:R-:W3:Y:S04]  /*ec10*/  LDL.LU R168, [R1+0x364] ;  /* 0x0003640001a87983 */ /* 0x000ee80000300800 */
[----:B------:R-:W3:Y:S04]  /*ec20*/  LDL.LU R225, [R1+0x45c] ;  /* 0x00045c0001e17983 */ /* 0x000ee80000300800 */
[----:B------:R-:W3:Y:S04]  /*ec30*/  LDL.LU R20, [R1+0x368] ;  /* 0x0003680001147983 */ /* 0x000ee80000300800 */
[----:B------:R-:W3:Y:S01]  /*ec40*/  LDL.LU R166, [R1+0x36c] ;  /* 0x00036c0001a67983 */ /* 0x000ee20000300800 */
[----:B----4-:R-:W-:-:S03]  /*ec50*/  SHF.L.U64.HI R230, R229, 0x2, R223 ;  /* 0x00000002e5e67819 */ /* 0x010fc600000102df */
[----:B------:R-:W4:Y:S01]  /*ec60*/  LDL.LU R223, [R1+0x458] ;  /* 0x0004580001df7983 */ /* 0x000f220000300800 */
[----:B--2---:R-:W-:-:S03]  /*ec70*/  SHF.L.U64.HI R228, R227, 0x2, R221 ;  /* 0x00000002e3e47819 */ /* 0x004fc600000102dd */
[----:B------:R-:W2:Y:S04]  /*ec80*/  LDL.LU R19, [R1+0x370] ;  /* 0x0003700001137983 */ /* 0x000ea80000300800 */
[----:B------:R-:W2:Y:S04]  /*ec90*/  LDL.LU R154, [R1+0x374] ;  /* 0x00037400019a7983 */ /* 0x000ea80000300800 */
[----:B------:R-:W2:Y:S01]  /*eca0*/  LDL.LU R221, [R1+0x454] ;  /* 0x0004540001dd7983 */ /* 0x000ea20000300800 */
[----:B---3--:R-:W-:-:S03]  /*ecb0*/  SHF.L.U64.HI R226, R225, 0x2, R219 ;  /* 0x00000002e1e27819 */ /* 0x008fc600000102db */
[----:B------:R-:W3:Y:S04]  /*ecc0*/  LDL.LU R13, [R1+0x378] ;  /* 0x00037800010d7983 */ /* 0x000ee80000300800 */
[----:B------:R-:W3:Y:S04]  /*ecd0*/  LDL.LU R164, [R1+0x37c] ;  /* 0x00037c0001a47983 */ /* 0x000ee80000300800 */
[----:B------:R-:W3:Y:S04]  /*ece0*/  LDL.LU R219, [R1+0x450] ;  /* 0x0004500001db7983 */ /* 0x000ee80000300800 */
[----:B-1----:R-:W3:Y:S04]  /*ecf0*/  LDL.LU R11, [R1+0x380] ;  /* 0x00038000010b7983 */ /* 0x002ee80000300800 */
[----:B------:R-:W3:Y:S01]  /*ed00*/  LDL.LU R162, [R1+0x384] ;  /* 0x0003840001a27983 */ /* 0x000ee20000300800 */
[----:B------:R-:W-:-:S02]  /*ed10*/  SHF.L.U64.HI R186, R185, 0x2, R179 ;  /* 0x00000002b9ba7819 */ /* 0x000fc400000102b3 */
[----:B----4-:R-:W-:Y:S02]  /*ed20*/  SHF.L.U64.HI R224, R223, 0x2, R217 ;  /* 0x00000002dfe07819 */ /* 0x010fe400000102d9 */
[----:B------:R-:W4:Y:S04]  /*ed30*/  LDL.LU R217, [R1+0x44c] ;  /* 0x00044c0001d97983 */ /* 0x000f280000300800 */
[----:B------:R-:W4:Y:S04]  /*ed40*/  LDL.LU R10, [R1+0x388] ;  /* 0x00038800010a7983 */ /* 0x000f280000300800 */
        /* <DEDUP_REMOVED lines=9> */
[----:B------:R-:W3:Y:S01]  /*ede0*/  LDL.LU R179, [R1+0x440] ;  /* 0x0004400001b37983 */ /* 0x000ee20000300800 */
[----:B------:R-:W-:-:S02]  /*edf0*/  SHF.L.U64.HI R184, R183, 0x2, R177 ;  /* 0x00000002b7b87819 */ /* 0x000fc400000102b1 */
[----:B------:R-:W-:Y:S01]  /*ee00*/  SHF.L.U64.HI R182, R181, 0x2, R175 ;  /* 0x00000002b5b67819 */ /* 0x000fe200000102af */
[----:B------:R-:W3:Y:S01]  /*ee10*/  LDL.LU R177, [R1+0x43c] ;  /* 0x00043c0001b17983 */ /* 0x000ee20000300800 */
[----:B------:R-:W-:-:S03]  /*ee20*/  SHF.L.U64.HI R202, R201, 0x2, R11 ;  /* 0x00000002c9ca7819 */ /* 0x000fc6000001020b */
[----:B------:R-:W3:Y:S04]  /*ee30*/  LDL.LU R175, [R1+0x438] ;  /* 0x0004380001af7983 */ /* 0x000ee80000300800 */
[----:B------:R-:W3:Y:S01]  /*ee40*/  LDL.LU R11, [R1+0x3b4] ;  /* 0x0003b400010b7983 */ /* 0x000ee20000300800 */
[----:B----4-:R-:W-:-:S03]  /*ee50*/  SHF.L.U64.HI R198, R197, 0x2, R10 ;  /* 0x00000002c5c67819 */ /* 0x010fc6000001020a */
[----:B------:R-:W4:Y:S01]  /*ee60*/  LDL.LU R10, [R1+0x3b8] ;  /* 0x0003b800010a7983 */ /* 0x000f220000300800 */
[----:B--2---:R-:W-:-:S03]  /*ee70*/  SHF.L.U64.HI R194, R193, 0x2, R12 ;  /* 0x00000002c1c27819 */ /* 0x004fc6000001020c */
[----:B------:R-:W4:Y:S01]  /*ee80*/  LDL R12, [R1+0x350] ;  /* 0x00035000010c7983 */ /* 0x000f220000100800 */
[----:B---3--:R-:W-:-:S03]  /*ee90*/  SHF.L.U64.HI R190, R189, 0x2, R17 ;  /* 0x00000002bdbe7819 */ /* 0x008fc60000010211 */
[----:B------:R-:W2:Y:S01]  /*eea0*/  LDL.LU R17, [R1+0x3bc] ;  /* 0x0003bc0001117983 */ /* 0x000ea20000300800 */
[----:B------:R-:W-:-:S03]  /*eeb0*/  SHF.L.U64.HI R180, R179, 0x2, R171 ;  /* 0x00000002b3b47819 */ /* 0x000fc600000102ab */
[----:B------:R-:W3:Y:S01]  /*eec0*/  LDL.LU R171, [R1+0x434] ;  /* 0x0004340001ab7983 */ /* 0x000ee20000300800 */
[----:B------:R-:W-:-:S03]  /*eed0*/  SHF.L.U64.HI R178, R177, 0x2, R169 ;  /* 0x00000002b1b27819 */ /* 0x000fc600000102a9 */
[----:B------:R-:W4:Y:S01]  /*eee0*/  LDL.LU R169, [R1+0x430] ;  /* 0x0004300001a97983 */ /* 0x000f220000300800 */
[----:B------:R-:W-:-:S03]  /*eef0*/  SHF.L.U64.HI R176, R175, 0x2, R167 ;  /* 0x00000002afb07819 */ /* 0x000fc600000102a7 */
[----:B------:R-:W2:Y:S01]  /*ef00*/  LDL.LU R167, [R1+0x42c] ;  /* 0x00042c0001a77983 */ /* 0x000ea20000300800 */
[----:B------:R-:W-:-:S03]  /*ef10*/  SHF.L.U64.HI R174, R173, 0x2, R165 ;  /* 0x00000002adae7819 */ /* 0x000fc600000102a5 */
[----:B------:R-:W2:Y:S01]  /*ef20*/  LDL.LU R165, [R1+0x428] ;  /* 0x0004280001a57983 */ /* 0x000ea20000300800 */
[----:B---3--:R-:W-:-:S03]  /*ef30*/  SHF.L.U64.HI R172, R171, 0x2, R163 ;  /* 0x00000002abac7819 */ /* 0x008fc600000102a3 */
[----:B------:R-:W3:Y:S01]  /*ef40*/  LDL.LU R163, [R1+0x424] ;  /* 0x0004240001a37983 */ /* 0x000ee20000300800 */
[----:B------:R-:W-:Y:S02]  /*ef50*/  SHF.L.U64.HI R216, R215, 0x2, R168 ;  /* 0x00000002d7d87819 */ /* 0x000fe400000102a8 */
[----:B----4-:R-:W-:Y:S02]  /*ef60*/  SHF.L.U64.HI R170, R169, 0x2, R161 ;  /* 0x00000002a9aa7819 */ /* 0x010fe400000102a1 */
[----:B------:R-:W4:Y:S01]  /*ef70*/  LDL.LU R161, [R1+0x420] ;  /* 0x0004200001a17983 */ /* 0x000f220000300800 */
[----:B--2---:R-:W-:Y:S02]  /*ef80*/  SHF.L.U64.HI R168, R167, 0x2, R159 ;  /* 0x00000002a7a87819 */ /* 0x004fe4000001029f */
[----:B------:R-:W-:Y:S01]  /*ef90*/  SHF.L.U64.HI R212, R211, 0x2, R166 ;  /* 0x00000002d3d47819 */ /* 0x000fe200000102a6 */
[----:B------:R-:W2:Y:S01]  /*efa0*/  LDL.LU R159, [R1+0x41c] ;  /* 0x00041c00019f7983 */ /* 0x000ea20000300800 */
[----:B------:R-:W-:-:S02]  /*efb0*/  SHF.L.U64.HI R204, R203, 0x2, R164 ;  /* 0x00000002cbcc7819 */ /* 0x000fc400000102a4 */
[----:B------:R-:W-:Y:S02]  /*efc0*/  SHF.L.U64.HI R166, R165, 0x2, R157 ;  /* 0x00000002a5a67819 */ /* 0x000fe4000001029d */
[----:B------:R-:W2:Y:S01]  /*efd0*/  LDL.LU R157, [R1+0x418] ;  /* 0x00041800019d7983 */ /* 0x000ea20000300800 */
[----:B---3--:R-:W-:-:S03]  /*efe0*/  SHF.L.U64.HI R164, R163, 0x2, R155 ;  /* 0x00000002a3a47819 */ /* 0x008fc6000001029b */
[----:B------:R-:W3:Y:S01]  /*eff0*/  LDL.LU R155, [R1+0x414] ;  /* 0x00041400019b7983 */ /* 0x000ee20000300800 */
[-C--:B------:R-:W-:Y:S02]  /*f000*/  LEA.HI.X.SX32 R18, R116, R0.reuse, 0x1, P0 ;  /* 0x0000000074127211 */ /* 0x080fe400000f0eff */
[----:B------:R-:W-:Y:S02]  /*f010*/  SHF.L.U64.HI R200, R199, 0x2, R162 ;  /* 0x00000002c7c87819 */ /* 0x000fe400000102a2 */
[----:B------:R-:W-:Y:S02]  /*f020*/  LEA.HI.X.SX32 R15, R118, R0, 0x1, P2 ;  /* 0x00000000760f7211 */ /* 0x000fe400010f0eff */
[----:B------:R-:W-:Y:S02]  /*f030*/  SHF.L.U64.HI R196, R195, 0x2, R160 ;  /* 0x00000002c3c47819 */ /* 0x000fe400000102a0 */
[----:B----4-:R-:W-:Y:S02]  /*f040*/  SHF.L.U64.HI R162, R161, 0x2, R6 ;  /* 0x00000002a1a27819 */ /* 0x010fe40000010206 */
[----:B------:R-:W4:Y:S01]  /*f050*/  LDL.LU R6, [R1+0x410] ;  /* 0x0004100001067983 */ /* 0x000f220000300800 */
[----:B--2---:R-:W-:-:S02]  /*f060*/  SHF.L.U64.HI R160, R159, 0x2, R18 ;  /* 0x000000029fa07819 */ /* 0x004fc40000010212 */
[----:B------:R-:W-:Y:S01]  /*f070*/  SHF.L.U64.HI R192, R191, 0x2, R158 ;  /* 0x00000002bfc07819 */ /* 0x000fe2000001029e */
[----:B------:R-:W2:Y:S01]  /*f080*/  LDL.LU R18, [R1+0x40c] ;  /* 0x00040c0001127983 */ /* 0x000ea20000300800 */
[----:B------:R-:W-:Y:S02]  /*f090*/  SHF.L.U64.HI R188, R187, 0x2, R156 ;  /* 0x00000002bbbc7819 */ /* 0x000fe4000001029c */
[----:B------:R-:W-:Y:S02]  /*f0a0*/  SHF.L.U64.HI R158, R157, 0x2, R16 ;  /* 0x000000029d9e7819 */ /* 0x000fe40000010210 */
[----:B------:R-:W4:Y:S01]  /*f0b0*/  LDL.LU R16, [R1+0x408] ;  /* 0x0004080001107983 */ /* 0x000f220000300800 */
[----:B---3--:R-:W-:-:S03]  /*f0c0*/  SHF.L.U64.HI R156, R155, 0x2, R15 ;  /* 0x000000029b9c7819 */ /* 0x008fc6000001020f */
[----:B------:R-:W3:Y:S01]  /*f0d0*/  LDL.LU R15, [R1+0x404] ;  /* 0x00040400010f7983 */ /* 0x000ee20000300800 */
[----:B------:R-:W-:Y:S02]  /*f0e0*/  SHF.R.S32.HI R8, RZ, 0x1f, R9 ;  /* 0x0000001fff087819 */ /* 0x000fe40000011409 */
[----:B------:R-:W-:-:S03]  /*f0f0*/  SHF.R.S32.HI R27, RZ, 0x1f, R2 ;  /* 0x0000001fff1b7819 */ /* 0x000fc60000011402 */
[----:B------:R-:W-:Y:S01]  /*f100*/  IMAD R31, R8, 0x18, RZ ;  /* 0x00000018081f7824 */ /* 0x000fe200078e02ff */
[----:B------:R-:W-:Y:S02]  /*f110*/  LEA.HI R8, R27, R2, RZ, 0x5 ;  /* 0x000000021b087211 */ /* 0x000fe400078f28ff */
[----:B------:R-:W-:Y:S02]  /*f120*/  SHF.L.U64.HI R218, R217, 0x2, R21 ;  /* 0x00000002d9da7819 */ /* 0x000fe40000010215 */
[C---:B--2---:R-:W-:Y:S02]  /*f130*/  SHF.L.U64.HI R22, R18.reuse, 0x2, R17 ;  /* 0x0000000212167819 */ /* 0x044fe40000010211 */
[----:B------:R-:W-:Y:S01]  /*f140*/  SHF.R.S32.HI R17, RZ, 0x1f, R9 ;  /* 0x0000001fff117819 */ /* 0x000fe20000011409 */
[----:B------:R-:W-:Y:S01]  /*f150*/  IMAD.SHL.U32 R21, R18, 0x4, RZ ;  /* 0x0000000412157824 */ /* 0x000fe200078e00ff */
[----:B------:R-:W-:Y:S01]  /*f160*/  SHF.L.U64.HI R214, R213, 0x2, R20 ;  /* 0x00000002d5d67819 */ /* 0x000fe20000010214 */
[----:B----4-:R-:W-:Y:S01]  /*f170*/  IMAD.SHL.U32 R153, R6, 0x4, RZ ;  /* 0x0000000406997824 */ /* 0x010fe200078e00ff */
[----:B------:R-:W-:Y:S01]  /*f180*/  SHF.L.U64.HI R208, R207, 0x2, R154 ;  /* 0x00000002cfd07819 */ /* 0x000fe2000001029a */
[----:B------:R1:W5:Y:S01]  /*f190*/  LDL.LU R18, [R1+0x400] ;  /* 0x0004000001127983 */ /* 0x0003620000300800 */
[----:B------:R-:W-:-:S02]  /*f1a0*/  SHF.L.U64.HI R210, R209, 0x2, R19 ;  /* 0x00000002d1d27819 */ /* 0x000fc40000010213 */
[----:B------:R-:W-:Y:S02]  /*f1b0*/  SHF.L.U64.HI R154, R6, 0x2, R11 ;  /* 0x00000002069a7819 */ /* 0x000fe4000001020b */
[----:B------:R-:W-:Y:S02]  /*f1c0*/  SHF.L.U64.HI R6, R9, 0x2, R17 ;  /* 0x0000000209067819 */ /* 0x000fe40000010211 */
[----:B------:R-:W-:Y:S02]  /*f1d0*/  SHF.R.S32.HI R17, RZ, 0x5, R8 ;  /* 0x00000005ff117819 */ /* 0x000fe40000011408 */
[C---:B---3--:R-:W-:Y:S01]  /*f1e0*/  SHF.L.U64.HI R20, R15.reuse, 0x2, R16 ;  /* 0x000000020f147819 */ /* 0x048fe20000010210 */
[----:B------:R-:W-:Y:S01]  /*f1f0*/  IMAD.SHL.U32 R19, R15, 0x4, RZ ;  /* 0x000000040f137824 */ /* 0x000fe200078e00ff */
[----:B------:R1:W5:Y:S04]  /*f200*/  LDL.LU R16, [R1+0x3fc] ;  /* 0x0003fc0001107983 */ /* 0x0003680000300800 */
[----:B------:R1:W5:Y:S04]  /*f210*/  LDL.LU R15, [R1+0x3f8] ;  /* 0x0003f800010f7983 */ /* 0x0003680000300800 */
[----:B------:R1:W5:Y:S01]  /*f220*/  LDL.LU R8, [R1+0x3f4] ;  /* 0x0003f40001087983 */ /* 0x0003620000300800 */
[----:B------:R-:W-:Y:S01]  /*f230*/  SHF.R.S32.HI R14, RZ, 0x1f, R7 ;  /* 0x0000001fff0e7819 */ /* 0x000fe20000011407 */
[----:B------:R-:W-:Y:S01]  /*f240*/  IMAD.WIDE.U32 R4, R7, 0x18, R4 ;  /* 0x0000001807047825 */ /* 0x000fe200078e0004 */
[----:B------:R-:W-:-:S03]  /*f250*/  SHF.L.U64.HI R152, R12, 0x2, R10 ;  /* 0x000000020c987819 */ /* 0x000fc6000001020a */
[----:B------:R-:W-:Y:S02]  /*f260*/  IMAD R29, R14, 0x18, RZ ;  /* 0x000000180e1d7824 */ /* 0x000fe400078e02ff */
[----:B------:R-:W-:-:S04]  /*f270*/  IMAD.WIDE.U32 R24, R9, 0x18, R24 ;  /* 0x0000001809187825 */ /* 0x000fc800078e0018 */
[----:B------:R-:W-:Y:S02]  /*f280*/  VIADD R121, R121, 0xffffff40 ;  /* 0xffffff4079797836 */ /* 0x000fe40000000000 */
[----:B------:R-:W-:Y:S01]  /*f290*/  IMAD.SHL.U32 R23, R12, 0x4, RZ ;  /* 0x000000040c177824 */ /* 0x000fe200078e00ff */
[----:B------:R-:W-:Y:S01]  /*f2a0*/  SHF.R.S32.HI R12, RZ, 0x1f, R7 ;  /* 0x0000001fff0c7819 */ /* 0x000fe20000011407 */
[----:B------:R-:W-:Y:S01]  /*f2b0*/  IMAD.IADD R0, R5, 0x1, R29 ;  /* 0x0000000105007824 */ /* 0x000fe200078e021d */
[----:B------:R-:W-:Y:S01]  /*f2c0*/  SHF.L.U64.HI R252, R251, 0x2, R252 ;  /* 0x00000002fbfc7819 */ /* 0x000fe200000102fc */
[----:B------:R-:W-:Y:S01]  /*f2d0*/  IMAD.MOV.U32 R2, RZ, RZ, R4 ;  /* 0x000000ffff027224 */ /* 0x000fe200078e0004 */
[----:B------:R-:W-:Y:S01]  /*f2e0*/  SHF.L.U64.HI R250, R249, 0x2, R250 ;  /* 0x00000002f9fa7819 */ /* 0x000fe200000102fa */
[----:B------:R-:W-:Y:S01]  /*f2f0*/  IMAD.IADD R4, R25, 0x1, R31 ;  /* 0x0000000119047824 */ /* 0x000fe200078e021f */
[----:B------:R-:W-:Y:S01]  /*f300*/  SHF.L.U64.HI R248, R247, 0x2, R248 ;  /* 0x00000002f7f87819 */ /* 0x000fe200000102f8 */
[----:B------:R-:W-:Y:S01]  /*f310*/  IMAD.MOV.U32 R5, RZ, RZ, R24 ;  /* 0x000000ffff057224 */ /* 0x000fe200078e0018 */
[----:B------:R-:W-:Y:S01]  /*f320*/  SHF.L.U64.HI R246, R245, 0x2, R246 ;  /* 0x00000002f5f67819 */ /* 0x000fe200000102f6 */
[----:B------:R-:W-:Y:S01]  /*f330*/  IMAD.MOV.U32 R3, RZ, RZ, R121 ;  /* 0x000000ffff037224 */ /* 0x000fe200078e0079 */
[----:B------:R-:W-:Y:S01]  /*f340*/  SHF.L.U64.HI R244, R243, 0x2, R244 ;  /* 0x00000002f3f47819 */ /* 0x000fe200000102f4 */
[----:B------:R-:W-:Y:S01]  /*f350*/  IMAD.MOV.U32 R14, RZ, RZ, RZ ;  /* 0x000000ffff0e7224 */ /* 0x000fe200078e00ff */
[----:B------:R-:W-:-:S02]  /*f360*/  SHF.L.U64.HI R242, R241, 0x2, R242 ;  /* 0x00000002f1f27819 */ /* 0x000fc400000102f2 */
[----:B------:R-:W-:Y:S02]  /*f370*/  CS2R R24, SRZ ;  /* 0x0000000000187805 */ /* 0x000fe4000001ff00 */
[----:B------:R-:W-:Y:S02]  /*f380*/  SHF.L.U64.HI R240, R239, 0x2, R240 ;  /* 0x00000002eff07819 */ /* 0x000fe400000102f0 */
[----:B------:R-:W-:Y:S02]  /*f390*/  CS2R R26, SRZ ;  /* 0x00000000001a7805 */ /* 0x000fe4000001ff00 */
[----:B------:R-:W-:Y:S02]  /*f3a0*/  SHF.L.U64.HI R238, R237, 0x2, R238 ;  /* 0x00000002edee7819 */ /* 0x000fe400000102ee */
[----:B------:R-:W-:Y:S02]  /*f3b0*/  CS2R R28, SRZ ;  /* 0x00000000001c7805 */ /* 0x000fe4000001ff00 */
[----:B------:R-:W-:-:S02]  /*f3c0*/  SHF.L.U64.HI R206, R205, 0x2, R13 ;  /* 0x00000002cdce7819 */ /* 0x000fc4000001020d */
[----:B------:R-:W-:Y:S02]  /*f3d0*/  CS2R R30, SRZ ;  /* 0x00000000001e7805 */ /* 0x000fe4000001ff00 */
[----:B------:R-:W-:Y:S02]  /*f3e0*/  CS2R R32, SRZ ;  /* 0x0000000000207805 */ /* 0x000fe4000001ff00 */
[----:B------:R-:W-:Y:S02]  /*f3f0*/  CS2R R34, SRZ ;  /* 0x0000000000227805 */ /* 0x000fe4000001ff00 */
[----:B------:R-:W-:Y:S02]  /*f400*/  CS2R R36, SRZ ;  /* 0x0000000000247805 */ /* 0x000fe4000001ff00 */
[----:B------:R-:W-:Y:S02]  /*f410*/  CS2R R38, SRZ ;  /* 0x0000000000267805 */ /* 0x000fe4000001ff00 */
[----:B------:R-:W-:-:S02]  /*f420*/  CS2R R40, SRZ ;  /* 0x0000000000287805 */ /* 0x000fc4000001ff00 */
        /* <DEDUP_REMOVED lines=39> */
[----:B------:R-:W-:Y:S01]  /*f6a0*/  CS2R R120, SRZ ;  /* 0x0000000000787805 */ /* 0x000fe2000001ff00 */
[----:B------:R-:W-:Y:S01]  /*f6b0*/  IMAD.SHL.U32 R251, R251, 0x4, RZ ;  /* 0x00000004fbfb7824 */ /* 0x000fe200078e00ff */
[----:B------:R-:W-:Y:S01]  /*f6c0*/  SHF.L.U64.HI R10, R7, 0x2, R12 ;  /* 0x00000002070a7819 */ /* 0x000fe2000001020c */
[----:B------:R-:W-:Y:S01]  /*f6d0*/  IMAD.SHL.U32 R249, R249, 0x4, RZ ;  /* 0x00000004f9f97824 */ /* 0x000fe200078e00ff */
[----:B------:R-:W-:Y:S01]  /*f6e0*/  CS2R R122, SRZ ;  /* 0x00000000007a7805 */ /* 0x000fe2000001ff00 */
        /* <DEDUP_REMOVED lines=28> */
[----:B------:R-:W-:-:S02]  /*f8b0*/  IMAD.SHL.U32 R219, R219, 0x4, RZ ;  /* 0x00000004dbdb7824 */ /* 0x000fc400078e00ff */
[----:B------:R-:W-:Y:S02]  /*f8c0*/  IMAD.SHL.U32 R217, R217, 0x4, RZ ;  /* 0x00000004d9d97824 */ /* 0x000fe400078e00ff */
[----:B------:R-:W-:Y:S02]  /*f8d0*/  IMAD.SHL.U32 R215, R215, 0x4, RZ ;  /* 0x00000004d7d77824 */ /* 0x000fe400078e00ff */
[----:B------:R-:W-:Y:S02]  /*f8e0*/  IMAD.SHL.U32 R213, R213, 0x4, RZ ;  /* 0x00000004d5d57824 */ /* 0x000fe400078e00ff */
[----:B------:R-:W-:Y:S02]  /*f8f0*/  IMAD.SHL.U32 R211, R211, 0x4, RZ ;  /* 0x00000004d3d37824 */ /* 0x000fe400078e00ff */
[----:B------:R-:W-:Y:S02]  /*f900*/  IMAD.SHL.U32 R209, R209, 0x4, RZ ;  /* 0x00000004d1d17824 */ /* 0x000fe400078e00ff */
        /* <DEDUP_REMOVED lines=27> */
[----:B------:R-:W-:Y:S01]  /*fac0*/  VIADD R6, R17, 0xfffffffa ;  /* 0xfffffffa11067836 */ /* 0x000fe20000000000 */
[----:B------:R-:W-:Y:S01]  /*fad0*/  UMOV UR13, 0x5 ;  /* 0x00000005000d7882 */ /* 0x000fe20000000000 */
[----:B-1----:R-:W-:-:S05]  /*fae0*/  UMOV UR14, 0xffffffff ;  /* 0xffffffff000e7882 */ /* 0x002fca0000000000 */
.L_x_1:
[----:B------:R-:W-:Y:S01]  /*faf0*/  STL.64 [R1+0x5f0], R250 ;  /* 0x0005f0fa01007387 */ /* 0x000fe20000100a00 */
[----:B------:R-:W-:Y:S01]  /*fb00*/  UIADD3 UR14, UR14, 0x1, URZ ;  /* 0x000000010e0e7890 */ /* 0x000fe2000fffe03f */
[----:B------:R-:W-:-:S04]  /*fb10*/  DEPBAR.LE SB0, 0xa ;  /* 0x000082800000791a */ /* 0x000fc80000000000 */
[----:B------:R-:W-:Y:S04]  /*fb20*/  STL.64 [R1+0x5e8], R248 ;  /* 0x0005e8f801007387 */ /* 0x000fe80000100a00 */
        /* <DEDUP_REMOVED lines=61> */
[----:B------:R1:W-:Y:S04]  /*ff00*/  STL.64 [R1+0x3f8], R124 ;  /* 0x0003f87c01007387 */ /* 0x0003e80000100a00 */
[----:B-1----:R-:W2:Y:S04]  /*ff10*/  LDL.LU.64 R124, [R1] ;  /* 0x00000000017c7983 */ /* 0x002ea80000300a00 */
[----:B------:R-:W2:Y:S04]  /*ff20*/  LDL.LU.64 R126, [R1+0x8] ;  /* 0x00000800017e7983 */ /* 0x000ea80000300a00 */
        /* <DEDUP_REMOVED lines=61> */
[----:B------:R-:W2:Y:S01]  /*10300*/  LDL.LU.64 R250, [R1+0x1f8] ;  /* 0x0001f80001fa7983 */ /* 0x000ea20000300a00 */
[----:B------:R-:W-:Y:S01]  /*10310*/  UISETP.GT.AND UP0, UPT, UR14, 0x6, UPT ;  /* 0x000000060e00788c */ /* 0x000fe2000bf04270 */
[----:B------:R-:W-:Y:S01]  /*10320*/  UMOV UR7, 0x40000040 ;  /* 0x4000004000077882 */ /* 0x000fe20000000000 */
[----:B------:R-:W-:Y:S02]  /*10330*/  BAR.SYNC.DEFER_BLOCKING 0x0 ;  /* 0x0000000000007b1d */ /* 0x000fe40000010000 */
[----:B------:R-:W-:-:S04]  /*10340*/  USEL UR14, UR14, URZ, !UP0 ;  /* 0x0000003f0e0e7287 */ /* 0x000fc8000c000000 */
[----:B------:R-:W-:Y:S02]  /*10350*/  ULEA UR4, UR14, UR12, 0xe ;  /* 0x0000000c0e047291 */ /* 0x000fe4000f8e703f */
[----:B------:R-:W-:Y:S02]  /*10360*/  ULEA UR5, UR14, UR12, 0xf ;  /* 0x0000000c0e057291 */ /* 0x000fe4000f8e783f */
[----:B------:R-:W-:Y:S02]  /*10370*/  UIADD3 UR4, UR4, 0x38000, URZ ;  /* 0x0003800004047890 */ /* 0x000fe4000fffe03f */
[----:B------:R-:W-:Y:S02]  /*10380*/  USHF.R.U32.HI UR5, URZ, 0x4, UR5 ;  /* 0x000000043f057899 */ /* 0x000fe40008011605 */
[----:B------:R-:W-:Y:S02]  /*10390*/  USHF.R.U32.HI UR4, URZ, 0x4, UR4 ;  /* 0x000000043f047899 */ /* 0x000fe40008011604 */
[----:B------:R-:W-:-:S02]  /*103a0*/  USGXT.U32 UR6, UR5, 0xe ;  /* 0x0000000e0506789a */ /* 0x000fc40008000000 */
[----:B------:R-:W-:Y:S01]  /*103b0*/  USGXT.U32 UR8, UR4, 0xe ;  /* 0x0000000e0408789a */ /* 0x000fe20008000000 */
[----:B------:R-:W-:Y:S01]  /*103c0*/  UMOV UR5, 0x40000040 ;  /* 0x4000004000057882 */ /* 0x000fe20000000000 */
[----:B------:R-:W-:-:S05]  /*103d0*/  UIADD3 UR10, UP1, UR6, 0x2, URZ ;  /* 0x00000002060a7890 */ /* 0x000fca000ff3e03f */
[----:B------:R-:W-:Y:S01]  /*103e0*/  UMOV UR4, UR8 ;  /* 0x0000000800047c82 */ /* 0x000fe20008000000 */
[----:B------:R-:W-:Y:S01]  /*103f0*/  UIADD3 UR8, UP0, UR8, 0x2, URZ ;  /* 0x0000000208087890 */ /* 0x000fe2000ff1e03f */
[----:B--2---:R-:W-:-:S06]  /*10400*/  WARPGROUP.ARRIVE ;  /* 0x00000000000079c5 */ /* 0x004fcc0000000000 */
[----:B------:R-:W-:Y:S01]  /*10410*/  HGMMA.64x256x8.F32.TF32 R124, gdesc[UR4], R124, gsb0 ;  /* 0x07e00000047c79f0 */ /* 0x000fe2000800287c */
[----:B------:R-:W-:Y:S01]  /*10420*/  UMOV UR4, URZ ;  /* 0x0000003f00047c82 */ /* 0x000fe20008000000 */
[----:B------:R-:W-:Y:S01]  /*10430*/  UMOV UR5, URZ ;  /* 0x0000003f00057c82 */ /* 0x000fe20008000000 */
[----:B------:R-:W-:Y:S02]  /*10440*/  UIADD3.X UR9, UR4, 0x40000040, URZ, UP0, !UPT ;  /* 0x4000004004097890 */ /* 0x000fe400087fe43f */
[----:B------:R-:W-:Y:S02]  /*10450*/  UIADD3.X UR11, UR5, 0x40000040, URZ, UP1, !UPT ;  /* 0x40000040050b7890 */ /* 0x000fe40008ffe43f */
[----:B------:R-:W-:Y:S02]  /*10460*/  UIADD3.64 UR20, UR8, 0x2, URZ ;  /* 0x0000000208147897 */ /* 0x000fe4000fffe03f */
[----:B------:R-:W-:Y:S02]  /*10470*/  UIADD3.64 UR22, UR10, 0x2, URZ ;  /* 0x000000020a167897 */ /* 0x000fe4000fffe03f */
[----:B------:R-:W-:-:S02]  /*10480*/  UIADD3.64 UR26, UR10, 0x4, URZ ;  /* 0x000000040a1a7897 */ /* 0x000fc4000fffe03f */
[----:B------:R-:W-:Y:S01]  /*10490*/  UIADD3.64 UR24, UR8, 0x4, URZ ;  /* 0x0000000408187897 */ /* 0x000fe2000fffe03f */
[----:B------:R-:W-:Y:S02]  /*104a0*/  WARPGROUP.DEPBAR.LE gsb0, 0x0 ;  /* 0x00008000000079c5 */ /* 0x000fe40000010000 */
[----:B------:R-:W-:-:S12]  /*104b0*/  WARPGROUP.ARRIVE ;  /* 0x00000000000079c5 */ /* 0x000fd80000000000 */
[----:B------:R-:W-:Y:S03]  /*104c0*/  HGMMA.64x256x8.F32.TF32 R124, gdesc[UR8], R124, gsb0 ;  /* 0x07e00000087c79f0 */ /* 0x000fe6000800287c */
[----:B------:R-:W-:Y:S02]  /*104d0*/  WARPGROUP.DEPBAR.LE gsb0, 0x0 ;  /* 0x00008000000079c5 */ /* 0x000fe40000010000 */
[----:B------:R-:W-:-:S15]  /*104e0*/  WARPGROUP.ARRIVE ;  /* 0x00000000000079c5 */ /* 0x000fde0000000000 */
[----:B------:R-:W-:-:S08]  /*104f0*/  NOP ;  /* 0x0000000000007918 */ /* 0x000fd00000000000 */
[----:B------:R-:W-:Y:S03]  /*10500*/  HGMMA.64x256x8.F32.TF32 R124, gdesc[UR20], R124, gsb0 ;  /* 0x07e00000147c79f0 */ /* 0x000fe6000800287c */
[----:B------:R-:W-:Y:S02]  /*10510*/  WARPGROUP.DEPBAR.LE gsb0, 0x0 ;  /* 0x00008000000079c5 */ /* 0x000fe40000010000 */
[----:B------:R-:W-:-:S15]  /*10520*/  WARPGROUP.ARRIVE ;  /* 0x00000000000079c5 */ /* 0x000fde0000000000 */
[----:B------:R-:W-:-:S08]  /*10530*/  NOP ;  /* 0x0000000000007918 */ /* 0x000fd00000000000 */
[----:B------:R-:W-:Y:S03]  /*10540*/  HGMMA.64x256x8.F32.TF32 R124, gdesc[UR24], R124, gsb0 ;  /* 0x07e00000187c79f0 */ /* 0x000fe6000800287c */
[----:B------:R-:W-:Y:S02]  /*10550*/  WARPGROUP.DEPBAR.LE gsb0, 0x0 ;  /* 0x00008000000079c5 */ /* 0x000fe40000010000 */
[----:B------:R-:W-:Y:S04]  /*10560*/  STL.64 [R1], R124 ;  /* 0x0000007c01007387 */ /* 0x000fe80000100a00 */
        /* <DEDUP_REMOVED lines=63> */
[----:B-1----:R-:W2:Y:S04]  /*10960*/  LDL.LU.64 R250, [R1+0x5f0] ;  /* 0x0005f00001fa7983 */ /* 0x002ea80000300a00 */
[----:B------:R-:W3:Y:S04]  /*10970*/  LDL.LU.64 R248, [R1+0x5e8] ;  /* 0x0005e80001f87983 */ /* 0x000ee80000300a00 */
[----:B------:R-:W4:Y:S04]  /*10980*/  LDL.LU.64 R246, [R1+0x5e0] ;  /* 0x0005e00001f67983 */ /* 0x000f280000300a00 */
[----:B------:R-:W2:Y:S04]  /*10990*/  LDL.LU.64 R244, [R1+0x5d8] ;  /* 0x0005d80001f47983 */ /* 0x000ea80000300a00 */
        /* <DEDUP_REMOVED lines=59> */
[----:B------:R-:W4:Y:S01]  /*10d50*/  LDL.LU.64 R124, [R1+0x3f8] ;  /* 0x0003f800017c7983 */ /* 0x000f220000300a00 */
[----:B------:R-:W-:-:S02]  /*10d60*/  UIADD3.64 UR4, UR8, 0x1fe, URZ ;  /* 0x000001fe08047897 */ /* 0x000fc4000fffe03f */
[----:B------:R-:W-:Y:S01]  /*10d70*/  UIADD3.64 UR20, UR8, 0x202, URZ ;  /* 0x0000020208147897 */ /* 0x000fe2000fffe03f */
[----:B------:R-:W2:Y:S01]  /*10d80*/  LDL R12, [R1+0x354] ;  /* 0x00035400010c7983 */ /* 0x000ea20000100800 */
[----:B------:R-:W-:Y:S01]  /*10d90*/  VIADD R6, R17, 0xfffffffa ;  /* 0xfffffffa11067836 */ /* 0x000fe20000000000 */
[----:B------:R-:W-:Y:S01]  /*10da0*/  ISETP.GT.AND P1, PT, R3, RZ, PT ;  /* 0x000000ff0300720c */ /* 0x000fe20003f24270 */
[----:B------:R-:W-:Y:S01]  /*10db0*/  UIADD3 UR13, UR13, 0x1, URZ ;  /* 0x000000010d0d7890 */ /* 0x000fe2000fffe03f */
[----:B-----5:R-:W-:Y:S02]  /*10dc0*/  IADD3 R10, P3, R5, R18, RZ ;  /* 0x00000012050a7210 */ /* 0x020fe40007f7e0ff */
[----:B------:R-:W-:Y:S01]  /*10dd0*/  ISETP.GE.AND P0, PT, R14, R6, PT ;  /* 0x000000060e00720c */ /* 0x000fe20003f06270 */
[----:B------:R-:W-:Y:S01]  /*10de0*/  UISETP.GT.AND UP0, UPT, UR13, 0x6, UPT ;  /* 0x000000060d00788c */ /* 0x000fe2000bf04270 */
[----:B------:R-:W-:Y:S02]  /*10df0*/  SEL R6, RZ, 0x4, !P1 ;  /* 0x00000004ff067807 */ /* 0x000fe40004800000 */
[----:B------:R-:W-:Y:S01]  /*10e00*/  ISETP.GT.AND P1, PT, R3, 0x1, PT ;  /* 0x000000010300780c */ /* 0x000fe20003f24270 */
[----:B------:R-:W-:Y:S01]  /*10e10*/  USEL UR13, UR13, URZ, !UP0 ;  /* 0x0000003f0d0d7287 */ /* 0x000fe2000c000000 */
[----:B------:R-:W-:-:S04]  /*10e20*/  SEL R6, R6, RZ, !P0 ;  /* 0x000000ff06067207 */ /* 0x000fc80004000000 */
[----:B------:R-:W-:Y:S02]  /*10e30*/  ISETP.NE.U32.AND P2, PT, R6, RZ, PT ;  /* 0x000000ff0600720c */ /* 0x000fe40003f45070 */
[----:B------:R-:W-:-:S04]  /*10e40*/  SEL R6, RZ, 0x4, !P1 ;  /* 0x00000004ff067807 */ /* 0x000fc80004800000 */
[----:B------:R-:W-:-:S04]  /*10e50*/  SEL R6, R6, RZ, !P0 ;  /* 0x000000ff06067207 */ /* 0x000fc80004000000 */
[----:B------:R-:W-:Y:S01]  /*10e60*/  ISETP.NE.U32.AND P1, PT, R6, RZ, PT ;  /* 0x000000ff0600720c */ /* 0x000fe20003f25070 */
[----:B----4-:R-:W-:Y:S01]  /*10e70*/  WARPGROUP.ARRIVE ;  /* 0x00000000000079c5 */ /* 0x010fe20000000000 */
[----:B--2---:R-:W-:Y:S01]  /*10e80*/  IMAD.X R11, R4, 0x1, R12, P3 ;  /* 0x00000001040b7824 */ /* 0x004fe200018e060c */
[----:B------:R-:W-:-:S04]  /*10e90*/  LOP3.LUT R12, R15, 0x10, RZ, 0x3c, !PT ;  /* 0x000000100f0c7812 */ /* 0x000fc800078e3cff */
[----:B------:R-:W-:Y:S01]  /*10ea0*/  HGMMA.64x256x8.F32.TF32 R24, gdesc[UR4], R24, gsb0 ;  /* 0x07e00000041879f0 */ /* 0x000fe20008002818 */
[----:B------:R-:W-:Y:S01]  /*10eb0*/  UIADD3.64 UR4, UR8, 0x200, URZ ;  /* 0x0000020008047897 */ /* 0x000fe2000fffe03f */
[----:B------:R-:W-:Y:S01]  /*10ec0*/  UMOV UR6, UR10 ;  /* 0x0000000a00067c82 */ /* 0x000fe20008000000 */
[----:B------:R-:W-:Y:S01]  /*10ed0*/  UMOV UR7, UR11 ;  /* 0x0000000b00077c82 */ /* 0x000fe20008000000 */
[----:B------:R-:W-:Y:S01]  /*10ee0*/  UIADD3.64 UR8, UR8, 0x204, URZ ;  /* 0x0000020408087897 */ /* 0x000fe2000fffe03f */
[----:B------:R-:W-:Y:S01]  /*10ef0*/  UMOV UR10, UR26 ;  /* 0x0000001a000a7c82 */ /* 0x000fe20008000000 */
[----:B------:R-:W-:Y:S01]  /*10f00*/  UMOV UR11, UR27 ;  /* 0x0000001b000b7c82 */ /* 0x000fe20008000000 */
[----:B------:R-:W-:Y:S02]  /*10f10*/  WARPGROUP.DEPBAR.LE gsb0, 0x0 ;  /* 0x00008000000079c5 */ /* 0x000fe40000010000 */
[----:B------:R-:W-:-:S15]  /*10f20*/  WARPGROUP.ARRIVE ;  /* 0x00000000000079c5 */ /* 0x000fde0000000000 */
[----:B------:R-:W-:-:S04]  /*10f30*/  NOP ;  /* 0x0000000000007918 */ /* 0x000fc80000000000 */
[----:B------:R-:W-:Y:S01]  /*10f40*/  HGMMA.64x256x8.F32.TF32 R24, gdesc[UR4], R24, gsb0 ;  /* 0x07e00000041879f0 */ /* 0x000fe20008002818 */
[----:B------:R-:W-:-:S06]  /*10f50*/  ULEA UR4, UR13, UR12, 0xe ;  /* 0x0000000c0d047291 */ /* 0x000fcc000f8e703f */
[----:B------:R-:W-:Y:S01]  /*10f60*/  VIADD R6, R15, UR4 ;  /* 0x000000040f067c36 */ /* 0x000fe20008000000 */
[----:B------:R-:W-:Y:S02]  /*10f70*/  WARPGROUP.DEPBAR.LE gsb0, 0x0 ;  /* 0x00008000000079c5 */ /* 0x000fe40000010000 */
[----:B------:R-:W-:-:S15]  /*10f80*/  WARPGROUP.ARRIVE ;  /* 0x00000000000079c5 */ /* 0x000fde0000000000 */
[----:B------:R-:W-:-:S03]  /*10f90*/  NOP ;  /* 0x0000000000007918 */ /* 0x000fc60000000000 */
[----:B------:R-:W-:Y:S03]  /*10fa0*/  HGMMA.64x256x8.F32.TF32 R24, gdesc[UR20], R24, gsb0 ;  /* 0x07e00000141879f0 */ /* 0x000fe60008002818 */
[----:B------:R-:W-:Y:S02]  /*10fb0*/  WARPGROUP.DEPBAR.LE gsb0, 0x0 ;  /* 0x00008000000079c5 */ /* 0x000fe40000010000 */
[----:B------:R-:W-:-:S15]  /*10fc0*/  WARPGROUP.ARRIVE ;  /* 0x00000000000079c5 */ /* 0x000fde0000000000 */
[----:B------:R-:W-:-:S08]  /*10fd0*/  NOP ;  /* 0x0000000000007918 */ /* 0x000fd00000000000 */
[----:B------:R-:W-:Y:S03]  /*10fe0*/  HGMMA.64x256x8.F32.TF32 R24, gdesc[UR8], R24, gsb0 ;  /* 0x07e00000081879f0 */ /* 0x000fe60008002818 */
[----:B------:R-:W-:Y:S02]  /*10ff0*/  WARPGROUP.DEPBAR.LE gsb0, 0x0 ;  /* 0x00008000000079c5 */ /* 0x000fe40000010000 */
[----:B------:R-:W-:Y:S06]  /*11000*/  BAR.SYNC.DEFER_BLOCKING 0x0 ;  /* 0x0000000000007b1d */ /* 0x000fec0000010000 */
[----:B------:R-:W-:Y:S01]  /*11010*/  @!PT LDS RZ, [RZ] ;  /* 0x00000000fffff984 */ /* 0x000fe20000000800 */
[----:B------:R-:W-:Y:S01]  /*11020*/  @!PT LDS RZ, [RZ] ;  /* 0x00000000fffff984 */ /* 0x000fe20000000800 */
[----:B------:R-:W-:Y:S01]  /*11030*/  @!PT LDS RZ, [RZ] ;  /* 0x00000000fffff984 */ /* 0x000fe20000000800 */
[----:B------:R1:W-:Y:S02]  /*11040*/  LDGSTS.E [R6+0x38000], desc[UR16][R10.64], P2 ;  /* 0x380000000a067fae */ /* 0x0003e40009121850 */
[----:B-1----:R-:W-:-:S05]  /*11050*/  IADD3 R10, P2, R5, R19, RZ ;  /* 0x00000013050a7210 */ /* 0x002fca0007f5e0ff */
[----:B------:R-:W-:-:S05]  /*11060*/  IMAD.X R11, R4, 0x1, R20, P2 ;  /* 0x00000001040b7824 */ /* 0x000fca00010e0614 */
[----:B------:R1:W-:Y:S01]  /*11070*/  LDGSTS.E [R6+0x38004], desc[UR16][R10.64], P1 ;  /* 0x380040000a067fae */ /* 0x0003e20008921850 */
[----:B------:R-:W-:-:S04]  /*11080*/  ISETP.GT.AND P1, PT, R3, 0x2, PT ;  /* 0x000000020300780c */ /* 0x000fc80003f24270 */
[----:B-1----:R-:W-:Y:S02]  /*11090*/  SEL R10, RZ, 0x4, !P1 ;  /* 0x00000004ff0a7807 */ /* 0x002fe40004800000 */
[----:B------:R-:W-:Y:S02]  /*110a0*/  ISETP.GT.AND P1, PT, R3, 0x3, PT ;  /* 0x000000030300780c */ /* 0x000fe40003f24270 */
[----:B------:R-:W-:-:S04]  /*110b0*/  SEL R10, R10, RZ, !P0 ;  /* 0x000000ff0a0a7207 */ /* 0x000fc80004000000 */
[----:B------:R-:W-:Y:S02]  /*110c0*/  ISETP.NE.U32.AND P2, PT, R10, RZ, PT ;  /* 0x000000ff0a00720c */ /* 0x000fe40003f45070 */
[----:B------:R-:W-:-:S04]  /*110d0*/  SEL R10, RZ, 0x4, !P1 ;  /* 0x00000004ff0a7807 */ /* 0x000fc80004800000 */
[----:B------:R-:W-:-:S04]  /*110e0*/  SEL R10, R10, RZ, !P0 ;  /* 0x000000ff0a0a7207 */ /* 0x000fc80004000000 */
[----:B------:R-:W-:Y:S02]  /*110f0*/  ISETP.NE.U32.AND P1, PT, R10, RZ, PT ;  /* 0x000000ff0a00720c */ /* 0x000fe40003f25070 */
[----:B------:R-:W-:-:S05]  /*11100*/  IADD3 R10, P3, R5, R21, RZ ;  /* 0x00000015050a7210 */ /* 0x000fca0007f7e0ff */
[----:B------:R-:W-:-:S05]  /*11110*/  IMAD.X R11, R4, 0x1, R22, P3 ;  /* 0x00000001040b7824 */ /* 0x000fca00018e0616 */
[----:B------:R1:W-:Y:S02]  /*11120*/  LDGSTS.E [R6+0x38008], desc[UR16][R10.64], P2 ;  /* 0x380080000a067fae */ /* 0x0003e40009121850 */
[----:B-1----:R-:W-:-:S05]  /*11130*/  IADD3 R10, P2, R5, R23, RZ ;  /* 0x00000017050a7210 */ /* 0x002fca0007f5e0ff */
[----:B---3--:R-:W-:-:S05]  /*11140*/  IMAD.X R11, R4, 0x1, R152, P2 ;  /* 0x00000001040b7824 */ /* 0x008fca00010e0698 */
[----:B------:R1:W-:Y:S01]  /*11150*/  LDGSTS.E [R6+0x3800c], desc[UR16][R10.64], P1 ;  /* 0x3800c0000a067fae */ /* 0x0003e20008921850 */
[----:B------:R-:W-:-:S04]  /*11160*/  ISETP.GT.AND P1, PT, R3, 0x4, PT ;  /* 0x000000040300780c */ /* 0x000fc80003f24270 */
[----:B-1----:R-:W-:Y:S02]  /*11170*/  SEL R6, RZ, 0x4, !P1 ;  /* 0x00000004ff067807 */ /* 0x002fe40004800000 */
[----:B------:R-:W-:Y:S02]  /*11180*/  ISETP.GT.AND P1, PT, R3, 0x5, PT ;  /* 0x000000050300780c */ /* 0x000fe40003f24270 */
[----:B------:R-:W-:Y:S02]  /*11190*/  SEL R6, R6, RZ, !P0 ;  /* 0x000000ff06067207 */ /* 0x000fe40004000000 */
[----:B------:R-:W-:Y:S02]  /*111a0*/  IADD3 R10, P3, R5, R153, RZ ;  /* 0x00000099050a7210 */ /* 0x000fe40007f7e0ff */
[----:B------:R-:W-:Y:S02]  /*111b0*/  ISETP.NE.U32.AND P2, PT, R6, RZ, PT ;  /* 0x000000ff0600720c */ /* 0x000fe40003f45070 */
[----:B------:R-:W-:Y:S01]  /*111c0*/  SEL R6, RZ, 0x4, !P1 ;  /* 0x00000004ff067807 */ /* 0x000fe20004800000 */
[----:B------:R-:W-:-:S03]  /*111d0*/  IMAD.X R11, R4, 0x1, R154, P3 ;  /* 0x00000001040b7824 */ /* 0x000fc600018e069a */
[----:B------:R-:W-:-:S04]  /*111e0*/  SEL R6, R6, RZ, !P0 ;  /* 0x000000ff06067207 */ /* 0x000fc80004000000 */
[----:B------:R-:W-:Y:S01]  /*111f0*/  ISETP.NE.U32.AND P1, PT, R6, RZ, PT ;  /* 0x000000ff0600720c */ /* 0x000fe20003f25070 */
[----:B------:R-:W-:Y:S01]  /*11200*/  VIADD R6, R12, UR4 ;  /* 0x000000040c067c36 */ /* 0x000fe20008000000 */
[----:B------:R-:W-:-:S04]  /*11210*/  LOP3.LUT R12, R15, 0x20, RZ, 0x3c, !PT ;  /* 0x000000200f0c7812 */ /* 0x000fc800078e3cff */
        /* <DEDUP_REMOVED lines=16> */
[----:B------:R-:W-:-:S05]  /*11320*/  IMAD.X R11, R4, 0x1, R160, P2 ;  /* 0x00000001040b7824 */ /* 0x000fca00010e06a0 */
        /* <DEDUP_REMOVED lines=162> */
[----:B------:R-:W-:Y:S01]  /*11d50*/  ULEA UR4, UR13, UR12, 0xf ;  /* 0x0000000c0d047291 */ /* 0x000fe2000f8e783f */
[----:B------:R-:W1:Y:S03]  /*11d60*/  S2R R12, SR_TID.X ;  /* 0x00000000000c7919 */ /* 0x000e660000002100 */
[----:B------:R2:W-:Y:S02]  /*11d70*/  LDGSTS.E [R6+0x38000], desc[UR16][R10.64], P2 ;  /* 0x380000000a067fae */ /* 0x0005e40009121850 */
[----:B--2---:R-:W-:-:S05]  /*11d80*/  IADD3 R10, P2, R5, R203, RZ ;  /* 0x000000cb050a7210 */ /* 0x004fca0007f5e0ff */
[----:B------:R-:W-:-:S05]  /*11d90*/  IMAD.X R11, R4, 0x1, R204, P2 ;  /* 0x00000001040b7824 */ /* 0x000fca00010e06cc */
[----:B------:R2:W-:Y:S01]  /*11da0*/  LDGSTS.E [R6+0x38004], desc[UR16][R10.64], P1 ;  /* 0x380040000a067fae */ /* 0x0005e20008921850 */
[C---:B------:R-:W-:Y:S02]  /*11db0*/  ISETP.GT.AND P1, PT, R3.reuse, 0x1e, PT ;  /* 0x0000001e0300780c */ /* 0x040fe40003f24270 */
[----:B-1----:R-:W-:Y:S02]  /*11dc0*/  LOP3.LUT R12, R12, 0x1f, RZ, 0xc0, !PT ;  /* 0x0000001f0c0c7812 */ /* 0x002fe400078ec0ff */
[----:B--2---:R-:W-:Y:S02]  /*11dd0*/  SEL R10, RZ, 0x4, !P1 ;  /* 0x00000004ff0a7807 */ /* 0x004fe40004800000 */
        /* <DEDUP_REMOVED lines=12> */
[----:B------:R-:W-:-:S03]  /*11ea0*/  ISETP.GE.AND P1, PT, R12, R3, PT ;  /* 0x000000030c00720c */ /* 0x000fc60003f26270 */
[----:B------:R-:W0:Y:S01]  /*11eb0*/  LDGDEPBAR ;  /* 0x00000000000079af */ /* 0x000e220000000000 */
[----:B-1----:R-:W-:Y:S02]  /*11ec0*/  SEL R6, RZ, 0x4, P1 ;  /* 0x00000004ff067807 */ /* 0x002fe40000800000 */
[----:B------:R-:W-:Y:S02]  /*11ed0*/  IADD3 R12, P1, R2, R209, RZ ;  /* 0x000000d1020c7210 */ /* 0x000fe40007f3e0ff */
[----:B------:R-:W-:-:S03]  /*11ee0*/  SEL R6, R6, RZ, !P0 ;  /* 0x000000ff06067207 */ /* 0x000fc60004000000 */
[----:B------:R-:W-:Y:S01]  /*11ef0*/  IMAD.X R13, R0, 0x1, R210, P1 ;  /* 0x00000001000d7824 */ /* 0x000fe200008e06d2 */
[----:B------:R-:W-:Y:S01]  /*11f00*/  ISETP.NE.U32.AND P0, PT, R6, RZ, PT ;  /* 0x000000ff0600720c */ /* 0x000fe20003f05070 */
[----:B------:R-:W-:Y:S01]  /*11f10*/  VIADD R6, R16, UR4 ;  /* 0x0000000410067c36 */ /* 0x000fe20008000000 */
[----:B------:R-:W-:-:S05]  /*11f20*/  IADD3 R10, P1, R2, R213, RZ ;  /* 0x000000d5020a7210 */ /* 0x000fca0007f3e0ff */
[----:B------:R-:W-:-:S06]  /*11f30*/  IMAD.X R11, R0, 0x1, R214, P1 ;  /* 0x00000001000b7824 */ /* 0x000fcc00008e06d6 */
[----:B------:R-:W-:Y:S04]  /*11f40*/  LDGSTS.E [R6], desc[UR16][R12.64], P0 ;  /* 0x000000000c067fae */ /* 0x000fe80008121850 */
[----:B------:R1:W-:Y:S04]  /*11f50*/  LDGSTS.E [R6+0x400], desc[UR16][R10.64], P0 ;  /* 0x004000000a067fae */ /* 0x0003e80008121850 */
[----:B------:R-:W2:Y:S01]  /*11f60*/  LDL R12, [R1+0x220] ;  /* 0x00022000010c7983 */ /* 0x000ea20000100800 */
[----:B-1----:R-:W-:-:S03]  /*11f70*/  IADD3 R10, P1, R2, R217, RZ ;  /* 0x000000d9020a7210 */ /* 0x002fc60007f3e0ff */
[----:B------:R-:W3:Y:S02]  /*11f80*/  LDL R13, [R1+0x224] ;  /* 0x00022400010d7983 */ /* 0x000ee40000100800 */
[----:B------:R-:W-:-:S05]  /*11f90*/  IMAD.X R11, R0, 0x1, R218, P1 ;  /* 0x00000001000b7824 */ /* 0x000fca00008e06da */
[----:B------:R1:W-:Y:S02]  /*11fa0*/  LDGSTS.E [R6+0x800], desc[UR16][R10.64], P0 ;  /* 0x008000000a067fae */ /* 0x0003e40008121850 */
[----:B-1----:R-:W-:-:S05]  /*11fb0*/  IADD3 R10, P1, R2, R221, RZ ;  /* 0x000000dd020a7210 */ /* 0x002fca0007f3e0ff */
        /* <DEDUP_REMOVED lines=22> */
[----:B------:R1:W-:Y:S04]  /*12120*/  LDGSTS.E [R6+0x2800], desc[UR16][R10.64], P0 ;  /* 0x028000000a067fae */ /* 0x0003e80008121850 */
[----:B------:R-:W1:Y:S02]  /*12130*/  LDL R11, [R1+0x200] ;  /* 0x00020000010b7983 */ /* 0x000e640000100800 */
[----:B-1----:R-:W-:Y:S02]  /*12140*/  IADD3 R10, P1, R2, R11, RZ ;  /* 0x0000000b020a7210 */ /* 0x002fe40007f3e0ff */
[----:B------:R-:W4:Y:S03]  /*12150*/  LDL R11, [R1+0x204] ;  /* 0x00020400010b7983 */ /* 0x000f260000100800 */
[----:B----4-:R-:W-:-:S05]  /*12160*/  IMAD.X R11, R0, 0x1, R11, P1 ;  /* 0x00000001000b7824 */ /* 0x010fca00008e060b */
[----:B------:R1:W-:Y:S04]  /*12170*/  LDGSTS.E [R6+0x2c00], desc[UR16][R10.64], P0 ;  /* 0x02c000000a067fae */ /* 0x0003e80008121850 */
[----:B------:R-:W1:Y:S02]  /*12180*/  LDL R11, [R1+0x210] ;  /* 0x00021000010b7983 */ /* 0x000e640000100800 */
[----:B-1----:R-:W-:Y:S02]  /*12190*/  IADD3 R10, P1, R2, R11, RZ ;  /* 0x0000000b020a7210 */ /* 0x002fe40007f3e0ff */
[----:B------:R-:W4:Y:S03]  /*121a0*/  LDL R11, [R1+0x214] ;  /* 0x00021400010b7983 */ /* 0x000f260000100800 */
[----:B----4-:R-:W-:-:S05]  /*121b0*/  IMAD.X R11, R0, 0x1, R11, P1 ;  /* 0x00000001000b7824 */ /* 0x010fca00008e060b */
[----:B------:R2:W-:Y:S02]  /*121c0*/  LDGSTS.E [R6+0x3000], desc[UR16][R10.64], P0 ;  /* 0x030000000a067fae */ /* 0x0005e40008121850 */
[----:B--2---:R-:W-:Y:S02]  /*121d0*/  IADD3 R10, P1, R2, R12, RZ ;  /* 0x0000000c020a7210 */ /* 0x004fe40007f3e0ff */
[----:B------:R-:W2:Y:S03]  /*121e0*/  LDL R12, [R1+0x284] ;  /* 0x00028400010c7983 */ /* 0x000ea60000100800 */
[----:B---3--:R-:W-:Y:S02]  /*121f0*/  IMAD.X R11, R0, 0x1, R13, P1 ;  /* 0x00000001000b7824 */ /* 0x008fe400008e060d */
[----:B------:R-:W3:Y:S04]  /*12200*/  LDL R13, [R1+0x280] ;  /* 0x00028000010d7983 */ /* 0x000ee80000100800 */
[----:B------:R1:W-:Y:S04]  /*12210*/  LDGSTS.E [R6+0x3400], desc[UR16][R10.64], P0 ;  /* 0x034000000a067fae */ /* 0x0003e80008121850 */
[----:B------:R-:W1:Y:S02]  /*12220*/  LDL R11, [R1+0x230] ;  /* 0x00023000010b7983 */ /* 0x000e640000100800 */
[----:B-1----:R-:W-:-:S02]  /*12230*/  IADD3 R10, P1, R2, R11, RZ ;  /* 0x0000000b020a7210 */ /* 0x002fc40007f3e0ff */
[----:B------:R-:W4:Y:S03]  /*12240*/  LDL R11, [R1+0x234] ;  /* 0x00023400010b7983 */ /* 0x000f260000100800 */
[----:B----4-:R-:W-:-:S05]  /*12250*/  IMAD.X R11, R0, 0x1, R11, P1 ;  /* 0x00000001000b7824 */ /* 0x010fca00008e060b */
        /* <DEDUP_REMOVED lines=21> */
[----:B---3--:R-:W-:Y:S02]  /*123b0*/  IADD3 R10, P1, R2, R13, RZ ;  /* 0x0000000d020a7210 */ /* 0x008fe40007f3e0ff */
[----:B------:R-:W3:Y:S03]  /*123c0*/  LDL R13, [R1+0x2e0] ;  /* 0x0002e000010d7983 */ /* 0x000ee60000100800 */
[----:B--2---:R-:W-:Y:S02]  /*123d0*/  IMAD.X R11, R0, 0x1, R12, P1 ;  /* 0x00000001000b7824 */ /* 0x004fe400008e060c */
[----:B------:R-:W2:Y:S04]  /*123e0*/  LDL R12, [R1+0x2e4] ;  /* 0x0002e400010c7983 */ /* 0x000ea80000100800 */
        /* <DEDUP_REMOVED lines=58> */
[----:B--2---:R-:W-:Y:S01]  /*12790*/  IMAD.X R11, R0, 0x1, R12, P1 ;  /* 0x00000001000b7824 */ /* 0x004fe200008e060c */
[----:B------:R-:W-:-:S04]  /*127a0*/  LOP3.LUT R12, R16, 0x40, RZ, 0x3c, !PT ;  /* 0x00000040100c7812 */ /* 0x000fc800078e3cff */
[----:B------:R1:W-:Y:S02]  /*127b0*/  LDGSTS.E [R6+0x7c00], desc[UR16][R10.64], P0 ;  /* 0x07c000000a067fae */ /* 0x0003e40008121850 */
[----:B-1----:R-:W-:Y:S01]  /*127c0*/  IADD3 R10, P1, R2, R211, RZ ;  /* 0x000000d3020a7210 */ /* 0x002fe20007f3e0ff */
[----:B------:R-:W-:Y:S02]  /*127d0*/  VIADD R6, R12, UR4 ;  /* 0x000000040c067c36 */ /* 0x000fe40008000000 */
[----:B------:R-:W2:Y:S02]  /*127e0*/  LDL R12, [R1+0x22c] ;  /* 0x00022c00010c7983 */ /* 0x000ea40000100800 */
        /* <DEDUP_REMOVED lines=129> */
[----:B------:R-:W4:Y:S01]  /*13000*/  LDL R11, [R1+0x33c] ;  /* 0x00033c00010b7983 */ /* 0x000f220000100800 */
[----:B------:R-:W-:Y:S01]  /*13010*/  VIADD R14, R14, 0x1 ;  /* 0x000000010e0e7836 */ /* 0x000fe20000000000 */
[----:B------:R-:W-:Y:S01]  /*13020*/  LEA R5, P2, R9, R5, 0x2 ;  /* 0x0000000509057211 */ /* 0x000fe200078410ff */
[----:B------:R-:W-:-:S02]  /*13030*/  VIADD R3, R3, 0xffffffe0 ;  /* 0xffffffe003037836 */ /* 0x000fc40000000000 */
[----:B----4-:R-:W-:-:S05]  /*13040*/  IMAD.X R11, R0, 0x1, R11, P1 ;  /* 0x00000001000b7824 */ /* 0x010fca00008e060b */
[----:B------:R3:W-:Y:S02]  /*13050*/  LDGSTS.E [R6+0x7a00], desc[UR16][R10.64], P0 ;  /* 0x07a000000a067fae */ /* 0x0007e40008121850 */
[----:B---3--:R-:W-:-:S05]  /*13060*/  IADD3 R10, P1, R2, R13, RZ ;  /* 0x0000000d020a7210 */ /* 0x008fca0007f3e0ff */
[----:B--2---:R-:W-:-:S05]  /*13070*/  IMAD.X R11, R0, 0x1, R12, P1 ;  /* 0x00000001000b7824 */ /* 0x004fca00008e060c */
[----:B------:R1:W-:Y:S01]  /*13080*/  LDGSTS.E [R6+0x7e00], desc[UR16][R10.64], P0 ;  /* 0x07e000000a067fae */ /* 0x0003e20008121850 */
[----:B------:R-:W-:Y:S02]  /*13090*/  ISETP.NE.U32.AND P0, PT, R17, R14, PT ;  /* 0x0000000e1100720c */ /* 0x000fe40003f05070 */
[----:B------:R-:W-:Y:S01]  /*130a0*/  SHF.R.S32.HI R12, RZ, 0x1f, R9 ;  /* 0x0000001fff0c7819 */ /* 0x000fe20000011409 */
[----:B------:R-:W0:Y:S01]  /*130b0*/  LDGDEPBAR ;  /* 0x00000000000079af */ /* 0x000e220000000000 */
[----:B------:R-:W-:Y:S02]  /*130c0*/  SHF.R.S32.HI R13, RZ, 0x1f, R7 ;  /* 0x0000001fff0d7819 */ /* 0x000fe40000011407 */
[C---:B------:R-:W-:Y:S02]  /*130d0*/  LEA R2, P1, R7.reuse, R2, 0x2 ;  /* 0x0000000207027211 */ /* 0x040fe400078210ff */
[----:B------:R-:W-:Y:S02]  /*130e0*/  SHF.L.U64.HI R13, R7, 0x2, R13 ;  /* 0x00000002070d7819 */ /* 0x000fe4000001020d */
[----:B------:R-:W-:-:S03]  /*130f0*/  SHF.L.U64.HI R12, R9, 0x2, R12 ;  /* 0x00000002090c7819 */ /* 0x000fc6000001020c */
[----:B------:R-:W-:Y:S02]  /*13100*/  IMAD.X R0, R0, 0x1, R13, P1 ;  /* 0x0000000100007824 */ /* 0x000fe400008e060d */
[----:B------:R-:W-:Y:S01]  /*13110*/  IMAD.X R4, R4, 0x1, R12, P2 ;  /* 0x0000000104047824 */ /* 0x000fe200010e060c */
[----:B-1----:R-:W-:Y:S06]  /*13120*/  @P0 BRA `(.L_x_1) ;  /* 0xffffffc800700947 */ /* 0x002fec000383ffff */
.L_x_0:
[----:B------:R-:W2:Y:S01]  /*13130*/  LDL.LU R6, [R1+0x358] ;  /* 0x0003580001067983 */ /* 0x000ea20000300800 */
[----:B------:R-:W-:-:S04]  /*13140*/  DEPBAR.LE SB0, 0x0 ;  /* 0x000080000000791a */ /* 0x000fc80000000000 */
[----:B------:R-:W3:Y:S01]  /*13150*/  LDL.LU R11, [R1+0x35c] ;  /* 0x00035c00010b7983 */ /* 0x000ee20000300800 */
[----:B------:R-:W1:Y:S01]  /*13160*/  S2R R0, SR_TID.X ;  /* 0x0000000000007919 */ /* 0x000e620000002100 */
[----:B------:R-:W-:Y:S01]  /*13170*/  IMAD.MOV.U32 R14, RZ, RZ, R24 ;  /* 0x000000ffff0e7224 */ /* 0x000fe200078e0018 */
[----:B------:R-:W-:Y:S01]  /*13180*/  ULDC UR5, c[0x0][0x22c] ;  /* 0x00008b0000057ab9 */ /* 0x000fe20000000800 */
[----:B------:R-:W-:Y:S01]  /*13190*/  IMAD.MOV.U32 R15, RZ, RZ, R26 ;  /* 0x000000ffff0f7224 */ /* 0x000fe200078e001a */
[----:B------:R-:W2:Y:S01]  /*131a0*/  LDL.LU R10, [R1+0x3c4] ;  /* 0x0003c400010a7983 */ /* 0x000ea20000300800 */
[----:B------:R-:W-:Y:S01]  /*131b0*/  IMAD.MOV.U32 R7, RZ, RZ, R27 ;  /* 0x000000ffff077224 */ /* 0x000fe200078e001b */
[----:B------:R-:W-:Y:S01]  /*131c0*/  ULDC UR4, c[0x0][0x22c] ;  /* 0x00008b0000047ab9 */ /* 0x000fe20000000800 */
[----:B------:R-:W-:Y:S01]  /*131d0*/  IMAD.MOV.U32 R22, RZ, RZ, R41 ;  /* 0x000000ffff167224 */ /* 0x000fe200078e0029 */
[----:B------:R-:W4:Y:S01]  /*131e0*/  LDL.LU R12, [R1] ;  /* 0x00000000010c7983 */ /* 0x000f220000300800 */
[----:B------:R-:W-:Y:S01]  /*131f0*/  IMAD.MOV.U32 R23, RZ, RZ, R43 ;  /* 0x000000ffff177224 */ /* 0x000fe200078e002b */
[----:B------:R-:W-:Y:S01]  /*13200*/  ULDC.64 UR6, c[0x0][0x220] ;  /* 0x0000880000067ab9 */ /* 0x000fe20000000a00 */
[----:B-----5:R-:W-:Y:S01]  /*13210*/  VIADD R3, R8, 0x1 ;  /* 0x0000000108037836 */ /* 0x020fe20000000000 */
[----:B------:R-:W4:Y:S04]  /*13220*/  LDL.LU R13, [R1+0x8] ;  /* 0x00000800010d7983 */ /* 0x000f280000300800 */
[----:B------:R-:W4:Y:S04]  /*13230*/  LDL.LU R4, [R1+0x4] ;  /* 0x0000040001047983 */ /* 0x000f280000300800 */
[----:B------:R-:W4:Y:S01]  /*13240*/  LDL.LU R5, [R1+0xc] ;  /* 0x00000c0001057983 */ /* 0x000f220000300800 */
[----:B-1----:R-:W-:-:S02]  /*13250*/  IMAD.SHL.U32 R2, R0, 0x10, RZ ;  /* 0x0000001000027824 */ /* 0x002fc400078e00ff */
[----:B------:R-:W-:-:S03]  /*13260*/  IMAD.SHL.U32 R0, R0, 0x40, RZ ;  /* 0x0000004000007824 */ /* 0x000fc600078e00ff */
[----:B------:R-:W-:Y:S02]  /*13270*/  LOP3.LUT R2, R2, 0xf0, RZ, 0xc0, !PT ;  /* 0x000000f002027812 */ /* 0x000fe400078ec0ff */
[----:B------:R-:W-:-:S04]  /*13280*/  LOP3.LUT R0, R0, 0x400, RZ, 0xc0, !PT ;  /* 0x0000040000007812 */ /* 0x000fc800078ec0ff */
[----:B------:R-:W-:Y:S01]  /*13290*/  IADD3 R0, R0, UR12, R2 ;  /* 0x0000000c00007c10 */ /* 0x000fe2000fffe002 */
[----:B------:R-:W-:Y:S02]  /*132a0*/  IMAD.MOV.U32 R154, RZ, RZ, R61 ;  /* 0x000000ffff9a7224 */ /* 0x000fe400078e003d */
[----:B------:R-:W-:Y:S02]  /*132b0*/  IMAD.MOV.U32 R155, RZ, RZ, R63 ;  /* 0x000000ffff9b7224 */ /* 0x000fe400078e003f */
[----:B------:R-:W-:Y:S02]  /*132c0*/  IMAD.MOV.U32 R158, RZ, RZ, R65 ;  /* 0x000000ffff9e7224 */ /* 0x000fe400078e0041 */
[----:B------:R-:W-:Y:S02]  /*132d0*/  IMAD.MOV.U32 R159, RZ, RZ, R67 ;  /* 0x000000ffff9f7224 */ /* 0x000fe400078e0043 */
[----:B------:R-:W-:Y:S02]  /*132e0*/  IMAD.MOV.U32 R162, RZ, RZ, R69 ;  /* 0x000000ffffa27224 */ /* 0x000fe400078e0045 */
[----:B------:R-:W-:-:S02]  /*132f0*/  IMAD.MOV.U32 R163, RZ, RZ, R71 ;  /* 0x000000ffffa37224 */ /* 0x000fc400078e0047 */
        /* <DEDUP_REMOVED lines=38> */
[----:B------:R-:W-:Y:S01]  /*13560*/  VIADD R2, R8, 0x2 ;  /* 0x0000000208027836 */ /* 0x000fe20000000000 */
[----:B------:R-:W-:Y:S01]  /*13570*/  BAR.SYNC.DEFER_BLOCKING 0x0 ;  /* 0x0000000000007b1d */ /* 0x000fe20000010000 */
[----:B--2---:R-:W-:-:S05]  /*13580*/  ISETP.GE.AND P0, PT, R10, R6, PT ;  /* 0x000000060a00720c */ /* 0x004fca0003f06270 */
[----:B------:R-:W1:Y:S01]  /*13590*/  S2R R6, SR_TID.X ;  /* 0x0000000000067919 */ /* 0x000e620000002100 */
[----:B------:R-:W-:Y:S01]  /*135a0*/  ISETP.LT.AND P3, PT, R2, UR5, !P0 ;  /* 0x0000000502007c0c */ /* 0x000fe2000c761270 */
[C---:B------:R-:W-:Y:S01]  /*135b0*/  VIADD R2, R8.reuse, 0x3 ;  /* 0x0000000308027836 */ /* 0x040fe20000000000 */
[----:B------:R-:W-:Y:S01]  /*135c0*/  ISETP.LT.AND P4, PT, R3, UR4, !P0 ;  /* 0x0000000403007c0c */ /* 0x000fe2000c781270 */
[----:B------:R-:W-:Y:S01]  /*135d0*/  VIADD R3, R8, 0x4 ;  /* 0x0000000408037836 */ /* 0x000fe20000000000 */
[----:B------:R-:W-:Y:S01]  /*135e0*/  ULDC UR4, c[0x0][0x22c] ;  /* 0x00008b0000047ab9 */ /* 0x000fe20000000800 */
[----:B------:R-:W-:Y:S01]  /*135f0*/  ULDC UR5, c[0x0][0x22c] ;  /* 0x00008b0000057ab9 */ /* 0x000fe20000000800 */
[----:B------:R-:W-:Y:S01]  /*13600*/  ISETP.LT.AND P2, PT, R2, UR4, !P0 ;  /* 0x0000000402007c0c */ /* 0x000fe2000c741270 */
[----:B------:R-:W-:Y:S01]  /*13610*/  ULDC UR4, c[0x0][0x244] ;  /* 0x0000910000047ab9 */ /* 0x000fe20000000800 */
[----:B------:R-:W-:Y:S02]  /*13620*/  ISETP.LT.AND P1, PT, R3, UR5, !P0 ;  /* 0x0000000503007c0c */ /* 0x000fe4000c721270 */
[----:B---3--:R-:W-:-:S02]  /*13630*/  ISETP.LT.AND P5, PT, R8, R11, !P0 ;  /* 0x0000000b0800720c */ /* 0x008fc400047a1270 */
[----:B-1----:R-:W-:Y:S01]  /*13640*/  LOP3.LUT R6, R6, 0x60, RZ, 0xc0, !PT ;  /* 0x0000006006067812 */ /* 0x002fe200078ec0ff */
[----:B------:R-:W-:Y:S01]  /*13650*/  IMAD R3, R10, UR4, RZ ;  /* 0x000000040a037c24 */ /* 0x000fe2000f8e02ff */
[----:B------:R-:W-:Y:S01]  /*13660*/  ULDC UR5, c[0x0][0x248] ;  /* 0x0000920000057ab9 */ /* 0x000fe20000000800 */
[----:B------:R-:W-:Y:S02]  /*13670*/  ULDC UR4, c[0x0][0x22c] ;  /* 0x00008b0000047ab9 */ /* 0x000fe40000000800 */
[----:B------:R-:W-:Y:S02]  /*13680*/  IMAD R0, R6, 0x8, R0 ;  /* 0x0000000806007824 */ /* 0x000fe400078e0200 */
[----:B------:R-:W1:Y:S03]  /*13690*/  S2R R6, SR_TID.X ;  /* 0x0000000000067919 */ /* 0x000e660000002100 */
[----:B----4-:R-:W-:Y:S01]  /*136a0*/  STSM.16.M88.4 [R0], R12 ;  /* 0x0000000c00007844 */ /* 0x010fe20000000200 */
[----:B-1----:R-:W-:-:S04]  /*136b0*/  LOP3.LUT R6, R6, 0x7f, RZ, 0xc0, !PT ;  /* 0x0000007f06067812 */ /* 0x002fc800078ec0ff */
[----:B------:R-:W-:Y:S01]  /*136c0*/  LEA R252, R6, UR12, 0x4 ;  /* 0x0000000c06fc7c11 */ /* 0x000fe2000f8e20ff */
[----:B------:R-:W-:Y:S06]  /*136d0*/  BAR.SYNC.DEFER_BLOCKING 0x0 ;  /* 0x0000000000007b1d */ /* 0x000fec0000010000 */
[----:B------:R-:W1:Y:S04]  /*136e0*/  LDS.128 R12, [R252] ;  /* 0x00000000fc0c7984 */ /* 0x000e680000000c00 */
[----:B-1----:R1:W-:Y:S04]  /*136f0*/  STL.64 [R1+0x200], R12 ;  /* 0x0002000c01007387 */ /* 0x0023e80000100a00 */
[----:B------:R-:W-:Y:S04]  /*13700*/  STL.64 [R1+0x208], R14 ;  /* 0x0002080e01007387 */ /* 0x000fe80000100a00 */
[----:B-1----:R-:W2:Y:S04]  /*13710*/  LDL.LU R12, [R1+0x10] ;  /* 0x00001000010c7983 */ /* 0x002ea80000300800 */
[----:B------:R-:W2:Y:S01]  /*13720*/  LDL.LU R13, [R1+0x18] ;  /* 0x00001800010d7983 */ /* 0x000ea20000300800 */
[----:B------:R-:W-:Y:S01]  /*13730*/  IMAD.MOV.U32 R6, RZ, RZ, R25 ;  /* 0x000000ffff067224 */ /* 0x000fe200078e0019 */
[----:B------:R-:W-:Y:S06]  /*13740*/  BAR.SYNC.DEFER_BLOCKING 0x0 ;  /* 0x0000000000007b1d */ /* 0x000fec0000010000 */
[----:B------:R1:W-:Y:S02]  /*13750*/  STSM.16.M88.4 [R0], R4 ;  /* 0x0000000400007844 */ /* 0x0003e40000000200 */
[----:B------:R-:W-:Y:S06]  /*13760*/  BAR.SYNC.DEFER_BLOCKING 0x0 ;  /* 0x0000000000007b1d */ /* 0x000fec0000010000 */
[----:B-1----:R-:W3:Y:S04]  /*13770*/  LDL.LU R4, [R1+0x14] ;  /* 0x0000140001047983 */ /* 0x002ee80000300800 */
[----:B------:R-:W3:Y:S04]  /*13780*/  LDL.LU R5, [R1+0x1c] ;  /* 0x00001c0001057983 */ /* 0x000ee80000300800 */
[----:B------:R-:W1:Y:S01]  /*13790*/  LDS.128 R16, [R252] ;  /* 0x00000000fc107984 */ /* 0x000e620000000c00 */
[----:B------:R-:W-:-:S02]  /*137a0*/  IMAD.MOV.U32 R14, RZ, RZ, R28 ;  /* 0x000000ffff0e7224 */ /* 0x000fc400078e001c */
[----:B------:R-:W-:Y:S01]  /*137b0*/  IMAD.MOV.U32 R15, RZ, RZ, R30 ;  /* 0x000000ffff0f7224 */ /* 0x000fe200078e001e */
[----:B------:R-:W-:Y:S06]  /*137c0*/  BAR.SYNC.DEFER_BLOCKING 0x0 ;  /* 0x0000000000007b1d */ /* 0x000fec0000010000 */
[----:B-1----:R-:W-:Y:S04]  /*137d0*/  STL.64 [R1], R16 ;  /* 0x0000001001007387 */ /* 0x002fe80000100a00 */
[----:B------:R-:W-:Y:S01]  /*137e0*/  STL.64 [R1+0x8], R18 ;  /* 0x0000081201007387 */ /* 0x000fe20000100a00 */
[----:B------:R-:W-:-:S02]  /*137f0*/  IMAD.MOV.U32 R6, RZ, RZ, R29 ;  /* 0x000000ffff067224 */ /* 0x000fc400078e001d */
[----:B------:R-:W-:Y:S01]  /*13800*/  IMAD.MOV.U32 R7, RZ, RZ, R31 ;  /* 0x000000ffff077224 */ /* 0x000fe200078e001f */
[----:B--2---:R-:W-:Y:S01]  /*13810*/  STSM.16.M88.4 [R0], R12 ;  /* 0x0000000c00007844 */ /* 0x004fe20000000200 */
[----:B------:R-:W-:Y:S06]  /*13820*/  BAR.SYNC.DEFER_BLOCKING 0x0 ;  /* 0x0000000000007b1d */ /* 0x000fec0000010000 */
[----:B------:R-:W1:Y:S02]  /*13830*/  LDS.128 R12, [R252] ;  /* 0x00000000fc0c7984 */ /* 0x000e640000000c00 */
[----:B------:R-:W-:Y:S06]  /*13840*/  BAR.SYNC.DEFER_BLOCKING 0x0 ;  /* 0x0000000000007b1d */ /* 0x000fec0000010000 */
[----:B-1----:R1:W-:Y:S04]  /*13850*/  STL.64 [R1+0x10], R12 ;  /* 0x0000100c01007387 */ /* 0x0023e80000100a00 */
[----:B------:R-:W-:Y:S04]  /*13860*/  STL.64 [R1+0x18], R14 ;  /* 0x0000180e01007387 */ /* 0x000fe80000100a00 */
[----:B-1----:R-:W2:Y:S04]  /*13870*/  LDL.LU R12, [R1+0x20] ;  /* 0x00002000010c7983 */ /* 0x002ea80000300800 */
[----:B------:R-:W2:Y:S04]  /*13880*/  LDL.LU R13, [R1+0x28] ;  /* 0x00002800010d7983 */ /* 0x000ea80000300800 */
[----:B---3--:R1:W-:Y:S01]  /*13890*/  STSM.16.M88.4 [R0], R4 ;  /* 0x0000000400007844 */ /* 0x0083e20000000200 */
[----:B------:R-:W-:Y:S06]  /*138a0*/  BAR.SYNC.DEFER_BLOCKING 0x0 ;  /* 0x0000000000007b1d */ /* 0x000fec0000010000 */
[----:B-1----:R-:W3:Y:S04]  /*138b0*/  LDL.LU R4, [R1+0x24] ;  /* 0x0000240001047983 */ /* 0x002ee80000300800 */
[----:B------:R-:W3:Y:S04]  /*138c0*/  LDL.LU R5, [R1+0x2c] ;  /* 0x00002c0001057983 */ /* 0x000ee80000300800 */
[----:B------:R-:W1:Y:S01]  /*138d0*/  LDS.128 R248, [R252] ;  /* 0x00000000fcf87984 */ /* 0x000e620000000c00 */
[----:B------:R-:W-:-:S02]  /*138e0*/  IMAD.MOV.U32 R14, RZ, RZ, R32 ;  /* 0x000000ffff0e7224 */ /* 0x000fc400078e0020 */
[----:B------:R-:W-:Y:S01]  /*138f0*/  IMAD.MOV.U32 R15, RZ, RZ, R34 ;  /* 0x000000ffff0f7224 */ /* 0x000fe200078e0022 */
[----:B------:R-:W-:Y:S01]  /*13900*/  BAR.SYNC.DEFER_BLOCKING 0x0 ;  /* 0x0000000000007b1d */ /* 0x000fe20000010000 */
[----:B------:R-:W-:Y:S02]  /*13910*/  IMAD.MOV.U32 R6, RZ, RZ, R33 ;  /* 0x000000ffff067224 */ /* 0x000fe400078e0021 */
[----:B------:R-:W-:-:S03]  /*13920*/  IMAD.MOV.U32 R7, RZ, RZ, R35 ;  /* 0x000000ffff077224 */ /* 0x000fc600078e0023 */
[----:B-1----:R-:W-:Y:S04]  /*13930*/  STL [R1+0x3f8], R250 ;  /* 0x0003f8fa01007387 */ /* 0x002fe80000100800 */
[----:B------:R-:W-:Y:S04]  /*13940*/  STL [R1+0x3f4], R251 ;  /* 0x0003f4fb01007387 */ /* 0x000fe80000100800 */
[----:B--2---:R-:W-:Y:S01]  /*13950*/  STSM.16.M88.4 [R0], R12 ;  /* 0x0000000c00007844 */ /* 0x004fe20000000200 */
[----:B------:R-:W-:Y:S06]  /*13960*/  BAR.SYNC.DEFER_BLOCKING 0x0 ;  /* 0x0000000000007b1d */ /* 0x000fec0000010000 */
[----:B------:R-:W1:Y:S02]  /*13970*/  LDS.128 R244, [R252] ;  /* 0x00000000fcf47984 */ /* 0x000e640000000c00 */
[----:B------:R-:W-:Y:S06]  /*13980*/  BAR.SYNC.DEFER_BLOCKING 0x0 ;  /* 0x0000000000007b1d */ /* 0x000fec0000010000 */
[----:B---3--:R2:W-:Y:S02]  /*13990*/  STSM.16.M88.4 [R0], R4 ;  /* 0x0000000400007844 */ /* 0x0085e40000000200 */
[----:B------:R-:W-:Y:S06]  /*139a0*/  BAR.SYNC.DEFER_BLOCKING 0x0 ;  /* 0x0000000000007b1d */ /* 0x000fec0000010000 */
[----:B--2---:R-:W2:Y:S04]  /*139b0*/  LDL.LU R4, [R1+0x30] ;  /* 0x0000300001047983 */ /* 0x004ea80000300800 */
[----:B------:R-:W2:Y:S04]  /*139c0*/  LDL.LU R5, [R1+0x38] ;  /* 0x0000380001057983 */ /* 0x000ea80000300800 */
[----:B------:R-:W3:Y:S04]  /*139d0*/  LDL.LU R12, [R1+0x34] ;  /* 0x00003400010c7983 */ /* 0x000ee80000300800 */
[----:B------:R-:W3:Y:S04]  /*139e0*/  LDL.LU R13, [R1+0x3c] ;  /* 0x00003c00010d7983 */ /* 0x000ee80000300800 */
[----:B------:R-:W4:Y:S01]  /*139f0*/  LDS.128 R16, [R252] ;  /* 0x00000000fc107984 */ /* 0x000f220000000c00 */
[----:B------:R-:W-:-:S02]  /*13a00*/  IMAD.MOV.U32 R6, RZ, RZ, R36 ;  /* 0x000000ffff067224 */ /* 0x000fc400078e0024 */
[----:B------:R-:W-:Y:S01]  /*13a10*/  IMAD.MOV.U32 R7, RZ, RZ, R38 ;  /* 0x000000ffff077224 */ /* 0x000fe200078e0026 */
[----:B------:R-:W-:Y:S01]  /*13a20*/  BAR.SYNC.DEFER_BLOCKING 0x0 ;  /* 0x0000000000007b1d */ /* 0x000fe20000010000 */
[----:B------:R-:W-:Y:S02]  /*13a30*/  IMAD.MOV.U32 R14, RZ, RZ, R37 ;  /* 0x000000ffff0e7224 */ /* 0x000fe400078e0025 */
[----:B------:R-:W-:-:S03]  /*13a40*/  IMAD.MOV.U32 R15, RZ, RZ, R39 ;  /* 0x000000ffff0f7224 */ /* 0x000fc600078e0027 */
[----:B--2---:R-:W-:Y:S02]  /*13a50*/  STSM.16.M88.4 [R0], R4 ;  /* 0x0000000400007844 */ /* 0x004fe40000000200 */
[----:B------:R-:W-:Y:S06]  /*13a60*/  BAR.SYNC.DEFER_BLOCKING 0x0 ;  /* 0x0000000000007b1d */ /* 0x000fec0000010000 */
[----:B------:R-:W2:Y:S02]  /*13a70*/  LDS.128 R4, [R252] ;  /* 0x00000000fc047984 */ /* 0x000ea40000000c00 */
[----:B------:R-:W-:Y:S06]  /*13a80*/  BAR.SYNC.DEFER_BLOCKING 0x0 ;  /* 0x0000000000007b1d */ /* 0x000fec0000010000 */
[----:B---3--:R3:W-:Y:S02]  /*13a90*/  STSM.16.M88.4 [R0], R12 ;  /* 0x0000000c00007844 */ /* 0x0087e40000000200 */
[----:B------:R-:W-:Y:S06]  /*13aa0*/  BAR.SYNC.DEFER_BLOCKING 0x0 ;  /* 0x0000000000007b1d */ /* 0x000fec0000010000 */
[----:B---3--:R-:W3:Y:S04]  /*13ab0*/  LDL.LU R12, [R1+0x40] ;  /* 0x00004000010c7983 */ /* 0x008ee80000300800 */
[----:B------:R-:W3:Y:S04]  /*13ac0*/  LDL.LU R13, [R1+0x48] ;  /* 0x00004800010d7983 */ /* 0x000ee80000300800 */
[----:B------:R-:W4:Y:S04]  /*13ad0*/  LDL.LU R20, [R1+0x44] ;  /* 0x0000440001147983 */ /* 0x000f280000300800 */
[----:B------:R-:W4:Y:S04]  /*13ae0*/  LDL.LU R21, [R1+0x4c] ;  /* 0x00004c0001157983 */ /* 0x000f280000300800 */
[----:B------:R-:W2:Y:S01]  /*13af0*/  LDS.128 R24, [R252] ;  /* 0x00000000fc187984 */ /* 0x000ea20000000c00 */
[----:B------:R-:W-:-:S02]  /*13b00*/  IMAD.MOV.U32 R14, RZ, RZ, R40 ;  /* 0x000000ffff0e7224 */ /* 0x000fc400078e0028 */
[----:B------:R-:W-:Y:S01]  /*13b10*/  IMAD.MOV.U32 R15, RZ, RZ, R42 ;  /* 0x000000ffff0f7224 */ /* 0x000fe200078e002a */
[----:B------:R-:W-:Y:S06]  /*13b20*/  BAR.SYNC.DEFER_BLOCKING 0x0 ;  /* 0x0000000000007b1d */ /* 0x000fec0000010000 */
[----:B---3--:R-:W-:Y:S02]  /*13b30*/  STSM.16.M88.4 [R0], R12 ;  /* 0x0000000c00007844 */ /* 0x008fe40000000200 */
[----:B------:R-:W-:Y:S06]  /*13b40*/  BAR.SYNC.DEFER_BLOCKING 0x0 ;  /* 0x0000000000007b1d */ /* 0x000fec0000010000 */
[----:B------:R-:W3:Y:S02]  /*13b50*/  LDS.128 R12, [R252] ;  /* 0x00000000fc0c7984 */ /* 0x000ee40000000c00 */
[----:B------:R-:W-:Y:S06]  /*13b60*/  BAR.SYNC.DEFER_BLOCKING 0x0 ;  /* 0x0000000000007b1d */ /* 0x000fec0000010000 */
[----:B----4-:R4:W-:Y:S02]  /*13b70*/  STSM.16.M88.4 [R0], R20 ;  /* 0x0000001400007844 */ /* 0x0109e40000000200 */
[----:B------:R-:W-:Y:S06]  /*13b80*/  BAR.SYNC.DEFER_BLOCKING 0x0 ;  /* 0x0000000000007b1d */ /* 0x000fec0000010000 */
[----:B----4-:R-:W4:Y:S04]  /*13b90*/  LDL.LU R20, [R1+0x50] ;  /* 0x0000500001147983 */ /* 0x010f280000300800 */
[----:B------:R-:W4:Y:S04]  /*13ba0*/  LDL.LU R21, [R1+0x58] ;  /* 0x0000580001157983 */ /* 0x000f280000300800 */
[----:B------:R-:W2:Y:S04]  /*13bb0*/  LDL.LU R28, [R1+0x54] ;  /* 0x00005400011c7983 */ /* 0x000ea80000300800 */
[----:B------:R-:W2:Y:S04]  /*13bc0*/  LDL.LU R29, [R1+0x5c] ;  /* 0x00005c00011d7983 */ /* 0x000ea80000300800 */
[----:B------:R-:W3:Y:S01]  /*13bd0*/  LDS.128 R32, [R252] ;  /* 0x00000000fc207984 */ /* 0x000ee20000000c00 */
[----:B------:R-:W-:-:S02]  /*13be0*/  IMAD.MOV.U32 R22, RZ, RZ, R44 ;  /* 0x000000ffff167224 */ /* 0x000fc400078e002c */
[----:B------:R-:W-:Y:S01]  /*13bf0*/  IMAD.MOV.U32 R23, RZ, RZ, R46 ;  /* 0x000000ffff177224 */ /* 0x000fe200078e002e */
[----:B------:R-:W-:Y:S01]  /*13c00*/  BAR.SYNC.DEFER_BLOCKING 0x0 ;  /* 0x0000000000007b1d */ /* 0x000fe20000010000 */
[----:B------:R-:W-:Y:S02]  /*13c10*/  IMAD.MOV.U32 R30, RZ, RZ, R45 ;  /* 0x000000ffff1e7224 */ /* 0x000fe400078e002d */
[----:B------:R-:W-:-:S03]  /*13c20*/  IMAD.MOV.U32 R31, RZ, RZ, R47 ;  /* 0x000000ffff1f7224 */ /* 0x000fc600078e002f */
[----:B----4-:R-:W-:Y:S02]  /*13c30*/  STSM.16.M88.4 [R0], R20 ;  /* 0x0000001400007844 */ /* 0x010fe40000000200 */
[----:B------:R-:W-:Y:S06]  /*13c40*/  BAR.SYNC.DEFER_BLOCKING 0x0 ;  /* 0x0000000000007b1d */ /* 0x000fec0000010000 */
[----:B------:R-:W4:Y:S02]  /*13c50*/  LDS.128 R20, [R252] ;  /* 0x00000000fc147984 */ /* 0x000f240000000c00 */
[----:B------:R-:W-:Y:S06]  /*13c60*/  BAR.SYNC.DEFER_BLOCKING 0x0 ;  /* 0x0000000000007b1d */ /* 0x000fec0000010000 */
[----:B--2---:R2:W-:Y:S02]  /*13c70*/  STSM.16.M88.4 [R0], R28 ;  /* 0x0000001c00007844 */ /* 0x0045e40000000200 */
        /* <DEDUP_REMOVED lines=24> */
[----:B------:R-:W-:Y:S01]  /*13e00*/  BAR.SYNC.DEFER_BLOCKING 0x0 ;  /* 0x0000000000007b1d */ /* 0x000fe20000010000 */
[----:B------:R-:W-:Y:S02]  /*13e10*/  IMAD.MOV.U32 R46, RZ, RZ, R53 ;  /* 0x000000ffff2e7224 */ /* 0x000fe400078e0035 */
[----:B------:R-:W-:-:S03]  /*13e20*/  IMAD.MOV.U32 R47, RZ, RZ, R55 ;  /* 0x000000ffff2f7224 */ /* 0x000fc600078e0037 */
[----:B---3--:R-:W-:Y:S02]  /*13e30*/  STSM.16.M88.4 [R0], R36 ;  /* 0x0000002400007844 */ /* 0x008fe40000000200 */
[----:B------:R-:W-:Y:S06]  /*13e40*/  BAR.SYNC.DEFER_BLOCKING 0x0 ;  /* 0x0000000000007b1d */ /* 0x000fec0000010000 */
[----:B------:R-:W3:Y:S02]  /*13e50*/  LDS.128 R36, [R252] ;  /* 0x00000000fc247984 */ /* 0x000ee40000000c00 */
[----:B------:R-:W-:Y:S06]  /*13e60*/  BAR.SYNC.DEFER_BLOCKING 0x0 ;  /* 0x0000000000007b1d */ /* 0x000fec0000010000 */
[----:B----4-:R4:W-:Y:S04]  /*13e70*/  STSM.16.M88.4 [R0], R44 ;  /* 0x0000002c00007844 */ /* 0x0109e80000000200 */
[----:B----4-:R-:W4:Y:S04]  /*13e80*/  LDL.LU R44, [R1+0x80] ;  /* 0x00008000012c7983 */ /* 0x010f280000300800 */
[----:B------:R-:W4:Y:S04]  /*13e90*/  LDL.LU R45, [R1+0x88] ;  /* 0x00008800012d7983 */ /* 0x000f280000300800 */
[----:B------:R-:W2:Y:S04]  /*13ea0*/  LDL.LU R52, [R1+0x84] ;  /* 0x0000840001347983 */ /* 0x000ea80000300800 */
[----:B------:R-:W2:Y:S01]  /*13eb0*/  LDL.LU R53, [R1+0x8c] ;  /* 0x00008c0001357983 */ /* 0x000ea20000300800 */
[----:B------:R-:W-:-:S02]  /*13ec0*/  IMAD.MOV.U32 R46, RZ, RZ, R56 ;  /* 0x000000ffff2e7224 */ /* 0x000fc400078e0038 */
[----:B------:R-:W-:Y:S01]  /*13ed0*/  IMAD.MOV.U32 R47, RZ, RZ, R58 ;  /* 0x000000ffff2f7224 */ /* 0x000fe200078e003a */
[----:B------:R-:W-:Y:S01]  /*13ee0*/  BAR.SYNC.DEFER_BLOCKING 0x0 ;  /* 0x0000000000007b1d */ /* 0x000fe20000010000 */
[----:B------:R-:W-:Y:S02]  /*13ef0*/  IMAD.MOV.U32 R54, RZ, RZ, R57 ;  /* 0x000000ffff367224 */ /* 0x000fe400078e0039 */
[----:B------:R-:W-:-:S03]  /*13f00*/  IMAD.MOV.U32 R55, RZ, RZ, R59 ;  /* 0x000000ffff377224 */ /* 0x000fc600078e003b */
[----:B------:R-:W3:Y:S02]  /*13f10*/  LDS.128 R56, [R252] ;  /* 0x00000000fc387984 */ /* 0x000ee40000000c00 */
[----:B------:R-:W-:Y:S06]  /*13f20*/  BAR.SYNC.DEFER_BLOCKING 0x0 ;  /* 0x0000000000007b1d */ /* 0x000fec0000010000 */
[----:B----4-:R-:W-:Y:S02]  /*13f30*/  STSM.16.M88.4 [R0], R44 ;  /* 0x0000002c00007844 */ /* 0x010fe40000000200 */
[----:B------:R-:W-:Y:S06]  /*13f40*/  BAR.SYNC.DEFER_BLOCKING 0x0 ;  /* 0x0000000000007b1d */ /* 0x000fec0000010000 */
[----:B------:R-:W4:Y:S02]  /*13f50*/  LDS.128 R44, [R252] ;  /* 0x00000000fc2c7984 */ /* 0x000f240000000c00 */
[----:B------:R-:W-:Y:S06]  /*13f60*/  BAR.SYNC.DEFER_BLOCKING 0x0 ;  /* 0x0000000000007b1d */ /* 0x000fec0000010000 */
[----:B--2---:R2:W-:Y:S04]  /*13f70*/  STSM.16.M88.4 [R0], R52 ;  /* 0x0000003400007844 */ /* 0x0045e80000000200 */
[----:B--2---:R-:W2:Y:S04]  /*13f80*/  LDL.LU R52, [R1+0x90] ;  /* 0x0000900001347983 */ /* 0x004ea80000300800 */
[----:B------:R-:W2:Y:S04]  /*13f90*/  LDL.LU R53, [R1+0x98] ;  /* 0x0000980001357983 */ /* 0x000ea80000300800 */
[----:B------:R-:W3:Y:S04]  /*13fa0*/  LDL.LU R152, [R1+0x94] ;  /* 0x0000940001987983 */ /* 0x000ee80000300800 */
[----:B------:R-:W3:Y:S01]  /*13fb0*/  LDL.LU R153, [R1+0x9c] ;  /* 0x00009c0001997983 */ /* 0x000ee20000300800 */
[----:B------:R-:W-:Y:S01]  /*13fc0*/  BAR.SYNC.DEFER_BLOCKING 0x0 ;  /* 0x0000000000007b1d */ /* 0x000fe20000010000 */
[----:B------:R-:W-:-:S02]  /*13fd0*/  IMAD.MOV.U32 R54, RZ, RZ, R60 ;  /* 0x000000ffff367224 */ /* 0x000fc400078e003c */
[----:B------:R-:W-:-:S03]  /*13fe0*/  IMAD.MOV.U32 R55, RZ, RZ, R62 ;  /* 0x000000ffff377224 */ /* 0x000fc600078e003e */
[----:B------:R-:W4:Y:S02]  /*13ff0*/  LDS.128 R60, [R252] ;  /* 0x00000000fc3c7984 */ /* 0x000f240000000c00 */
[----:B------:R-:W-:Y:S06]  /*14000*/  BAR.SYNC.DEFER_BLOCKING 0x0 ;  /* 0x0000000000007b1d */ /* 0x000fec0000010000 */
[----:B--2---:R-:W-:Y:S02]  /*14010*/  STSM.16.M88.4 [R0], R52 ;  /* 0x0000003400007844 */ /* 0x004fe40000000200 */
[----:B------:R-:W-:Y:S06]  /*14020*/  BAR.SYNC.DEFER_BLOCKING 0x0 ;  /* 0x0000000000007b1d */ /* 0x000fec0000010000 */
[----:B------:R-:W2:Y:S02]  /*14030*/  LDS.128 R52, [R252] ;  /* 0x00000000fc347984 */ /* 0x000ea40000000c00 */
[----:B------:R-:W-:Y:S06]  /*14040*/  BAR.SYNC.DEFER_BLOCKING 0x0 ;  /* 0x0000000000007b1d */ /* 0x000fec0000010000 */
[----:B---3--:R3:W-:Y:S04]  /*14050*/  STSM.16.M88.4 [R0], R152 ;  /* 0x0000009800007844 */ /* 0x0087e80000000200 */
[----:B---3--:R-:W3:Y:S04]  /*14060*/  LDL.LU R152, [R1+0xa0] ;  /* 0x0000a00001987983 */ /* 0x008ee80000300800 */
[----:B------:R-:W3:Y:S04]  /*14070*/  LDL.LU R153, [R1+0xa8] ;  /* 0x0000a80001997983 */ /* 0x000ee80000300800 */
[----:B------:R-:W4:Y:S04]  /*14080*/  LDL.LU R156, [R1+0xa4] ;  /* 0x0000a400019c7983 */ /* 0x000f280000300800 */
[----:B------:R-:W4:Y:S01]  /*14090*/  LDL.LU R157, [R1+0xac] ;  /* 0x0000ac00019d7983 */ /* 0x000f220000300800 */
[----:B------:R-:W-:Y:S01]  /*140a0*/  BAR.SYNC.DEFER_BLOCKING 0x0 ;  /* 0x0000000000007b1d */ /* 0x000fe20000010000 */
[----:B------:R-:W-:-:S02]  /*140b0*/  IMAD.MOV.U32 R154, RZ, RZ, R64 ;  /* 0x000000ffff9a7224 */ /* 0x000fc400078e0040 */
[----:B------:R-:W-:-:S03]  /*140c0*/  IMAD.MOV.U32 R155, RZ, RZ, R66 ;  /* 0x000000ffff9b7224 */ /* 0x000fc600078e0042 */
[----:B------:R-:W2:Y:S02]  /*140d0*/  LDS.128 R64, [R252] ;  /* 0x00000000fc407984 */ /* 0x000ea40000000c00 */
[----:B------:R-:W-:Y:S06]  /*140e0*/  BAR.SYNC.DEFER_BLOCKING 0x0 ;  /* 0x0000000000007b1d */ /* 0x000fec0000010000 */
        /* <DEDUP_REMOVED lines=9> */
[----:B------:R-:W-:Y:S01]  /*14180*/  BAR.SYNC.DEFER_BLOCKING 0x0 ;  /* 0x0000000000007b1d */ /* 0x000fe20000010000 */
[----:B------:R-:W-:-:S02]  /*14190*/  IMAD.MOV.U32 R158, RZ, RZ, R68 ;  /* 0x000000ffff9e7224 */ /* 0x000fc400078e0044 */
        /* <DEDUP_REMOVED lines=273> */
[----:B---3--:R3:W-:Y:S02]  /*152b0*/  STSM.16.M88.4 [R0], R236 ;  /* 0x000000ec00007844 */ /* 0x0087e40000000200 */
[----:B------:R-:W-:Y:S06]  /*152c0*/  BAR.SYNC.DEFER_BLOCKING 0x0 ;  /* 0x0000000000007b1d */ /* 0x000fec0000010000 */
[----:B---3--:R-:W3:Y:S04]  /*152d0*/  LDL.LU R236, [R1+0x1f0] ;  /* 0x0001f00001ec7983 */ /* 0x008ee80000300800 */
[----:B------:R-:W4:Y:S04]  /*152e0*/  LDL.LU R250, [R1] ;  /* 0x0000000001fa7983 */ /* 0x000f280000300800 */
[----:B------:R-:W3:Y:S04]  /*152f0*/  LDL.LU R237, [R1+0x1f8] ;  /* 0x0001f80001ed7983 */ /* 0x000ee80000300800 */
[----:B------:R-:W2:Y:S01]  /*15300*/  LDS.128 R240, [R252] ;  /* 0x00000000fcf07984 */ /* 0x000ea20000000c00 */
[----:B------:R-:W-:-:S02]  /*15310*/  IMAD.MOV.U32 R238, RZ, RZ, R148 ;  /* 0x000000ffffee7224 */ /* 0x000fc400078e0094 */
[----:B------:R-:W-:Y:S01]  /*15320*/  IMAD.MOV.U32 R239, RZ, RZ, R150 ;  /* 0x000000ffffef7224 */ /* 0x000fe200078e0096 */
[----:B------:R-:W-:Y:S06]  /*15330*/  BAR.SYNC.DEFER_BLOCKING 0x0 ;  /* 0x0000000000007b1d */ /* 0x000fec0000010000 */
[----:B---3--:R3:W-:Y:S04]  /*15340*/  STSM.16.M88.4 [R0], R236 ;  /* 0x000000ec00007844 */ /* 0x0087e80000000200 */
[----:B---3--:R-:W3:Y:S04]  /*15350*/  LDL.LU R236, [R1+0x1f4] ;  /* 0x0001f40001ec7983 */ /* 0x008ee80000300800 */
[----:B------:R-:W3:Y:S01]  /*15360*/  LDL.LU R237, [R1+0x1fc] ;  /* 0x0001fc0001ed7983 */ /* 0x000ee20000300800 */
[----:B------:R-:W-:-:S02]  /*15370*/  IMAD.MOV.U32 R238, RZ, RZ, R149 ;  /* 0x000000ffffee7224 */ /* 0x000fc400078e0095 */
[----:B------:R-:W-:Y:S01]  /*15380*/  IMAD.MOV.U32 R239, RZ, RZ, R151 ;  /* 0x000000ffffef7224 */ /* 0x000fe200078e0097 */
[----:B------:R-:W-:Y:S06]  /*15390*/  BAR.SYNC.DEFER_BLOCKING 0x0 ;  /* 0x0000000000007b1d */ /* 0x000fec0000010000 */
[----:B------:R-:W2:Y:S04]  /*153a0*/  LDL.LU R251, [R1+0x8] ;  /* 0x0000080001fb7983 */ /* 0x000ea80000300800 */
[----:B------:R-:W1:Y:S01]  /*153b0*/  LDS.128 R148, [R252] ;  /* 0x00000000fc947984 */ /* 0x000e620000000c00 */
[----:B------:R-:W-:Y:S06]  /*153c0*/  BAR.SYNC.DEFER_BLOCKING 0x0 ;  /* 0x0000000000007b1d */ /* 0x000fec0000010000 */
[----:B---3--:R3:W-:Y:S04]  /*153d0*/  STSM.16.M88.4 [R0], R236 ;  /* 0x000000ec00007844 */ /* 0x0087e80000000200 */
[----:B---3--:R-:W3:Y:S01]  /*153e0*/  LDL.LU R0, [R1+0x200] ;  /* 0x0002000001007983 */ /* 0x008ee20000300800 */
[----:B------:R-:W-:Y:S01]  /*153f0*/  IMAD R11, R8, UR5, RZ ;  /* 0x00000005080b7c24 */ /* 0x000fe2000f8e02ff */
[----:B------:R-:W-:Y:S01]  /*15400*/  BAR.SYNC.DEFER_BLOCKING 0x0 ;  /* 0x0000000000007b1d */ /* 0x000fe20000010000 */
[----:B------:R-:W-:-:S02]  /*15410*/  LEA R2, P6, R3, UR6, 0x2 ;  /* 0x0000000603027c11 */ /* 0x000fc4000f8c10ff */
[----:B------:R-:W-:Y:S02]  /*15420*/  VIADD R9, R11, UR5 ;  /* 0x000000050b097c36 */ /* 0x000fe40008000000 */
[----:B------:R-:W-:Y:S01]  /*15430*/  LEA.HI.X.SX32 R3, R3, UR7, 0x2, P6 ;  /* 0x0000000703037c11 */ /* 0x000fe2000b0f16ff */
[----:B------:R-:W-:Y:S01]  /*15440*/  ULDC UR6, c[0x0][0x248] ;  /* 0x0000920000067ab9 */ /* 0x000fe20000000800 */
[CC--:B------:R-:W-:Y:S01]  /*15450*/  LEA R10, P6, R11.reuse, R2.reuse, 0x2 ;  /* 0x000000020b0a7211 */ /* 0x0c0fe200078c10ff */
[----:B------:R-:W2:Y:S01]  /*15460*/  LDL.LU R238, [R1+0x4] ;  /* 0x0000040001ee7983 */ /* 0x000ea20000300800 */
[----:B------:R-:W-:Y:S02]  /*15470*/  ULDC UR7, c[0x0][0x22c] ;  /* 0x00008b0000077ab9 */ /* 0x000fe40000000800 */
[----:B------:R-:W-:Y:S01]  /*15480*/  LEA.HI.X.SX32 R11, R11, R3, 0x2, P6 ;  /* 0x000000030b0b7211 */ /* 0x000fe200030f16ff */
[----:B------:R-:W2:Y:S01]  /*15490*/  LDL.LU R239, [R1+0xc] ;  /* 0x00000c0001ef7983 */ /* 0x000ea20000300800 */
[----:B------:R-:W-:-:S04]  /*154a0*/  LEA R236, P6, R9, R2, 0x2 ;  /* 0x0000000209ec7211 */ /* 0x000fc800078c10ff */
[C---:B------:R-:W-:Y:S01]  /*154b0*/  LEA.HI.X.SX32 R237, R9.reuse, R3, 0x2, P6 ;  /* 0x0000000309ed7211 */ /* 0x040fe200030f16ff */
[----:B---3--:R-:W-:Y:S04]  /*154c0*/  @P5 STG.E desc[UR16][R10.64], R0 ;  /* 0x000000000a005986 */ /* 0x008fe8000c101910 */
[----:B----4-:R3:W-:Y:S04]  /*154d0*/  @P4 STG.E desc[UR16][R236.64], R250 ;  /* 0x000000faec004986 */ /* 0x0107e8000c101910 */
[----:B---3--:R-:W3:Y:S04]  /*154e0*/  LDL.LU R250, [R1+0x3f8] ;  /* 0x0003f80001fa7983 */ /* 0x008ee80000300800 */
[----:B------:R-:W4:Y:S01]  /*154f0*/  LDL.LU R237, [R1+0x204] ;  /* 0x0002040001ed7983 */ /* 0x000f220000300800 */
[----:B------:R-:W-:-:S02]  /*15500*/  VIADD R0, R9, UR5 ;  /* 0x0000000509007c36 */ /* 0x000fc40008000000 */
[----:B------:R-:W-:-:S03]  /*15510*/  VIADD R11, R8, 0x5 ;  /* 0x00000005080b7836 */ /* 0x000fc60000000000 */
[----:B------:R-:W-:Y:S02]  /*15520*/  LEA R10, P6, R0, R2, 0x2 ;  /* 0x00000002000a7211 */ /* 0x000fe400078c10ff */
[----:B------:R-:W-:Y:S01]  /*15530*/  ISETP.LT.AND P5, PT, R11, UR4, !P0 ;  /* 0x000000040b007c0c */ /* 0x000fe2000c7a1270 */
[----:B------:R-:W-:Y:S01]  /*15540*/  VIADD R9, R8, 0x6 ;  /* 0x0000000608097836 */ /* 0x000fe20000000000 */
[C---:B------:R-:W-:Y:S01]  /*15550*/  LEA.HI.X.SX32 R11, R0.reuse, R3, 0x2, P6 ;  /* 0x00000003000b7211 */ /* 0x040fe200030f16ff */
[----:B------:R-:W-:Y:S01]  /*15560*/  VIADD R0, R0, UR5 ;  /* 0x0000000500007c36 */ /* 0x000fe20008000000 */
[----:B------:R-:W-:-:S03]  /*15570*/  ULDC UR4, c[0x0][0x22c] ;  /* 0x00008b0000047ab9 */ /* 0x000fc60000000800 */
[----:B----4-:R4:W-:Y:S01]  /*15580*/  @P3 STG.E desc[UR16][R10.64], R237 ;  /* 0x000000ed0a003986 */ /* 0x0109e2000c101910 */
[----:B------:R-:W-:-:S04]  /*15590*/  LEA R236, P3, R0, R2, 0x2 ;  /* 0x0000000200ec7211 */ /* 0x000fc800078610ff */
[----:B----4-:R-:W-:-:S05]  /*155a0*/  LEA.HI.X.SX32 R237, R0, R3, 0x2, P3 ;  /* 0x0000000300ed7211 */ /* 0x010fca00018f16ff */
[----:B--2---:R2:W-:Y:S04]  /*155b0*/  @P2 STG.E desc[UR16][R236.64], R238 ;  /* 0x000000eeec002986 */ /* 0x0045e8000c101910 */
[----:B--2---:R-:W2:Y:S01]  /*155c0*/  LDL.LU R237, [R1+0x208] ;  /* 0x0002080001ed7983 */ /* 0x004ea20000300800 */
[----:B------:R-:W-:Y:S01]  /*155d0*/  VIADD R10, R8, 0x7 ;  /* 0x00000007080a7836 */ /* 0x000fe20000000000 */
[----:B------:R-:W-:Y:S01]  /*155e0*/  ISETP.LT.AND P4, PT, R9, UR4, !P0 ;  /* 0x0000000409007c0c */ /* 0x000fe2000c781270 */
[----:B------:R-:W-:Y:S01]  /*155f0*/  VIADD R9, R0, UR5 ;  /* 0x0000000500097c36 */ /* 0x000fe20008000000 */
[----:B------:R-:W-:Y:S01]  /*15600*/  ULDC UR4, c[0x0][0x22c] ;  /* 0x00008b0000047ab9 */ /* 0x000fe20000000800 */
[----:B------:R-:W-:Y:S01]  /*15610*/  VIADD R0, R8, 0x8 ;  /* 0x0000000808007836 */ /* 0x000fe20000000000 */
[----:B------:R-:W-:Y:S01]  /*15620*/  ISETP.LT.AND P3, PT, R10, UR4, !P0 ;  /* 0x000000040a007c0c */ /* 0x000fe2000c761270 */
[----:B------:R-:W-:Y:S01]  /*15630*/  ULDC UR4, c[0x0][0x22c] ;  /* 0x00008b0000047ab9 */ /* 0x000fe20000000800 */
[----:B------:R-:W-:-:S02]  /*15640*/  LEA R10, P6, R9, R2, 0x2 ;  /* 0x00000002090a7211 */ /* 0x000fc400078c10ff */
[----:B------:R-:W-:Y:S01]  /*15650*/  ISETP.LT.AND P2, PT, R0, UR4, !P0 ;  /* 0x0000000400007c0c */ /* 0x000fe2000c741270 */
[C---:B------:R-:W-:Y:S01]  /*15660*/  VIADD R0, R9.reuse, UR5 ;  /* 0x0000000509007c36 */ /* 0x040fe20008000000 */
[-C--:B------:R-:W-:Y:S01]  /*15670*/  LEA.HI.X.SX32 R11, R9, R3.reuse, 0x2, P6 ;  /* 0x00000003090b7211 */ /* 0x080fe200030f16ff */
[----:B------:R-:W-:Y:S02]  /*15680*/  ULDC UR4, c[0x0][0x22c] ;  /* 0x00008b0000047ab9 */ /* 0x000fe40000000800 */
[C---:B------:R-:W-:Y:S01]  /*15690*/  VIADD R238, R0.reuse, UR5 ;  /* 0x0000000500ee7c36 */ /* 0x040fe20008000000 */
[-C--:B------:R-:W-:Y:S01]  /*156a0*/  LEA R236, P6, R0, R2.reuse, 0x2 ;  /* 0x0000000200ec7211 */ /* 0x080fe200078c10ff */
[----:B------:R-:W-:Y:S01]  /*156b0*/  VIADD R9, R8, 0x9 ;  /* 0x0000000908097836 */ /* 0x000fe20000000000 */
[----:B--2---:R2:W-:Y:S04]  /*156c0*/  @P1 STG.E desc[UR16][R10.64], R237 ;  /* 0x000000ed0a001986 */ /* 0x0045e8000c101910 */
[----:B------:R-:W-:Y:S01]  /*156d0*/  ISETP.LT.AND P1, PT, R9, UR4, !P0 ;  /* 0x0000000409007c0c */ /* 0x000fe2000c721270 */
[----:B------:R-:W-:Y:S01]  /*156e0*/  ULDC UR4, c[0x0][0x22c] ;  /* 0x00008b0000047ab9 */ /* 0x000fe20000000800 */
[----:B------:R-:W-:Y:S01]  /*156f0*/  VIADD R9, R238, UR5 ;  /* 0x00000005ee097c36 */ /* 0x000fe20008000000 */
[----:B--2---:R-:W-:Y:S01]  /*15700*/  LEA.HI.X.SX32 R237, R0, R3, 0x2, P6 ;  /* 0x0000000300ed7211 */ /* 0x004fe200030f16ff */
[----:B------:R-:W-:Y:S01]  /*15710*/  VIADD R0, R8, 0xa ;  /* 0x0000000a08007836 */ /* 0x000fe20000000000 */
[----:B------:R-:W-:-:S03]  /*15720*/  LEA R10, P6, R238, R2, 0x2 ;  /* 0x00000002ee0a7211 */ /* 0x000fc600078c10ff */
[----:B------:R2:W-:Y:S01]  /*15730*/  @P5 STG.E desc[UR16][R236.64], R251 ;  /* 0x000000fbec005986 */ /* 0x0005e2000c101910 */
[----:B------:R-:W-:Y:S02]  /*15740*/  LEA.HI.X.SX32 R11, R238, R3, 0x2, P6 ;  /* 0x00000003ee0b7211 */ /* 0x000fe400030f16ff */
[----:B------:R-:W-:Y:S01]  /*15750*/  ISETP.LT.AND P5, PT, R0, UR4, !P0 ;  /* 0x0000000400007c0c */ /* 0x000fe2000c7a1270 */
[----:B------:R-:W4:Y:S01]  /*15760*/  LDL.LU R238, [R1+0x10] ;  /* 0x0000100001ee7983 */ /* 0x000f220000300800 */
[----:B------:R-:W-:-:S03]  /*15770*/  ULDC UR4, c[0x0][0x22c] ;  /* 0x00008b0000047ab9 */ /* 0x000fc60000000800 */
[----:B--2---:R-:W2:Y:S04]  /*15780*/  LDL.LU R251, [R1+0x3f4] ;  /* 0x0003f40001fb7983 */ /* 0x004ea80000300800 */
[----:B------:R-:W3:Y:S01]  /*15790*/  LDL.LU R0, [R1+0x20c] ;  /* 0x00020c0001007983 */ /* 0x000ee20000300800 */
[----:B------:R-:W-:-:S04]  /*157a0*/  LEA R236, P6, R9, R2, 0x2 ;  /* 0x0000000209ec7211 */ /* 0x000fc800078c10ff */
[C---:B------:R-:W-:Y:S01]  /*157b0*/  LEA.HI.X.SX32 R237, R9.reuse, R3, 0x2, P6 ;  /* 0x0000000309ed7211 */ /* 0x040fe200030f16ff */
[----:B---3--:R3:W-:Y:S02]  /*157c0*/  @P4 STG.E desc[UR16][R10.64], R0 ;  /* 0x000000000a004986 */ /* 0x0087e4000c101910 */
[----:B---3--:R-:W-:Y:S02]  /*157d0*/  VIADD R0, R9, UR5 ;  /* 0x0000000509007c36 */ /* 0x008fe40008000000 */
[----:B------:R-:W-:-:S03]  /*157e0*/  VIADD R11, R8, 0xb ;  /* 0x0000000b080b7836 */ /* 0x000fc60000000000 */
[----:B------:R-:W-:Y:S02]  /*157f0*/  LEA R10, P6, R0, R2, 0x2 ;  /* 0x00000002000a7211 */ /* 0x000fe400078c10ff */
[----:B------:R-:W-:Y:S01]  /*15800*/  ISETP.LT.AND P4, PT, R11, UR4, !P0 ;  /* 0x000000040b007c0c */ /* 0x000fe2000c781270 */
[----:B------:R-:W-:Y:S01]  /*15810*/  VIADD R9, R8, 0xc ;  /* 0x0000000c08097836 */ /* 0x000fe20000000000 */
[C---:B------:R-:W-:Y:S01]  /*15820*/  LEA.HI.X.SX32 R11, R0.reuse, R3, 0x2, P6 ;  /* 0x00000003000b7211 */ /* 0x040fe200030f16ff */
[----:B------:R-:W-:Y:S01]  /*15830*/  VIADD R0, R0, UR5 ;  /* 0x0000000500007c36 */ /* 0x000fe20008000000 */
[----:B------:R3:W-:Y:S01]  /*15840*/  @P3 STG.E desc[UR16][R236.64], R239 ;  /* 0x000000efec003986 */ /* 0x0007e2000c101910 */
[----:B------:R-:W-:-:S03]  /*15850*/  ULDC UR4, c[0x0][0x22c] ;  /* 0x00008b0000047ab9 */ /* 0x000fc60000000800 */
[----:B----4-:R4:W-:Y:S01]  /*15860*/  @P2 STG.E desc[UR16][R10.64], R238 ;  /* 0x000000ee0a002986 */ /* 0x0109e2000c101910 */
[----:B------:R-:W-:Y:S01]  /*15870*/  ISETP.LT.AND P3, PT, R9, UR4, !P0 ;  /* 0x0000000409007c0c */ /* 0x000fe2000c761270 */
[----:B------:R-:W-:Y:S01]  /*15880*/  ULDC UR4, c[0x0][0x22c] ;  /* 0x00008b0000047ab9 */ /* 0x000fe20000000800 */
[----:B---3--:R-:W-:Y:S01]  /*15890*/  LEA R236, P2, R0, R2, 0x2 ;  /* 0x0000000200ec7211 */ /* 0x008fe200078410ff */
[----:B------:R-:W3:Y:S01]  /*158a0*/  LDL.LU R239, [R1+0x1c] ;  /* 0x00001c0001ef7983 */ /* 0x000ee20000300800 */
[----:B----4-:R-:W-:Y:S02]  /*158b0*/  VIADD R238, R8, 0xd ;  /* 0x0000000d08ee7836 */ /* 0x010fe40000000000 */
[----:B------:R-:W-:-:S03]  /*158c0*/  LEA.HI.X.SX32 R237, R0, R3, 0x2, P2 ;  /* 0x0000000300ed7211 */ /* 0x000fc600010f16ff */
[----:B------:R-:W-:Y:S02]  /*158d0*/  ISETP.LT.AND P2, PT, R238, UR4, !P0 ;  /* 0x00000004ee007c0c */ /* 0x000fe4000c741270 */
[----:B------:R4:W-:Y:S01]  /*158e0*/  @P1 STG.E desc[UR16][R236.64], R248 ;  /* 0x000000f8ec001986 */ /* 0x0009e2000c101910 */
[----:B------:R-:W-:Y:S01]  /*158f0*/  VIADD R9, R0, UR5 ;  /* 0x0000000500097c36 */ /* 0x000fe20008000000 */
[----:B------:R-:W-:Y:S02]  /*15900*/  ULDC UR4, c[0x0][0x22c] ;  /* 0x00008b0000047ab9 */ /* 0x000fe40000000800 */
[----:B------:R-:W2:Y:S04]  /*15910*/  LDL.LU R238, [R1+0x14] ;  /* 0x0000140001ee7983 */ /* 0x000ea80000300800 */
[----:B----4-:R-:W4:Y:S01]  /*15920*/  LDL.LU R248, [R1+0x18] ;  /* 0x0000180001f87983 */ /* 0x010f220000300800 */
[----:B------:R-:W-:Y:S01]  /*15930*/  VIADD R0, R8, 0xe ;  /* 0x0000000e08007836 */ /* 0x000fe20000000000 */
[C---:B------:R-:W-:Y:S01]  /*15940*/  LEA R10, P6, R9.reuse, R2, 0x2 ;  /* 0x00000002090a7211 */ /* 0x040fe200078c10ff */
[----:B------:R-:W-:-:S03]  /*15950*/  VIADD R237, R9, UR5 ;  /* 0x0000000509ed7c36 */ /* 0x000fc60008000000 */
[----:B------:R-:W-:Y:S01]  /*15960*/  LEA.HI.X.SX32 R11, R9, R3, 0x2, P6 ;  /* 0x00000003090b7211 */ /* 0x000fe200030f16ff */
[----:B------:R-:W-:Y:S01]  /*15970*/  VIADD R9, R8, 0xf ;  /* 0x0000000f08097836 */ /* 0x000fe20000000000 */
[----:B------:R-:W-:Y:S01]  /*15980*/  ISETP.LT.AND P1, PT, R0, UR4, !P0 ;  /* 0x0000000400007c0c */ /* 0x000fe2000c721270 */
[C---:B------:R-:W-:Y:S01]  /*15990*/  VIADD R0, R237.reuse, UR5 ;  /* 0x00000005ed007c36 */ /* 0x040fe20008000000 */
[----:B------:R-:W-:Y:S01]  /*159a0*/  LEA R236, P6, R237, R2, 0x2 ;  /* 0x00000002edec7211 */ /* 0x000fe200078c10ff */
[----:B------:R-:W-:-:S03]  /*159b0*/  ULDC UR4, c[0x0][0x22c] ;  /* 0x00008b0000047ab9 */ /* 0x000fc60000000800 */
[----:B------:R-:W-:Y:S01]  /*159c0*/  LEA.HI.X.SX32 R237, R237, R3, 0x2, P6 ;  /* 0x00000003eded7211 */ /* 0x000fe200030f16ff */
[----:B--2---:R2:W-:Y:S01]  /*159d0*/  @P5 STG.E desc[UR16][R10.64], R238 ;  /* 0x000000ee0a005986 */ /* 0x0045e2000c101910 */
[----:B------:R-:W-:Y:S01]  /*159e0*/  ISETP.LT.AND P5, PT, R9, UR4, !P0 ;  /* 0x0000000409007c0c */ /* 0x000fe2000c7a1270 */
[----:B------:R-:W-:Y:S01]  /*159f0*/  VIADD R9, R0, UR5 ;  /* 0x0000000500097c36 */ /* 0x000fe20008000000 */
[----:B------:R-:W-:Y:S01]  /*15a00*/  ULDC UR4, c[0x0][0x22c] ;  /* 0x00008b0000047ab9 */ /* 0x000fe20000000800 */
[----:B------:R1:W-:Y:S01]  /*15a10*/  @P4 STG.E desc[UR16][R236.64], R249 ;  /* 0x000000f9ec004986 */ /* 0x0003e2000c101910 */
[----:B--2---:R-:W-:Y:S01]  /*15a20*/  VIADD R238, R8, 0x10 ;  /* 0x0000001008ee7836 */ /* 0x004fe20000000000 */
[----:B------:R-:W-:-:S04]  /*15a30*/  LEA R10, P6, R0, R2, 0x2 ;  /* 0x00000002000a7211 */ /* 0x000fc800078c10ff */
[-C--:B------:R-:W-:Y:S02]  /*15a40*/  LEA.HI.X.SX32 R11, R0, R3.reuse, 0x2, P6 ;  /* 0x00000003000b7211 */ /* 0x080fe400030f16ff */
[----:B------:R-:W-:Y:S01]  /*15a50*/  ISETP.LT.AND P4, PT, R238, UR4, !P0 ;  /* 0x00000004ee007c0c */ /* 0x000fe2000c781270 */
[C---:B------:R-:W-:Y:S01]  /*15a60*/  VIADD R238, R9.reuse, UR5 ;  /* 0x0000000509ee7c36 */ /* 0x040fe20008000000 */
[CC--:B-1----:R-:W-:Y:S01]  /*15a70*/  LEA R236, P6, R9.reuse, R2.reuse, 0x2 ;  /* 0x0000000209ec7211 */ /* 0x0c2fe200078c10ff */
[----:B------:R-:W-:Y:S01]  /*15a80*/  VIADD R0, R8, 0x11 ;  /* 0x0000001108007836 */ /* 0x000fe20000000000 */
[----:B----4-:R1:W-:Y:S01]  /*15a90*/  @P3 STG.E desc[UR16][R10.64], R248 ;  /* 0x000000f80a003986 */ /* 0x0103e2000c101910 */
[----:B------:R-:W-:Y:S01]  /*15aa0*/  ULDC UR4, c[0x0][0x22c] ;  /* 0x00008b0000047ab9 */ /* 0x000fe20000000800 */
[----:B------:R-:W-:Y:S02]  /*15ab0*/  LEA.HI.X.SX32 R237, R9, R3, 0x2, P6 ;  /* 0x0000000309ed7211 */ /* 0x000fe400030f16ff */
[----:B------:R-:W-:Y:S01]  /*15ac0*/  ISETP.LT.AND P3, PT, R0, UR4, !P0 ;  /* 0x0000000400007c0c */ /* 0x000fe2000c761270 */
[----:B------:R-:W-:Y:S01]  /*15ad0*/  VIADD R0, R8, 0x12 ;  /* 0x0000001208007836 */ /* 0x000fe20000000000 */
[----:B------:R-:W-:Y:S01]  /*15ae0*/  ULDC UR4, c[0x0][0x22c] ;  /* 0x00008b0000047ab9 */ /* 0x000fe20000000800 */
[----:B-1----:R-:W-:-:S04]  /*15af0*/  LEA R10, P6, R238, R2, 0x2 ;  /* 0x00000002ee0a7211 */ /* 0x002fc800078c10ff */
[CC--:B------:R-:W-:Y:S01]  /*15b00*/  LEA.HI.X.SX32 R11, R238.reuse, R3.reuse, 0x2, P6 ;  /* 0x00000003ee0b7211 */ /* 0x0c0fe200030f16ff */
[----:B------:R-:W-:Y:S01]  /*15b10*/  VIADD R238, R238, UR5 ;  /* 0x00000005eeee7c36 */ /* 0x000fe20008000000 */
[----:B------:R-:W-:Y:S01]  /*15b20*/  @P2 STG.E desc[UR16][R236.64], R250 ;  /* 0x000000faec002986 */ /* 0x000fe2000c101910 */
[----:B------:R-:W-:Y:S01]  /*15b30*/  ISETP.LT.AND P2, PT, R0, UR4, !P0 ;  /* 0x0000000400007c0c */ /* 0x000fe2000c741270 */
[----:B------:R-:W-:Y:S01]  /*15b40*/  VIADD R0, R8, 0x13 ;  /* 0x0000001308007836 */ /* 0x000fe20000000000 */
[----:B------:R-:W-:Y:S01]  /*15b50*/  ULDC UR4, c[0x0][0x22c] ;  /* 0x00008b0000047ab9 */ /* 0x000fe20000000800 */
[----:B---3--:R1:W-:Y:S01]  /*15b60*/  @P1 STG.E desc[UR16][R10.64], R239 ;  /* 0x000000ef0a001986 */ /* 0x0083e2000c101910 */
[C---:B------:R-:W-:Y:S01]  /*15b70*/  LEA R248, P1, R238.reuse, R2, 0x2 ;  /* 0x00000002eef87211 */ /* 0x040fe200078210ff */
[C---:B------:R-:W-:Y:S01]  /*15b80*/  VIADD R9, R238.reuse, UR5 ;  /* 0x00000005ee097c36 */ /* 0x040fe20008000000 */
[----:B------:R-:W-:Y:S02]  /*15b90*/  ULDC UR5, c[0x0][0x22c] ;  /* 0x00008b0000057ab9 */ /* 0x000fe40000000800 */
[----:B------:R-:W-:-:S02]  /*15ba0*/  LEA.HI.X.SX32 R249, R238, R3, 0x2, P1 ;  /* 0x00000003eef97211 */ /* 0x000fc400008f16ff */
[----:B------:R-:W-:Y:S01]  /*15bb0*/  ISETP.LT.AND P1, PT, R0, UR4, !P0 ;  /* 0x0000000400007c0c */ /* 0x000fe2000c721270 */
[----:B------:R-:W-:Y:S01]  /*15bc0*/  VIADD R0, R8, 0x14 ;  /* 0x0000001408007836 */ /* 0x000fe20000000000 */
[C---:B------:R-:W-:Y:S01]  /*15bd0*/  LEA R238, P6, R9.reuse, R2, 0x2 ;  /* 0x0000000209ee7211 */ /* 0x040fe200078c10ff */
[----:B------:R-:W-:Y:S01]  /*15be0*/  ULDC UR4, c[0x0][0x22c] ;  /* 0x00008b0000047ab9 */ /* 0x000fe20000000800 */
[----:B------:R-:W-:Y:S02]  /*15bf0*/  @P5 STG.E desc[UR16][R248.64], R251 ;  /* 0x000000fbf8005986 */ /* 0x000fe4000c101910 */
[----:B------:R-:W-:Y:S01]  /*15c00*/  ISETP.LT.AND P5, PT, R0, UR4, !P0 ;  /* 0x0000000400007c0c */ /* 0x000fe2000c7a1270 */
[----:B------:R-:W-:Y:S01]  /*15c10*/  ULDC UR4, c[0x0][0x248] ;  /* 0x0000920000047ab9 */ /* 0x000fe20000000800 */
[C---:B-1----:R-:W-:Y:S01]  /*15c20*/  LEA.HI.X.SX32 R239, R9.reuse, R3, 0x2, P6 ;  /* 0x0000000309ef7211 */ /* 0x042fe200030f16ff */
[----:B------:R-:W-:Y:S01]  /*15c30*/  VIADD R9, R9, UR4 ;  /* 0x0000000409097c36 */ /* 0x000fe20008000000 */
[----:B------:R-:W-:Y:S01]  /*15c40*/  ULDC UR4, c[0x0][0x248] ;  /* 0x0000920000047ab9 */ /* 0x000fe20000000800 */
[----:B------:R-:W-:-:S02]  /*15c50*/  VIADD R0, R8, 0x15 ;  /* 0x0000001508007836 */ /* 0x000fc40000000000 */
[C---:B------:R-:W-:Y:S01]  /*15c60*/  VIADD R11, R9.reuse, UR4 ;  /* 0x00000004090b7c36 */ /* 0x040fe20008000000 */
[CC--:B------:R-:W-:Y:S01]  /*15c70*/  LEA R236, P6, R9.reuse, R2.reuse, 0x2 ;  /* 0x0000000209ec7211 */ /* 0x0c0fe200078c10ff */
[----:B------:R-:W-:Y:S01]  /*15c80*/  ULDC UR4, c[0x0][0x248] ;  /* 0x0000920000047ab9 */ /* 0x000fe20000000800 */
[----:B------:R1:W-:Y:S02]  /*15c90*/  @P4 STG.E desc[UR16][R238.64], R244 ;  /* 0x000000f4ee004986 */ /* 0x0003e4000c101910 */
[-C--:B------:R-:W-:Y:S01]  /*15ca0*/  LEA.HI.X.SX32 R237, R9, R3.reuse, 0x2, P6 ;  /* 0x0000000309ed7211 */ /* 0x080fe200030f16ff */
[C---:B------:R-:W-:Y:S01]  /*15cb0*/  VIADD R9, R11.reuse, UR4 ;  /* 0x000000040b097c36 */ /* 0x040fe20008000000 */
[CC--:B------:R-:W-:Y:S01]  /*15cc0*/  LEA R10, P6, R11.reuse, R2.reuse, 0x2 ;  /* 0x000000020b0a7211 */ /* 0x0c0fe200078c10ff */
[----:B------:R-:W-:Y:S01]  /*15cd0*/  ULDC UR4, c[0x0][0x248] ;  /* 0x0000920000047ab9 */ /* 0x000fe20000000800 */
[----:B------:R-:W-:Y:S01]  /*15ce0*/  ISETP.LT.AND P4, PT, R0, UR5, !P0 ;  /* 0x0000000500007c0c */ /* 0x000fe2000c781270 */
[----:B------:R-:W-:Y:S01]  /*15cf0*/  VIADD R0, R8, 0x16 ;  /* 0x0000001608007836 */ /* 0x000fe20000000000 */
[----:B------:R-:W-:Y:S01]  /*15d00*/  LEA.HI.X.SX32 R11, R11, R3, 0x2, P6 ;  /* 0x000000030b0b7211 */ /* 0x000fe200030f16ff */
[----:B------:R-:W-:Y:S01]  /*15d10*/  ULDC UR5, c[0x0][0x22c] ;  /* 0x00008b0000057ab9 */ /* 0x000fe20000000800 */
[----:B------:R2:W-:Y:S01]  /*15d20*/  @P3 STG.E desc[UR16][R236.64], R16 ;  /* 0x00000010ec003986 */ /* 0x0005e2000c101910 */
[----:B-1----:R-:W-:-:S02]  /*15d30*/  LEA R238, P6, R9, R2, 0x2 ;  /* 0x0000000209ee7211 */ /* 0x002fc400078c10ff */
[----:B------:R-:W-:Y:S01]  /*15d40*/  ISETP.LT.AND P3, PT, R0, UR5, !P0 ;  /* 0x0000000500007c0c */ /* 0x000fe2000c761270 */
[----:B------:R-:W-:Y:S01]  /*15d50*/  VIADD R0, R8, 0x17 ;  /* 0x0000001708007836 */ /* 0x000fe20000000000 */
[CC--:B------:R-:W-:Y:S01]  /*15d60*/  LEA.HI.X.SX32 R239, R9.reuse, R3.reuse, 0x2, P6 ;  /* 0x0000000309ef7211 */ /* 0x0c0fe200030f16ff */
[----:B------:R-:W-:Y:S01]  /*15d70*/  VIADD R9, R9, UR4 ;  /* 0x0000000409097c36 */ /* 0x000fe20008000000 */
[----:B------:R-:W-:Y:S01]  /*15d80*/  ULDC UR5, c[0x0][0x22c] ;  /* 0x00008b0000057ab9 */ /* 0x000fe20000000800 */
[----:B------:R1:W-:Y:S01]  /*15d90*/  @P2 STG.E desc[UR16][R10.64], R245 ;  /* 0x000000f50a002986 */ /* 0x0003e2000c101910 */
[----:B------:R-:W-:Y:S01]  /*15da0*/  ISETP.LT.AND P2, PT, R0, UR5, !P0 ;  /* 0x0000000500007c0c */ /* 0x000fe2000c741270 */
[----:B------:R-:W-:Y:S01]  /*15db0*/  ULDC UR4, c[0x0][0x248] ;  /* 0x0000920000047ab9 */ /* 0x000fe20000000800 */
[----:B------:R-:W-:Y:S01]  /*15dc0*/  VIADD R0, R8, 0x18 ;  /* 0x0000001808007836 */ /* 0x000fe20000000000 */
[----:B------:R3:W-:Y:S01]  /*15dd0*/  @P1 STG.E desc[UR16][R238.64], R17 ;  /* 0x00000011ee001986 */ /* 0x0007e2000c101910 */
[C---:B--2---:R-:W-:Y:S01]  /*15de0*/  LEA R236, P1, R9.reuse, R2, 0x2 ;  /* 0x0000000209ec7211 */ /* 0x044fe200078210ff */
[C---:B------:R-:W-:Y:S01]  /*15df0*/  VIADD R16, R9.reuse, UR4 ;  /* 0x0000000409107c36 */ /* 0x040fe20008000000 */
[----:B------:R-:W-:Y:S01]  /*15e00*/  ULDC UR4, c[0x0][0x22c] ;  /* 0x00008b0000047ab9 */ /* 0x000fe20000000800 */
[----:B------:R-:W-:Y:S01]  /*15e10*/  ULDC UR5, c[0x0][0x22c] ;  /* 0x00008b0000057ab9 */ /* 0x000fe20000000800 */
[----:B------:R-:W-:-:S02]  /*15e20*/  LEA.HI.X.SX32 R237, R9, R3, 0x2, P1 ;  /* 0x0000000309ed7211 */ /* 0x000fc400008f16ff */
[----:B------:R-:W-:Y:S01]  /*15e30*/  ISETP.LT.AND P1, PT, R0, UR4, !P0 ;  /* 0x0000000400007c0c */ /* 0x000fe2000c721270 */
[----:B------:R-:W-:Y:S01]  /*15e40*/  VIADD R0, R8, 0x19 ;  /* 0x0000001908007836 */ /* 0x000fe20000000000 */
[----:B------:R-:W-:Y:S01]  /*15e50*/  LEA R244, P6, R16, R2, 0x2 ;  /* 0x0000000210f47211 */ /* 0x000fe200078c10ff */
        /* <DEDUP_REMOVED lines=12> */
[-C--:B------:R-:W-:Y:S02]  /*15f20*/  LEA.HI.X.SX32 R11, R16, R3.reuse, 0x2, P6 ;  /* 0x00000003100b7211 */ /* 0x080fe400030f16ff */
[C---:B------:R-:W-:Y:S02]  /*15f30*/  LEA R16, P6, R9.reuse, R2, 0x2 ;  /* 0x0000000209107211 */ /* 0x040fe400078c10ff */
[----:B------:R-:W-:Y:S01]  /*15f40*/  ISETP.LT.AND P4, PT, R0, UR5, !P0 ;  /* 0x0000000500007c0c */ /* 0x000fe2000c781270 */
[----:B------:R-:W-:Y:S01]  /*15f50*/  VIADD R0, R8, 0x1b ;  /* 0x0000001b08007836 */ /* 0x000fe20000000000 */
[C---:B---3--:R-:W-:Y:S01]  /*15f60*/  LEA.HI.X.SX32 R17, R9.reuse, R3, 0x2, P6 ;  /* 0x0000000309117211 */ /* 0x048fe200030f16ff */
[----:B------:R-:W-:Y:S01]  /*15f70*/  ULDC UR5, c[0x0][0x22c] ;  /* 0x00008b0000057ab9 */ /* 0x000fe20000000800 */
[----:B-1----:R-:W-:Y:S01]  /*15f80*/  VIADD R18, R9, UR4 ;  /* 0x0000000409127c36 */ /* 0x002fe20008000000 */
[----:B------:R1:W-:Y:S01]  /*15f90*/  @P3 STG.E desc[UR16][R10.64], R247 ;  /* 0x000000f70a003986 */ /* 0x0003e2000c101910 */
[----:B------:R-:W-:Y:S01]  /*15fa0*/  ISETP.LT.AND P3, PT, R0, UR5, !P0 ;  /* 0x0000000500007c0c */ /* 0x000fe2000c761270 */
[----:B------:R-:W-:-:S02]  /*15fb0*/  ULDC UR4, c[0x0][0x248] ;  /* 0x0000920000047ab9 */ /* 0x000fc40000000800 */
[-C--:B------:R-:W-:Y:S01]  /*15fc0*/  LEA R236, P6, R18, R2.reuse, 0x2 ;  /* 0x0000000212ec7211 */ /* 0x080fe200078c10ff */
[----:B------:R-:W-:Y:S01]  /*15fd0*/  VIADD R0, R8, 0x1c ;  /* 0x0000001c08007836 */ /* 0x000fe20000000000 */
[----:B------:R-:W-:Y:S02]  /*15fe0*/  ULDC UR5, c[0x0][0x22c] ;  /* 0x00008b0000057ab9 */ /* 0x000fe40000000800 */
[CC--:B------:R-:W-:Y:S01]  /*15ff0*/  LEA.HI.X.SX32 R237, R18.reuse, R3.reuse, 0x2, P6 ;  /* 0x0000000312ed7211 */ /* 0x0c0fe200030f16ff */
[----:B------:R-:W-:Y:S01]  /*16000*/  VIADD R18, R18, UR4 ;  /* 0x0000000412127c36 */ /* 0x000fe20008000000 */
[----:B------:R2:W-:Y:S01]  /*16010*/  @P2 STG.E desc[UR16][R16.64], R19 ;  /* 0x0000001310002986 */ /* 0x0005e2000c101910 */
[----:B------:R-:W-:Y:S01]  /*16020*/  ISETP.LT.AND P2, PT, R0, UR5, !P0 ;  /* 0x0000000500007c0c */ /* 0x000fe2000c741270 */
[----:B------:R-:W-:Y:S01]  /*16030*/  ULDC UR4, c[0x0][0x248] ;  /* 0x0000920000047ab9 */ /* 0x000fe20000000800 */
[----:B------:R-:W-:Y:S01]  /*16040*/  VIADD R0, R8, 0x1d ;  /* 0x0000001d08007836 */ /* 0x000fe20000000000 */
[----:B------:R3:W-:Y:S01]  /*16050*/  @P1 STG.E desc[UR16][R236.64], R4 ;  /* 0x00000004ec001986 */ /* 0x0007e2000c101910 */
[C---:B-1----:R-:W-:Y:S01]  /*16060*/  LEA R10, P1, R18.reuse, R2, 0x2 ;  /* 0x00000002120a7211 */ /* 0x042fe200078210ff */
[C---:B------:R-:W-:Y:S01]  /*16070*/  VIADD R9, R18.reuse, UR4 ;  /* 0x0000000412097c36 */ /* 0x040fe20008000000 */
[----:B------:R-:W-:Y:S01]  /*16080*/  ULDC UR4, c[0x0][0x22c] ;  /* 0x00008b0000047ab9 */ /* 0x000fe20000000800 */
[----:B------:R-:W-:Y:S01]  /*16090*/  ULDC UR5, c[0x0][0x22c] ;  /* 0x00008b0000057ab9 */ /* 0x000fe20000000800 */
[----:B------:R-:W-:-:S02]  /*160a0*/  LEA.HI.X.SX32 R11, R18, R3, 0x2, P1 ;  /* 0x00000003120b7211 */ /* 0x000fc400008f16ff */
[----:B------:R-:W-:Y:S01]  /*160b0*/  ISETP.LT.AND P1, PT, R0, UR4, !P0 ;  /* 0x0000000400007c0c */ /* 0x000fe2000c721270 */
[----:B------:R-:W-:Y:S01]  /*160c0*/  VIADD R0, R8, 0x1e ;  /* 0x0000001e08007836 */ /* 0x000fe20000000000 */
[C---:B--2---:R-:W-:Y:S01]  /*160d0*/  LEA R16, P6, R9.reuse, R2, 0x2 ;  /* 0x0000000209107211 */ /* 0x044fe200078c10ff */
[----:B------:R-:W-:Y:S01]  /*160e0*/  ULDC UR4, c[0x0][0x22c] ;  /* 0x00008b0000047ab9 */ /* 0x000fe20000000800 */
[----:B------:R1:W-:Y:S02]  /*160f0*/  @P5 STG.E desc[UR16][R10.64], R24 ;  /* 0x000000180a005986 */ /* 0x0003e4000c101910 */
[----:B------:R-:W-:Y:S01]  /*16100*/  ISETP.LT.AND P5, PT, R0, UR4, !P0 ;  /* 0x0000000400007c0c */ /* 0x000fe2000c7a1270 */
[----:B------:R-:W-:Y:S01]  /*16110*/  ULDC UR4, c[0x0][0x248] ;  /* 0x0000920000047ab9 */ /* 0x000fe20000000800 */
[C---:B------:R-:W-:Y:S01]  /*16120*/  LEA.HI.X.SX32 R17, R9.reuse, R3, 0x2, P6 ;  /* 0x0000000309117211 */ /* 0x040fe200030f16ff */
[----:B------:R-:W-:Y:S01]  /*16130*/  VIADD R9, R9, UR4 ;  /* 0x0000000409097c36 */ /* 0x000fe20008000000 */
[----:B------:R-:W-:Y:S01]  /*16140*/  ULDC UR4, c[0x0][0x248] ;  /* 0x0000920000047ab9 */ /* 0x000fe20000000800 */
[----:B------:R-:W-:-:S02]  /*16150*/  VIADD R0, R8, 0x1f ;  /* 0x0000001f08007836 */ /* 0x000fc40000000000 */
[C---:B---3--:R-:W-:Y:S01]  /*16160*/  VIADD R4, R9.reuse, UR4 ;  /* 0x0000000409047c36 */ /* 0x048fe20008000000 */
[CC--:B------:R-:W-:Y:S01]  /*16170*/  LEA R18, P6, R9.reuse, R2.reuse, 0x2 ;  /* 0x0000000209127211 */ /* 0x0c0fe200078c10ff */
[----:B------:R-:W-:Y:S01]  /*16180*/  ULDC UR4, c[0x0][0x248] ;  /* 0x0000920000047ab9 */ /* 0x000fe20000000800 */
[----:B------:R2:W-:Y:S02]  /*16190*/  @P4 STG.E desc[UR16][R16.64], R5 ;  /* 0x0000000510004986 */ /* 0x0005e4000c101910 */
[-C--:B------:R-:W-:Y:S01]  /*161a0*/  LEA.HI.X.SX32 R19, R9, R3.reuse, 0x2, P6 ;  /* 0x0000000309137211 */ /* 0x080fe200030f16ff */
[C---:B------:R-:W-:Y:S01]  /*161b0*/  VIADD R9, R4.reuse, UR4 ;  /* 0x0000000404097c36 */ /* 0x040fe20008000000 */
[-C--:B-1----:R-:W-:Y:S01]  /*161c0*/  LEA R10, P6, R4, R2.reuse, 0x2 ;  /* 0x00000002040a7211 */ /* 0x082fe200078c10ff */
[----:B------:R-:W-:Y:S01]  /*161d0*/  ULDC UR4, c[0x0][0x248] ;  /* 0x0000920000047ab9 */ /* 0x000fe20000000800 */
[----:B------:R-:W-:Y:S01]  /*161e0*/  ISETP.LT.AND P4, PT, R0, UR5, !P0 ;  /* 0x0000000500007c0c */ /* 0x000fe2000c781270 */
[----:B------:R-:W-:Y:S01]  /*161f0*/  VIADD R0, R8, 0x20 ;  /* 0x0000002008007836 */ /* 0x000fe20000000000 */
[-C--:B------:R-:W-:Y:S01]  /*16200*/  LEA.HI.X.SX32 R11, R4, R3.reuse, 0x2, P6 ;  /* 0x00000003040b7211 */ /* 0x080fe200030f16ff */
[----:B------:R-:W-:Y:S01]  /*16210*/  ULDC UR5, c[0x0][0x22c] ;  /* 0x00008b0000057ab9 */ /* 0x000fe20000000800 */
[CC--:B------:R-:W-:Y:S01]  /*16220*/  LEA R4, P6, R9.reuse, R2.reuse, 0x2 ;  /* 0x0000000209047211 */ /* 0x0c0fe200078c10ff */
[----:B------:R1:W-:Y:S01]  /*16230*/  @P3 STG.E desc[UR16][R18.64], R25 ;  /* 0x0000001912003986 */ /* 0x0003e2000c101910 */
[----:B------:R-:W-:Y:S01]  /*16240*/  ISETP.LT.AND P3, PT, R0, UR5, !P0 ;  /* 0x0000000500007c0c */ /* 0x000fe2000c761270 */
[----:B------:R-:W-:Y:S01]  /*16250*/  VIADD R0, R8, 0x21 ;  /* 0x0000002108007836 */ /* 0x000fe20000000000 */
[CC--:B--2---:R-:W-:Y:S01]  /*16260*/  LEA.HI.X.SX32 R5, R9.reuse, R3.reuse, 0x2, P6 ;  /* 0x0000000309057211 */ /* 0x0c4fe200030f16ff */
[----:B------:R-:W-:Y:S01]  /*16270*/  VIADD R9, R9, UR4 ;  /* 0x0000000409097c36 */ /* 0x000fe20008000000 */
[----:B------:R-:W-:Y:S01]  /*16280*/  ULDC UR5, c[0x0][0x22c] ;  /* 0x00008b0000057ab9 */ /* 0x000fe20000000800 */
[----:B------:R2:W-:Y:S01]  /*16290*/  @P2 STG.E desc[UR16][R10.64], R6 ;  /* 0x000000060a002986 */ /* 0x0005e2000c101910 */
[----:B------:R-:W-:Y:S01]  /*162a0*/  ISETP.LT.AND P2, PT, R0, UR5, !P0 ;  /* 0x0000000500007c0c */ /* 0x000fe2000c741270 */
[----:B------:R-:W-:Y:S01]  /*162b0*/  ULDC UR4, c[0x0][0x248] ;  /* 0x0000920000047ab9 */ /* 0x000fe20000000800 */
[----:B------:R-:W-:Y:S01]  /*162c0*/  VIADD R0, R8, 0x22 ;  /* 0x0000002208007836 */ /* 0x000fe20000000000 */
[----:B------:R3:W-:Y:S01]  /*162d0*/  @P1 STG.E desc[UR16][R4.64], R26 ;  /* 0x0000001a04001986 */ /* 0x0007e2000c101910 */
[C---:B------:R-:W-:Y:S01]  /*162e0*/  LEA R16, P1, R9.reuse, R2, 0x2 ;  /* 0x0000000209107211 */ /* 0x040fe200078210ff */
[C---:B-1----:R-:W-:Y:S01]  /*162f0*/  VIADD R18, R9.reuse, UR4 ;  /* 0x0000000409127c36 */ /* 0x042fe20008000000 */
[----:B------:R-:W-:Y:S01]  /*16300*/  ULDC UR4, c[0x0][0x22c] ;  /* 0x00008b0000047ab9 */ /* 0x000fe20000000800 */
[----:B------:R-:W-:Y:S01]  /*16310*/  ULDC UR5, c[0x0][0x22c] ;  /* 0x00008b0000057ab9 */ /* 0x000fe20000000800 */
[----:B------:R-:W-:-:S02]  /*16320*/  LEA.HI.X.SX32 R17, R9, R3, 0x2, P1 ;  /* 0x0000000309117211 */ /* 0x000fc400008f16ff */
[----:B------:R-:W-:Y:S01]  /*16330*/  ISETP.LT.AND P1, PT, R0, UR4, !P0 ;  /* 0x0000000400007c0c */ /* 0x000fe2000c721270 */
[----:B------:R-:W-:Y:S01]  /*16340*/  VIADD R0, R8, 0x23 ;  /* 0x0000002308007836 */ /* 0x000fe20000000000 */
[----:B--2---:R-:W-:Y:S01]  /*16350*/  LEA R10, P6, R18, R2, 0x2 ;  /* 0x00000002120a7211 */ /* 0x004fe200078c10ff */
        /* <DEDUP_REMOVED lines=8> */
[C---:B------:R-:W-:Y:S01]  /*163e0*/  VIADD R9, R18.reuse, UR4 ;  /* 0x0000000412097c36 */ /* 0x040fe20008000000 */
[CC--:B---3--:R-:W-:Y:S01]  /*163f0*/  LEA R4, P6, R18.reuse, R2.reuse, 0x2 ;  /* 0x0000000212047211 */ /* 0x0c8fe200078c10ff */
[----:B------:R-:W-:Y:S01]  /*16400*/  ULDC UR4, c[0x0][0x248] ;  /* 0x0000920000047ab9 */ /* 0x000fe20000000800 */
[----:B------:R2:W-:Y:S01]  /*16410*/  @P4 STG.E desc[UR16][R10.64], R27 ;  /* 0x0000001b0a004986 */ /* 0x0005e2000c101910 */
[C---:B-1----:R-:W-:Y:S01]  /*16420*/  VIADD R16, R9.reuse, UR4 ;  /* 0x0000000409107c36 */ /* 0x042fe20008000000 */
[-C--:B------:R-:W-:Y:S01]  /*16430*/  LEA.HI.X.SX32 R5, R18, R3.reuse, 0x2, P6 ;  /* 0x0000000312057211 */ /* 0x080fe200030f16ff */
[----:B------:R-:W-:Y:S01]  /*16440*/  ULDC UR4, c[0x0][0x248] ;  /* 0x0000920000047ab9 */ /* 0x000fe20000000800 */
[CC--:B------:R-:W-:Y:S02]  /*16450*/  LEA R6, P6, R9.reuse, R2.reuse, 0x2 ;  /* 0x0000000209067211 */ /* 0x0c0fe400078c10ff */
[----:B------:R-:W-:Y:S01]  /*16460*/  ISETP.LT.AND P4, PT, R0, UR5, !P0 ;  /* 0x0000000500007c0c */ /* 0x000fe2000c781270 */
[----:B------:R-:W-:Y:S01]  /*16470*/  VIADD R0, R8, 0x25 ;  /* 0x0000002508007836 */ /* 0x000fe20000000000 */
[----:B------:R-:W-:Y:S01]  /*16480*/  LEA.HI.X.SX32 R7, R9, R3, 0x2, P6 ;  /* 0x0000000309077211 */ /* 0x000fe200030f16ff */
[----:B------:R-:W-:Y:S01]  /*16490*/  ULDC UR5, c[0x0][0x22c] ;  /* 0x00008b0000057ab9 */ /* 0x000fe20000000800 */
[----:B------:R1:W-:Y:S01]  /*164a0*/  @P3 STG.E desc[UR16][R4.64], R12 ;  /* 0x0000000c04003986 */ /* 0x0003e2000c101910 */
[----:B--2---:R-:W-:-:S02]  /*164b0*/  LEA R10, P6, R16, R2, 0x2 ;  /* 0x00000002100a7211 */ /* 0x004fc400078c10ff */
        /* <DEDUP_REMOVED lines=17> */
[CC--:B--2---:R-:W-:Y:S01]  /*165d0*/  LEA R6, P6, R9.reuse, R2.reuse, 0x2 ;  /* 0x0000000209067211 */ /* 0x0c4fe200078c10ff */
[----:B------:R-:W-:Y:S01]  /*165e0*/  ULDC UR4, c[0x0][0x22c] ;  /* 0x00008b0000047ab9 */ /* 0x000fe20000000800 */
[----:B------:R1:W-:Y:S02]  /*165f0*/  @P5 STG.E desc[UR16][R4.64], R33 ;  /* 0x0000002104005986 */ /* 0x0003e4000c101910 */
[----:B------:R-:W-:Y:S01]  /*16600*/  ISETP.LT.AND P5, PT, R0, UR4, !P0 ;  /* 0x0000000400007c0c */ /* 0x000fe2000c7a1270 */
[----:B------:R-:W-:Y:S01]  /*16610*/  ULDC UR4, c[0x0][0x248] ;  /* 0x0000920000047ab9 */ /* 0x000fe20000000800 */
[CC--:B------:R-:W-:Y:S01]  /*16620*/  LEA.HI.X.SX32 R7, R9.reuse, R3.reuse, 0x2, P6 ;  /* 0x0000000309077211 */ /* 0x0c0fe200030f16ff */
[----:B------:R-:W-:Y:S01]  /*16630*/  VIADD R9, R9, UR4 ;  /* 0x0000000409097c36 */ /* 0x000fe20008000000 */
[----:B------:R-:W-:Y:S01]  /*16640*/  ULDC UR4, c[0x0][0x248] ;  /* 0x0000920000047ab9 */ /* 0x000fe20000000800 */
[----:B------:R-:W-:Y:S01]  /*16650*/  VIADD R0, R8, 0x29 ;  /* 0x0000002908007836 */ /* 0x000fe20000000000 */
[----:B------:R-:W2:Y:S01]  /*16660*/  LDS.128 R16, [R252] ;  /* 0x00000000fc107984 */ /* 0x000ea20000000c00 */
[C---:B------:R-:W-:Y:S01]  /*16670*/  VIADD R12, R9.reuse, UR4 ;  /* 0x00000004090c7c36 */ /* 0x040fe20008000000 */
[CC--:B---3--:R-:W-:Y:S01]  /*16680*/  LEA R10, P6, R9.reuse, R2.reuse, 0x2 ;  /* 0x00000002090a7211 */ /* 0x0c8fe200078c10ff */
        /* <DEDUP_REMOVED lines=8> */
[----:B------:R-:W-:Y:S01]  /*16710*/  LEA.HI.X.SX32 R5, R12, R3, 0x2, P6 ;  /* 0x000000030c057211 */ /* 0x000fe200030f16ff */
[----:B------:R-:W-:Y:S01]  /*16720*/  ULDC UR5, c[0x0][0x22c] ;  /* 0x00008b0000057ab9 */ /* 0x000fe20000000800 */
[----:B------:R1:W-:Y:S01]  /*16730*/  @P3 STG.E desc[UR16][R10.64], R34 ;  /* 0x000000220a003986 */ /* 0x0003e2000c101910 */
[----:B---3--:R-:W-:-:S02]  /*16740*/  LEA R6, P6, R9, R2, 0x2 ;  /* 0x0000000209067211 */ /* 0x008fc400078c10ff */
        /* <DEDUP_REMOVED lines=17> */
[----:B---3--:R-:W-:Y:S01]  /*16860*/  LEA R4, P6, R12, R2, 0x2 ;  /* 0x000000020c047211 */ /* 0x008fe200078c10ff */
        /* <DEDUP_REMOVED lines=9> */
[CC--:B----4-:R-:W-:Y:S01]  /*16900*/  LEA R6, P6, R12.reuse, R2.reuse, 0x2 ;  /* 0x000000020c067211 */ /* 0x0d0fe200078c10ff */
[----:B------:R-:W-:Y:S01]  /*16910*/  ULDC UR4, c[0x0][0x248] ;  /* 0x0000920000047ab9 */ /* 0x000fe20000000800 */
[----:B------:R3:W-:Y:S02]  /*16920*/  @P4 STG.E desc[UR16][R4.64], R40 ;  /* 0x0000002804004986 */ /* 0x0007e4000c101910 */
[-C--:B------:R-:W-:Y:S01]  /*16930*/  LEA.HI.X.SX32 R7, R12, R3.reuse, 0x2, P6 ;  /* 0x000000030c077211 */ /* 0x080fe200030f16ff */
[C---:B------:R-:W-:Y:S01]  /*16940*/  VIADD R12, R9.reuse, UR4 ;  /* 0x00000004090c7c36 */ /* 0x040fe20008000000 */
[CC--:B-1----:R-:W-:Y:S01]  /*16950*/  LEA R10, P6, R9.reuse, R2.reuse, 0x2 ;  /* 0x00000002090a7211 */ /* 0x0c2fe200078c10ff */
        /* <DEDUP_REMOVED lines=24> */
[C---:B---3--:R-:W-:Y:S01]  /*16ae0*/  LEA R10, P6, R9.reuse, R2, 0x2 ;  /* 0x00000002090a7211 */ /* 0x048fe200078c10ff */
        /* <DEDUP_REMOVED lines=1589> */
[----:B------:R-:W-:Y:S01]  /*1ce40*/  VIADD R0, R8, 0xf9 ;  /* 0x000000f908007836 */ /* 0x000fe20000000000 */
[----:B------:R-:W-:Y:S01]  /*1ce50*/  ULDC UR4, c[0x0][0x248] ;  /* 0x0000920000047ab9 */ /* 0x000fe20000000800 */
        /* <DEDUP_REMOVED lines=15> */
[----:B------:R-:W-:-:S03]  /*1cf50*/  ULDC UR4, c[0x0][0x248] ;  /* 0x0000920000047ab9 */ /* 0x000fc60000000800 */
[C---:B------:R-:W-:Y:S01]  /*1cf60*/  VIADD R12, R9.reuse, UR4 ;  /* 0x00000004090c7c36 */ /* 0x040fe20008000000 */
[----:B----4-:R-:W-:Y:S01]  /*1cf70*/  LEA R10, P6, R9, R2, 0x2 ;  /* 0x00000002090a7211 */ /* 0x010fe200078c10ff */
[----:B------:R-:W-:-:S03]  /*1cf80*/  ULDC UR4, c[0x0][0x248] ;  /* 0x0000920000047ab9 */ /* 0x000fc60000000800 */
[-C--:B------:R-:W-:Y:S01]  /*1cf90*/  LEA.HI.X.SX32 R11, R9, R3.reuse, 0x2, P6 ;  /* 0x00000003090b7211 */ /* 0x080fe200030f16ff */
[C---:B------:R-:W-:Y:S01]  /*1cfa0*/  VIADD R9, R12.reuse, UR4 ;  /* 0x000000040c097c36 */ /* 0x040fe20008000000 */
[-C--:B-1----:R-:W-:Y:S01]  /*1cfb0*/  LEA R4, P6, R12, R2.reuse, 0x2 ;  /* 0x000000020c047211 */ /* 0x082fe200078c10ff */
[----:B------:R-:W-:Y:S01]  /*1cfc0*/  VIADD R0, R8, 0xfb ;  /* 0x000000fb08007836 */ /* 0x000fe20000000000 */
[----:B------:R1:W-:Y:S01]  /*1cfd0*/  @P4 STG.E desc[UR16][R6.64], R235 ;  /* 0x000000eb06004986 */ /* 0x0003e2000c101910 */
[----:B------:R-:W-:Y:S01]  /*1cfe0*/  ULDC UR4, c[0x0][0x248] ;  /* 0x0000920000047ab9 */ /* 0x000fe20000000800 */
[-C--:B------:R-:W-:Y:S02]  /*1cff0*/  LEA.HI.X.SX32 R5, R12, R3.reuse, 0x2, P6 ;  /* 0x000000030c057211 */ /* 0x080fe400030f16ff */
[----:B------:R-:W-:Y:S01]  /*1d000*/  ISETP.LT.AND P4, PT, R0, UR5, !P0 ;  /* 0x0000000500007c0c */ /* 0x000fe2000c781270 */
[----:B------:R-:W-:Y:S01]  /*1d010*/  VIADD R0, R8, 0xfc ;  /* 0x000000fc08007836 */ /* 0x000fe20000000000 */
[----:B------:R-:W-:Y:S01]  /*1d020*/  ULDC UR5, c[0x0][0x22c] ;  /* 0x00008b0000057ab9 */ /* 0x000fe20000000800 */
[CC--:B-1----:R-:W-:Y:S01]  /*1d030*/  LEA R6, P6, R9.reuse, R2.reuse, 0x2 ;  /* 0x0000000209067211 */ /* 0x0c2fe200078c10ff */
[----:B------:R1:W-:Y:S03]  /*1d040*/  @P3 STG.E desc[UR16][R10.64], R243 ;  /* 0x000000f30a003986 */ /* 0x0003e6000c101910 */
[C---:B------:R-:W-:Y:S01]  /*1d050*/  LEA.HI.X.SX32 R7, R9.reuse, R3, 0x2, P6 ;  /* 0x0000000309077211 */ /* 0x040fe200030f16ff */
[----:B------:R-:W-:Y:S01]  /*1d060*/  VIADD R9, R9, UR4 ;  /* 0x0000000409097c36 */ /* 0x000fe20008000000 */
[----:B------:R-:W-:Y:S01]  /*1d070*/  ULDC UR4, c[0x0][0x248] ;  /* 0x0000920000047ab9 */ /* 0x000fe20000000800 */
[----:B------:R-:W-:Y:S01]  /*1d080*/  ISETP.LT.AND P3, PT, R0, UR5, !P0 ;  /* 0x0000000500007c0c */ /* 0x000fe2000c761270 */
[----:B------:R-:W-:Y:S01]  /*1d090*/  VIADD R0, R8, 0xfd ;  /* 0x000000fd08007836 */ /* 0x000fe20000000000 */
[----:B------:R-:W-:Y:S01]  /*1d0a0*/  ULDC UR5, c[0x0][0x22c] ;  /* 0x00008b0000057ab9 */ /* 0x000fe20000000800 */
[----:B-1----:R-:W-:Y:S01]  /*1d0b0*/  VIADD R11, R9, UR4 ;  /* 0x00000004090b7c36 */ /* 0x002fe20008000000 */
[----:B------:R-:W-:Y:S01]  /*1d0c0*/  ULDC UR4, c[0x0][0x248] ;  /* 0x0000920000047ab9 */ /* 0x000fe20000000800 */
[----:B------:R1:W-:Y:S01]  /*1d0d0*/  @P2 STG.E desc[UR16][R4.64], R148 ;  /* 0x0000009404002986 */ /* 0x0003e2000c101910 */
[----:B------:R-:W-:Y:S01]  /*1d0e0*/  ISETP.LT.AND P2, PT, R0, UR5, !P0 ;  /* 0x0000000500007c0c */ /* 0x000fe2000c741270 */
[C---:B------:R-:W-:Y:S01]  /*1d0f0*/  VIADD R13, R11.reuse, UR4 ;  /* 0x000000040b0d7c36 */ /* 0x040fe20008000000 */
[----:B------:R-:W-:Y:S01]  /*1d100*/  ULDC UR5, c[0x0][0x248] ;  /* 0x0000920000057ab9 */ /* 0x000fe20000000800 */
[----:B--2---:R2:W-:Y:S01]  /*1d110*/  @P1 STG.E desc[UR16][R6.64], R16 ;  /* 0x0000001006001986 */ /* 0x0045e2000c101910 */
[-C--:B------:R-:W-:Y:S01]  /*1d120*/  LEA R10, P6, R11, R2.reuse, 0x2 ;  /* 0x000000020b0a7211 */ /* 0x080fe200078c10ff */
[----:B------:R-:W-:Y:S01]  /*1d130*/  VIADD R14, R13, UR5 ;  /* 0x000000050d0e7c36 */ /* 0x000fe20008000000 */
[----:B------:R-:W-:Y:S01]  /*1d140*/  ULDC UR4, c[0x0][0x248] ;  /* 0x0000920000047ab9 */ /* 0x000fe20000000800 */
[----:B-1----:R-:W-:Y:S01]  /*1d150*/  LEA R4, P1, R9, R2, 0x2 ;  /* 0x0000000209047211 */ /* 0x002fe200078210ff */
[----:B------:R-:W-:-:S03]  /*1d160*/  VIADD R0, R8, 0xfe ;  /* 0x000000fe08007836 */ /* 0x000fc60000000000 */
[-C--:B------:R-:W-:Y:S01]  /*1d170*/  LEA.HI.X.SX32 R5, R9, R3.reuse, 0x2, P1 ;  /* 0x0000000309057211 */ /* 0x080fe200008f16ff */
[----:B------:R-:W-:Y:S01]  /*1d180*/  VIADD R9, R14, UR6 ;  /* 0x000000060e097c36 */ /* 0x000fe20008000000 */
[-C--:B--2---:R-:W-:Y:S01]  /*1d190*/  LEA R6, P1, R13, R2.reuse, 0x2 ;  /* 0x000000020d067211 */ /* 0x084fe200078210ff */
[----:B------:R-:W-:Y:S01]  /*1d1a0*/  VIADD R8, R8, 0xff ;  /* 0x000000ff08087836 */ /* 0x000fe20000000000 */
[-C--:B------:R-:W-:Y:S01]  /*1d1b0*/  LEA.HI.X.SX32 R11, R11, R3.reuse, 0x2, P6 ;  /* 0x000000030b0b7211 */ /* 0x080fe200030f16ff */
[----:B------:R-:W-:Y:S01]  /*1d1c0*/  VIADD R16, R9, UR4 ;  /* 0x0000000409107c36 */ /* 0x000fe20008000000 */
[----:B------:R-:W-:Y:S01]  /*1d1d0*/  LEA R12, P6, R14, R2, 0x2 ;  /* 0x000000020e0c7211 */ /* 0x000fe200078c10ff */
[----:B------:R-:W-:Y:S01]  /*1d1e0*/  ULDC UR4, c[0x0][0x22c] ;  /* 0x00008b0000047ab9 */ /* 0x000fe20000000800 */
[----:B------:R-:W-:Y:S02]  /*1d1f0*/  LEA.HI.X.SX32 R7, R13, R3, 0x2, P1 ;  /* 0x000000030d077211 */ /* 0x000fe400008f16ff */
[----:B------:R-:W-:-:S02]  /*1d200*/  ISETP.LT.AND P1, PT, R0, UR7, !P0 ;  /* 0x0000000700007c0c */ /* 0x000fc4000c721270 */
[----:B------:R-:W-:Y:S02]  /*1d210*/  ISETP.LT.AND P0, PT, R8, UR4, !P0 ;  /* 0x0000000408007c0c */ /* 0x000fe4000c701270 */
[-C--:B------:R-:W-:Y:S02]  /*1d220*/  LEA.HI.X.SX32 R13, R14, R3.reuse, 0x2, P6 ;  /* 0x000000030e0d7211 */ /* 0x080fe400030f16ff */
[CC--:B------:R-:W-:Y:S01]  /*1d230*/  LEA R14, P6, R9.reuse, R2.reuse, 0x2 ;  /* 0x00000002090e7211 */ /* 0x0c0fe200078c10ff */
[----:B------:R1:W-:Y:S03]  /*1d240*/  @P5 STG.E desc[UR16][R4.64], R149 ;  /* 0x0000009504005986 */ /* 0x0003e6000c101910 */
[----:B------:R-:W-:Y:S01]  /*1d250*/  LEA.HI.X.SX32 R15, R9, R3, 0x2, P6 ;  /* 0x00000003090f7211 */ /* 0x000fe200030f16ff */
[----:B------:R1:W-:Y:S01]  /*1d260*/  @P4 STG.E desc[UR16][R10.64], R17 ;  /* 0x000000110a004986 */ /* 0x0003e2000c101910 */
[----:B------:R-:W-:-:S03]  /*1d270*/  LEA R2, P6, R16, R2, 0x2 ;  /* 0x0000000210027211 */ /* 0x000fc600078c10ff */
[----:B------:R1:W-:Y:S04]  /*1d280*/  @P3 STG.E desc[UR16][R6.64], R150 ;  /* 0x0000009606003986 */ /* 0x0003e8000c101910 */
[----:B------:R1:W-:Y:S01]  /*1d290*/  @P2 STG.E desc[UR16][R12.64], R18 ;  /* 0x000000120c002986 */ /* 0x0003e2000c101910 */
[----:B------:R-:W-:-:S03]  /*1d2a0*/  LEA.HI.X.SX32 R3, R16, R3, 0x2, P6 ;  /* 0x0000000310037211 */ /* 0x000fc600030f16ff */
[----:B------:R1:W-:Y:S01]  /*1d2b0*/  @P1 STG.E desc[UR16][R14.64], R151 ;  /* 0x000000970e001986 */ /* 0x0003e2000c101910 */
[----:B------:R-:W-:Y:S05]  /*1d2c0*/  @!P0 EXIT ;  /* 0x000000000000894d */ /* 0x000fea0003800000 */
[----:B------:R-:W-:Y:S01]  /*1d2d0*/  STG.E desc[UR16][R2.64], R19 ;  /* 0x0000001302007986 */ /* 0x000fe2000c101910 */
[----:B------:R-:W-:Y:S05]  /*1d2e0*/  EXIT ;  /* 0x000000000000794d */ /* 0x000fea0003800000 */
.L_x_2:
[----:B------:R-:W-:-:S00]  /*1d2f0*/  BRA `(.L_x_2) ;  /* 0xfffffffc00fc7947 */ /* 0x000fc0000383ffff */
[----:B------:R-:W-:-:S00]  /*1d300*/  NOP ;  /* 0x0000000000007918 */ /* 0x000fc00000000000 */
[----:B------:R-:W-:-:S00]  /*1d310*/  NOP ;  /* 0x0000000000007918 */ /* 0x000fc00000000000 */
[----:B------:R-:W-:-:S00]  /*1d320*/  NOP ;  /* 0x0000000000007918 */ /* 0x000fc00000000000 */
[----:B------:R-:W-:-:S00]  /*1d330*/  NOP ;  /* 0x0000000000007918 */ /* 0x000fc00000000000 */
[----:B------:R-:W-:-:S00]  /*1d340*/  NOP ;  /* 0x0000000000007918 */ /* 0x000fc00000000000 */
[----:B------:R-:W-:-:S00]  /*1d350*/  NOP ;  /* 0x0000000000007918 */ /* 0x000fc00000000000 */
[----:B------:R-:W-:-:S00]  /*1d360*/  NOP ;  /* 0x0000000000007918 */ /* 0x000fc00000000000 */
[----:B------:R-:W-:-:S00]  /*1d370*/  NOP ;  /* 0x0000000000007918 */ /* 0x000fc00000000000 */
.L_x_3:


//--------------------- .nv.shared.matmul_kernel  --------------------------
	.section	.nv.shared.matmul_kernel,"aw",@nobits
	.sectionflags	@""
	.align	16
	.zero		1024


//--------------------- .nv.shared.reserved.0     --------------------------
	.section	.nv.shared.reserved.0,"aw",@nobits
	.weak		__nv_reservedSMEM_offset_0_alias
	.size		__nv_reservedSMEM_offset_0_alias, 0, 0
	.other		__nv_reservedSMEM_offset_0_alias,@"STO_CUDA_RESERVED_SHARED STV_DEFAULT"
__nv_reservedSMEM_offset_0_alias:
	.zero		0


//--------------------- .nv.constant0.matmul_kernel --------------------------
	.section	.nv.constant0.matmul_kernel,"a",@progbits
	.sectionflags	@""
	.align	4
.nv.constant0.matmul_kernel:
	.zero		608


//--------------------- SYMBOLS --------------------------

	.type		.nv.reservedSmem.offset0,@object
	.size		.nv.reservedSmem.offset0,0x4
